	.target	sm_80

	.elftype	@"ET_EXEC"


//--------------------- .note.nv.tkinfo           --------------------------
	.section	.note.nv.tkinfo,"",@"SHT_NOTE"
	.sectionflags	@"SHF_NOTE_NV_TKINFO"
	.tkinfo
        /*0018*/ 	.word	0x00000002
        /*0030*/ 	.string	""
        /*0030*/ 	.string	"ptxas"
        /*0030*/ 	.string	"Cuda compilation tools, release 13.0, V13.0.88"
        /*0030*/ 	.string	"Build cuda_13.0.r13.0/compiler.36424714_0"
        /*0030*/ 	.string	"-v  -suppress-debug-info  -lineinfo  -arch sm_80 "



//--------------------- .note.nv.cuinfo           --------------------------
	.section	.note.nv.cuinfo,"",@"SHT_NOTE"
	.sectionflags	@"SHF_NOTE_NV_CUINFO"
        /*0018*/ 	.short	0x0002
        /*001a*/ 	.short	0x0050
        /*001c*/ 	.short	0x0082
	.zero		2


//--------------------- .nv.info                  --------------------------
	.section	.nv.info,"",@"SHT_CUDA_INFO"
	.align	4


	//----- nvinfo : EIATTR_REGCOUNT
	.align		4
        /*0000*/ 	.byte	0x04, 0x2f
        /*0002*/ 	.short	(.L_1 - .L_0)
	.align		4
.L_0:
        /*0004*/ 	.word	index@(matmul_kernel)
        /*0008*/ 	.word	0x000000ff


	//----- nvinfo : EIATTR_FRAME_SIZE
	.align		4
.L_1:
        /*000c*/ 	.byte	0x04, 0x11
        /*000e*/ 	.short	(.L_3 - .L_2)
	.align		4
.L_2:
        /*0010*/ 	.word	index@(matmul_kernel)
        /*0014*/ 	.word	0x000001b8


	//----- nvinfo : EIATTR_MIN_STACK_SIZE
	.align		4
.L_3:
        /*0018*/ 	.byte	0x04, 0x12
        /*001a*/ 	.short	(.L_5 - .L_4)
	.align		4
.L_4:
        /*001c*/ 	.word	index@(matmul_kernel)
        /*0020*/ 	.word	0x000001b8
.L_5:


//--------------------- .nv.info.matmul_kernel    --------------------------
	.section	.nv.info.matmul_kernel,"",@"SHT_CUDA_INFO"
	.sectionflags	@""
	.align	4


	//----- nvinfo : EIATTR_CUDA_API_VERSION
	.align		4
        /*0000*/ 	.byte	0x04, 0x37
        /*0002*/ 	.short	(.L_7 - .L_6)
.L_6:
        /*0004*/ 	.word	0x00000082


	//----- nvinfo : EIATTR_SW2861232_WAR
	.align		4
.L_7:
        /*0008*/ 	.byte	0x01, 0x35
	.zero		2


	//----- nvinfo : EIATTR_PARAM_CBANK
	.align		4
        /*000c*/ 	.byte	0x04, 0x0a
        /*000e*/ 	.short	(.L_9 - .L_8)
	.align		4
.L_8:
        /*0010*/ 	.word	index@(.nv.constant0.matmul_kernel)
        /*0014*/ 	.short	0x0160
        /*0016*/ 	.short	0x0050


	//----- nvinfo : EIATTR_CBANK_PARAM_SIZE
	.align		4
.L_9:
        /*0018*/ 	.byte	0x03, 0x19
        /*001a*/ 	.short	0x0050


	//----- nvinfo : EIATTR_KPARAM_INFO
	.align		4
        /*001c*/ 	.byte	0x04, 0x17
        /*001e*/ 	.short	(.L_11 - .L_10)
.L_10:
        /*0020*/ 	.word	0x00000000
        /*0024*/ 	.short	0x000d
        /*0026*/ 	.short	0x0048
        /*0028*/ 	.byte	0x00, 0xf4, 0x21, 0x00


	//----- nvinfo : EIATTR_KPARAM_INFO
	.align		4
.L_11:
        /*002c*/ 	.byte	0x04, 0x17
        /*002e*/ 	.short	(.L_13 - .L_12)
.L_12:
        /*0030*/ 	.word	0x00000000
        /*0034*/ 	.short	0x000c
        /*0036*/ 	.short	0x0040
        /*0038*/ 	.byte	0x00, 0xf4, 0x21, 0x00


	//----- nvinfo : EIATTR_KPARAM_INFO
	.align		4
.L_13:
        /*003c*/ 	.byte	0x04, 0x17
        /*003e*/ 	.short	(.L_15 - .L_14)
.L_14:
        /*0040*/ 	.word	0x00000000
        /*0044*/ 	.short	0x000b
        /*0046*/ 	.short	0x0038
        /*0048*/ 	.byte	0x00, 0xf0, 0x11, 0x00


	//----- nvinfo : EIATTR_KPARAM_INFO
	.align		4
.L_15:
        /*004c*/ 	.byte	0x04, 0x17
        /*004e*/ 	.short	(.L_17 - .L_16)
.L_16:
        /*0050*/ 	.word	0x00000000
        /*0054*/ 	.short	0x000a
        /*0056*/ 	.short	0x0034
        /*0058*/ 	.byte	0x00, 0xf0, 0x11, 0x00


	//----- nvinfo : EIATTR_KPARAM_INFO
	.align		4
.L_17:
        /*005c*/ 	.byte	0x04, 0x17
        /*005e*/ 	.short	(.L_19 - .L_18)
.L_18:
        /*0060*/ 	.word	0x00000000
        /*0064*/ 	.short	0x0009
        /*0066*/ 	.short	0x0030
        /*0068*/ 	.byte	0x00, 0xf0, 0x11, 0x00


	//----- nvinfo : EIATTR_KPARAM_INFO
	.align		4
.L_19:
        /*006c*/ 	.byte	0x04, 0x17
        /*006e*/ 	.short	(.L_21 - .L_20)
.L_20:
        /*0070*/ 	.word	0x00000000
        /*0074*/ 	.short	0x0008
        /*0076*/ 	.short	0x002c
        /*0078*/ 	.byte	0x00, 0xf0, 0x11, 0x00


	//----- nvinfo : EIATTR_KPARAM_INFO
	.align		4
.L_21:
        /*007c*/ 	.byte	0x04, 0x17
        /*007e*/ 	.short	(.L_23 - .L_22)
.L_22:
        /*0080*/ 	.word	0x00000000
        /*0084*/ 	.short	0x0007
        /*0086*/ 	.short	0x0028
        /*0088*/ 	.byte	0x00, 0xf0, 0x11, 0x00


	//----- nvinfo : EIATTR_KPARAM_INFO
	.align		4
.L_23:
        /*008c*/ 	.byte	0x04, 0x17
        /*008e*/ 	.short	(.L_25 - .L_24)
.L_24:
        /*0090*/ 	.word	0x00000000
        /*0094*/ 	.short	0x0006
        /*0096*/ 	.short	0x0024
        /*0098*/ 	.byte	0x00, 0xf0, 0x11, 0x00


	//----- nvinfo : EIATTR_KPARAM_INFO
	.align		4
.L_25:
        /*009c*/ 	.byte	0x04, 0x17
        /*009e*/ 	.short	(.L_27 - .L_26)
.L_26:
        /*00a0*/ 	.word	0x00000000
        /*00a4*/ 	.short	0x0005
        /*00a6*/ 	.short	0x0020
        /*00a8*/ 	.byte	0x00, 0xf0, 0x11, 0x00


	//----- nvinfo : EIATTR_KPARAM_INFO
	.align		4
.L_27:
        /*00ac*/ 	.byte	0x04, 0x17
        /*00ae*/ 	.short	(.L_29 - .L_28)
.L_28:
        /*00b0*/ 	.word	0x00000000
        /*00b4*/ 	.short	0x0004
        /*00b6*/ 	.short	0x001c
        /*00b8*/ 	.byte	0x00, 0xf0, 0x11, 0x00


	//----- nvinfo : EIATTR_KPARAM_INFO
	.align		4
.L_29:
        /*00bc*/ 	.byte	0x04, 0x17
        /*00be*/ 	.short	(.L_31 - .L_30)
.L_30:
        /*00c0*/ 	.word	0x00000000
        /*00c4*/ 	.short	0x0003
        /*00c6*/ 	.short	0x0018
        /*00c8*/ 	.byte	0x00, 0xf0, 0x11, 0x00


	//----- nvinfo : EIATTR_KPARAM_INFO
	.align		4
.L_31:
        /*00cc*/ 	.byte	0x04, 0x17
        /*00ce*/ 	.short	(.L_33 - .L_32)
.L_32:
        /*00d0*/ 	.word	0x00000000
        /*00d4*/ 	.short	0x0002
        /*00d6*/ 	.short	0x0010
        /*00d8*/ 	.byte	0x00, 0xf4, 0x21, 0x00


	//----- nvinfo : EIATTR_KPARAM_INFO
	.align		4
.L_33:
        /*00dc*/ 	.byte	0x04, 0x17
        /*00de*/ 	.short	(.L_35 - .L_34)
.L_34:
        /*00e0*/ 	.word	0x00000000
        /*00e4*/ 	.short	0x0001
        /*00e6*/ 	.short	0x0008
        /*00e8*/ 	.byte	0x00, 0xf4, 0x21, 0x00


	//----- nvinfo : EIATTR_KPARAM_INFO
	.align		4
.L_35:
        /*00ec*/ 	.byte	0x04, 0x17
        /*00ee*/ 	.short	(.L_37 - .L_36)
.L_36:
        /*00f0*/ 	.word	0x00000000
        /*00f4*/ 	.short	0x0000
        /*00f6*/ 	.short	0x0000
        /*00f8*/ 	.byte	0x00, 0xf4, 0x21, 0x00


	//----- nvinfo : EIATTR_MAXREG_COUNT
	.align		4
.L_37:
        /*00fc*/ 	.byte	0x03, 0x1b
        /*00fe*/ 	.short	0x00ff


	//----- nvinfo : EIATTR_NUM_BARRIERS
	.align		4
        /*0100*/ 	.byte	0x02, 0x4c
        /*0102*/ 	.byte	0x01
	.zero		1


	//----- nvinfo : EIATTR_ANNOTATIONS
	.align		4
        /*0104*/ 	.byte	0x04, 0x55
        /*0106*/ 	.short	(.L_39 - .L_38)


	//   ....[0]....
.L_38:
        /*0108*/ 	.word	0x00000001
        /*010c*/ 	.byte	0x40, 0x05, 0x00, 0x00, 0x01, 0x00, 0x00, 0x00, 0x80, 0x06, 0x00, 0x00, 0x01, 0x00, 0x00, 0x00
        /* <DEDUP_REMOVED lines=138> */
        /*09bc*/ 	.byte	0x40, 0xf7, 0x00, 0x00, 0x01, 0x00, 0x00, 0x00, 0x50, 0xf7, 0x00, 0x00


	//----- nvinfo : EIATTR_MERCURY_ISA_VERSION
	.align		4
.L_39:
        /*09c8*/ 	.byte	0x03, 0x5f
        /*09ca*/ 	.short	0x0000


	//----- nvinfo : EIATTR_EXIT_INSTR_OFFSETS
	.align		4
        /*09cc*/ 	.byte	0x04, 0x1c
        /*09ce*/ 	.short	(.L_41 - .L_40)


	//   ....[0]....
.L_40:
        /*09d0*/ 	.word	0x0000ffd0


	//   ....[1]....
        /*09d4*/ 	.word	0x00010000


	//----- nvinfo : EIATTR_REQNTID
	.align		4
.L_41:
        /*09d8*/ 	.byte	0x04, 0x10
        /*09da*/ 	.short	(.L_43 - .L_42)
.L_42:
        /*09dc*/ 	.word	0x00000080
        /*09e0*/ 	.word	0x00000001
        /*09e4*/ 	.word	0x00000001
.L_43:


//--------------------- .nv.callgraph             --------------------------
	.section	.nv.callgraph,"",@"SHT_CUDA_CALLGRAPH"
	.align	4
	.sectionentsize	8
	.align		4
        /*0000*/ 	.word	0x00000000
	.align		4
        /*0004*/ 	.word	0xffffffff
	.align		4
        /*0008*/ 	.word	0x00000000
	.align		4
        /*000c*/ 	.word	0xfffffffe
	.align		4
        /*0010*/ 	.word	0x00000000
	.align		4
        /*0014*/ 	.word	0xfffffffd
	.align		4
        /*0018*/ 	.word	0x00000000
	.align		4
        /*001c*/ 	.word	0xfffffffc


//--------------------- .nv.rel.action            --------------------------
	.section	.nv.rel.action,"",@"SHT_CUDA_RELOCINFO"
	.align	8
	.sectionentsize	8
        /*0000*/ 	.byte	0x73, 0x00, 0x00, 0x00, 0x00, 0x00, 0x00, 0x00, 0x00, 0x00, 0x00, 0x11, 0x25, 0x00, 0x05, 0x36


//--------------------- .nv.constant0.matmul_kernel --------------------------
	.section	.nv.constant0.matmul_kernel,"a",@progbits
	.sectionflags	@""
	.align	4
.nv.constant0.matmul_kernel:
	.zero		432


//--------------------- .text.matmul_kernel       --------------------------
	.section	.text.matmul_kernel,"ax",@progbits
	.sectioninfo	@"SHI_REGISTERS=255"
	.align	128
        .global         matmul_kernel
        .type           matmul_kernel,@function
        .size           matmul_kernel,(.L_x_5 - matmul_kernel)
        .other          matmul_kernel,@"STO_CUDA_ENTRY STV_DEFAULT"
matmul_kernel:
.text.matmul_kernel:
[----:B------:R-:W-:-:S03]  /*0000*/  IMAD.MOV.U32 R1, RZ, RZ, c[0x0][0x28] ;  /* 0x00000a00ff017624 */ /* 0x000fc600078e00ff */
[----:B------:R-:W-:Y:S01]  /*0010*/  IMAD.MOV.U32 R0, RZ, RZ, c[0x0][0x17c] ;  /* 0x00005f00ff007624 */ /* 0x000fe200078e00ff */
[----:B------:R-:W0:Y:S01]  /*0020*/  S2R R5, SR_CTAID.X ;  /* 0x0000000000057919 */ /* 0x000e220000002500 */
[----:B------:R-:W-:Y:S01]  /*0030*/  IADD3 R1, R1, -0x1b8, RZ ;  /* 0xfffffe4801017810 */ /* 0x000fe20007ffe0ff */
[----:B------:R-:W-:Y:S01]  /*0040*/  IMAD.MOV.U32 R46, RZ, RZ, c[0x0][0x180] ;  /* 0x00006000ff2e7624 */ /* 0x000fe200078e00ff */
[----:B------:R-:W-:Y:S01]  /*0050*/  ULDC UR4, c[0x0][0x180] ;  /* 0x0000600000047ab9 */ /* 0x000fe20000000800 */
[----:B------:R-:W-:Y:S01]  /*0060*/  IADD3 R0, R0, 0x7f, RZ ;  /* 0x0000007f00007810 */ /* 0x000fe20007ffe0ff */
[----:B------:R-:W1:Y:S01]  /*0070*/  S2R R86, SR_TID.X ;  /* 0x0000000000567919 */ /* 0x000e620000002100 */
[----:B------:R-:W-:Y:S01]  /*0080*/  ULDC.64 UR6, c[0x0][0x118] ;  /* 0x0000460000067ab9 */ /* 0x000fe20000000a00 */
[----:B------:R-:W-:Y:S02]  /*0090*/  IADD3 R46, R46, 0x7f, RZ ;  /* 0x0000007f2e2e7810 */ /* 0x000fe40007ffe0ff */
[----:B------:R-:W-:-:S04]  /*00a0*/  SHF.R.S32.HI R3, RZ, 0x1f, R0 ;  /* 0x0000001fff037819 */ /* 0x000fc80000011400 */
[----:B------:R-:W-:-:S04]  /*00b0*/  LEA.HI R3, R3, R0, RZ, 0x7 ;  /* 0x0000000003037211 */ /* 0x000fc800078f38ff */
[----:B------:R-:W-:-:S05]  /*00c0*/  SHF.R.S32.HI R3, RZ, 0x7, R3 ;  /* 0x00000007ff037819 */ /* 0x000fca0000011403 */
[----:B------:R-:W-:Y:S01]  /*00d0*/  IMAD.SHL.U32 R4, R3, 0x8, RZ ;  /* 0x0000000803047824 */ /* 0x000fe200078e00ff */
[----:B0-----:R-:W-:-:S04]  /*00e0*/  IABS R8, R5 ;  /* 0x0000000500087213 */ /* 0x001fc80000000000 */
[-C--:B------:R-:W-:Y:S02]  /*00f0*/  IABS R7, R4.reuse ;  /* 0x0000000400077213 */ /* 0x080fe40000000000 */
[----:B------:R-:W-:Y:S02]  /*0100*/  IABS R10, R4 ;  /* 0x00000004000a7213 */ /* 0x000fe40000000000 */
[----:B------:R-:W0:Y:S08]  /*0110*/  I2F.RP R0, R7 ;  /* 0x0000000700007306 */ /* 0x000e300000209400 */
[----:B0-----:R-:W0:Y:S02]  /*0120*/  MUFU.RCP R0, R0 ;  /* 0x0000000000007308 */ /* 0x001e240000001000 */
[----:B0-----:R-:W-:Y:S01]  /*0130*/  IADD3 R2, R0, 0xffffffe, RZ ;  /* 0x0ffffffe00027810 */ /* 0x001fe20007ffe0ff */
[----:B------:R-:W-:-:S05]  /*0140*/  IMAD.MOV R0, RZ, RZ, -R10 ;  /* 0x000000ffff007224 */ /* 0x000fca00078e0a0a */
[----:B------:R0:W2:Y:S02]  /*0150*/  F2I.FTZ.U32.TRUNC.NTZ R3, R2 ;  /* 0x0000000200037305 */ /* 0x0000a4000021f000 */
[----:B0-----:R-:W-:Y:S02]  /*0160*/  IMAD.MOV.U32 R2, RZ, RZ, RZ ;  /* 0x000000ffff027224 */ /* 0x001fe400078e00ff */
[----:B--2---:R-:W-:-:S04]  /*0170*/  IMAD.MOV R6, RZ, RZ, -R3 ;  /* 0x000000ffff067224 */ /* 0x004fc800078e0a03 */
[----:B------:R-:W-:Y:S02]  /*0180*/  IMAD R9, R6, R7, RZ ;  /* 0x0000000706097224 */ /* 0x000fe400078e02ff */
[----:B------:R-:W-:Y:S02]  /*0190*/  IMAD.MOV.U32 R6, RZ, RZ, R8 ;  /* 0x000000ffff067224 */ /* 0x000fe400078e0008 */
[----:B------:R-:W-:-:S06]  /*01a0*/  IMAD.HI.U32 R3, R3, R9, R2 ;  /* 0x0000000903037227 */ /* 0x000fcc00078e0002 */
[----:B------:R-:W-:-:S04]  /*01b0*/  IMAD.HI.U32 R3, R3, R6, RZ ;  /* 0x0000000603037227 */ /* 0x000fc800078e00ff */
[----:B------:R-:W-:-:S05]  /*01c0*/  IMAD R0, R3, R0, R6 ;  /* 0x0000000003007224 */ /* 0x000fca00078e0206 */
[----:B------:R-:W-:-:S13]  /*01d0*/  ISETP.GT.U32.AND P1, PT, R7, R0, PT ;  /* 0x000000000700720c */ /* 0x000fda0003f24070 */
[----:B------:R-:W-:Y:S01]  /*01e0*/  @!P1 IMAD.IADD R0, R0, 0x1, -R7 ;  /* 0x0000000100009824 */ /* 0x000fe200078e0a07 */
[----:B------:R-:W-:Y:S02]  /*01f0*/  @!P1 IADD3 R3, R3, 0x1, RZ ;  /* 0x0000000103039810 */ /* 0x000fe40007ffe0ff */
[----:B------:R-:W-:Y:S02]  /*0200*/  ISETP.NE.AND P1, PT, R4, RZ, PT ;  /* 0x000000ff0400720c */ /* 0x000fe40003f25270 */
[----:B------:R-:W-:Y:S02]  /*0210*/  ISETP.GE.U32.AND P0, PT, R0, R7, PT ;  /* 0x000000070000720c */ /* 0x000fe40003f06070 */
[----:B------:R-:W-:-:S04]  /*0220*/  LOP3.LUT R0, R5, R4, RZ, 0x3c, !PT ;  /* 0x0000000405007212 */ /* 0x000fc800078e3cff */
[----:B------:R-:W-:Y:S01]  /*0230*/  ISETP.GE.AND P2, PT, R0, RZ, PT ;  /* 0x000000ff0000720c */ /* 0x000fe20003f46270 */
[----:B------:R-:W-:-:S05]  /*0240*/  IMAD.MOV.U32 R0, RZ, RZ, c[0x0][0x178] ;  /* 0x00005e00ff007624 */ /* 0x000fca00078e00ff */
[----:B------:R-:W-:Y:S02]  /*0250*/  IADD3 R0, R0, 0xf, RZ ;  /* 0x0000000f00007810 */ /* 0x000fe40007ffe0ff */
[----:B------:R-:W-:-:S05]  /*0260*/  @P0 IADD3 R3, R3, 0x1, RZ ;  /* 0x0000000103030810 */ /* 0x000fca0007ffe0ff */
[----:B------:R-:W-:Y:S01]  /*0270*/  IMAD.MOV.U32 R2, RZ, RZ, R3 ;  /* 0x000000ffff027224 */ /* 0x000fe200078e0003 */
[----:B------:R-:W-:-:S03]  /*0280*/  SHF.R.S32.HI R3, RZ, 0x1f, R0 ;  /* 0x0000001fff037819 */ /* 0x000fc60000011400 */
[----:B------:R-:W-:Y:S01]  /*0290*/  @!P2 IMAD.MOV R2, RZ, RZ, -R2 ;  /* 0x000000ffff02a224 */ /* 0x000fe200078e0a02 */
[----:B------:R-:W-:Y:S02]  /*02a0*/  @!P1 LOP3.LUT R2, RZ, R4, RZ, 0x33, !PT ;  /* 0x00000004ff029212 */ /* 0x000fe400078e33ff */
[----:B------:R-:W-:Y:S02]  /*02b0*/  LEA.HI R3, R3, R0, RZ, 0x4 ;  /* 0x0000000003037211 */ /* 0x000fe400078f20ff */
[----:B------:R-:W-:Y:S01]  /*02c0*/  SHF.L.U32 R6, R2, 0x3, RZ ;  /* 0x0000000302067819 */ /* 0x000fe200000006ff */
[----:B------:R-:W-:-:S03]  /*02d0*/  IMAD.MOV R2, RZ, RZ, -R2 ;  /* 0x000000ffff027224 */ /* 0x000fc600078e0a02 */
[----:B------:R-:W-:Y:S01]  /*02e0*/  LEA.HI.SX32 R3, R3, -R6, 0x1c ;  /* 0x8000000603037211 */ /* 0x000fe200078fe2ff */
[----:B------:R-:W-:-:S03]  /*02f0*/  IMAD R4, R4, R2, R5 ;  /* 0x0000000204047224 */ /* 0x000fc600078e0205 */
[----:B------:R-:W-:Y:S02]  /*0300*/  IMNMX R11, R3, 0x8, PT ;  /* 0x00000008030b7817 */ /* 0x000fe40003800200 */
[----:B------:R-:W-:Y:S02]  /*0310*/  IABS R9, R4 ;  /* 0x0000000400097213 */ /* 0x000fe40000000000 */
[----:B------:R-:W-:-:S04]  /*0320*/  IABS R7, R11 ;  /* 0x0000000b00077213 */ /* 0x000fc80000000000 */
[----:B------:R-:W0:Y:S08]  /*0330*/  I2F.RP R0, R7 ;  /* 0x0000000700007306 */ /* 0x000e300000209400 */
[----:B0-----:R-:W0:Y:S02]  /*0340*/  MUFU.RCP R0, R0 ;  /* 0x0000000000007308 */ /* 0x001e240000001000 */
[----:B0-----:R-:W-:-:S06]  /*0350*/  IADD3 R3, R0, 0xffffffe, RZ ;  /* 0x0ffffffe00037810 */ /* 0x001fcc0007ffe0ff */
[----:B------:R-:W0:Y:S02]  /*0360*/  F2I.FTZ.U32.TRUNC.NTZ R3, R3 ;  /* 0x0000000300037305 */ /* 0x000e24000021f000 */
[----:B0-----:R-:W-:-:S04]  /*0370*/  IMAD.MOV R8, RZ, RZ, -R3 ;  /* 0x000000ffff087224 */ /* 0x001fc800078e0a03 */
[----:B------:R-:W-:Y:S01]  /*0380*/  IMAD.MOV.U32 R2, RZ, RZ, R8 ;  /* 0x000000ffff027224 */ /* 0x000fe200078e0008 */
[----:B------:R-:W-:-:S03]  /*0390*/  IABS R8, R11 ;  /* 0x0000000b00087213 */ /* 0x000fc60000000000 */
[----:B------:R-:W-:Y:S02]  /*03a0*/  IMAD R5, R2, R7, RZ ;  /* 0x0000000702057224 */ /* 0x000fe400078e02ff */
[----:B------:R-:W-:Y:S02]  /*03b0*/  IMAD.MOV.U32 R2, RZ, RZ, RZ ;  /* 0x000000ffff027224 */ /* 0x000fe400078e00ff */
[----:B------:R-:W-:Y:S02]  /*03c0*/  IMAD.MOV R0, RZ, RZ, -R8 ;  /* 0x000000ffff007224 */ /* 0x000fe400078e0a08 */
[----:B------:R-:W-:Y:S01]  /*03d0*/  IMAD.HI.U32 R2, R3, R5, R2 ;  /* 0x0000000503027227 */ /* 0x000fe200078e0002 */
[----:B-1----:R-:W-:-:S05]  /*03e0*/  LOP3.LUT R3, R86, 0xf, RZ, 0xc0, !PT ;  /* 0x0000000f56037812 */ /* 0x002fca00078ec0ff */
        /* <DEDUP_REMOVED lines=8> */
[----:B------:R-:W-:-:S07]  /*0470*/  ISETP.GE.AND P2, PT, R0, RZ, PT ;  /* 0x000000ff0000720c */ /* 0x000fce0003f46270 */
[----:B------:R-:W-:Y:S02]  /*0480*/  @P0 IADD3 R2, R2, 0x1, RZ ;  /* 0x0000000102020810 */ /* 0x000fe40007ffe0ff */
[----:B------:R-:W-:-:S04]  /*0490*/  ISETP.GT.AND P0, PT, R46, 0x7f, PT ;  /* 0x0000007f2e00780c */ /* 0x000fc80003f04270 */
[----:B------:R-:W-:Y:S01]  /*04a0*/  @!P2 IMAD.MOV R2, RZ, RZ, -R2 ;  /* 0x000000ffff02a224 */ /* 0x000fe200078e0a02 */
[----:B------:R-:W-:-:S05]  /*04b0*/  @!P1 LOP3.LUT R2, RZ, R11, RZ, 0x33, !PT ;  /* 0x0000000bff029212 */ /* 0x000fca00078e33ff */
[----:B------:R-:W-:-:S04]  /*04c0*/  IMAD.MOV R0, RZ, RZ, -R2 ;  /* 0x000000ffff007224 */ /* 0x000fc800078e0a02 */
[----:B------:R-:W-:Y:S01]  /*04d0*/  IMAD R0, R11, R0, R4 ;  /* 0x000000000b007224 */ /* 0x000fe200078e0204 */
[----:B------:R-:W-:-:S03]  /*04e0*/  SHF.R.U32.HI R4, RZ, 0x4, R86 ;  /* 0x00000004ff047819 */ /* 0x000fc60000011656 */
[----:B------:R-:W-:Y:S01]  /*04f0*/  IMAD.IADD R0, R6, 0x1, R0 ;  /* 0x0000000106007824 */ /* 0x000fe200078e0200 */
[----:B------:R-:W-:-:S03]  /*0500*/  SGXT.U32 R84, R4, 0x3 ;  /* 0x000000030454781a */ /* 0x000fc60000000000 */
[----:B------:R-:W-:Y:S01]  /*0510*/  IMAD R88, R0, 0x10, R3 ;  /* 0x0000001000587824 */ /* 0x000fe200078e0203 */
[C---:B------:R-:W-:Y:S02]  /*0520*/  LOP3.LUT R38, R84.reuse, 0x8, RZ, 0xfc, !PT ;  /* 0x0000000854267812 */ /* 0x040fe400078efcff */
[C---:B------:R-:W-:Y:S02]  /*0530*/  LOP3.LUT R50, R84.reuse, 0x10, RZ, 0xfc, !PT ;  /* 0x0000001054327812 */ /* 0x040fe400078efcff */
[----:B------:R0:W-:Y:S01]  /*0540*/  STL [R1+0xe0], R88 ;  /* 0x0000e05801007387 */ /* 0x0001e20000100800 */
[C---:B------:R-:W-:Y:S02]  /*0550*/  LOP3.LUT R58, R84.reuse, 0x18, RZ, 0xfc, !PT ;  /* 0x00000018543a7812 */ /* 0x040fe400078efcff */
[C---:B------:R-:W-:Y:S02]  /*0560*/  LOP3.LUT R60, R84.reuse, 0x20, RZ, 0xfc, !PT ;  /* 0x00000020543c7812 */ /* 0x040fe400078efcff */
[----:B------:R-:W-:-:S02]  /*0570*/  LOP3.LUT R62, R84, 0x28, RZ, 0xfc, !PT ;  /* 0x00000028543e7812 */ /* 0x000fc400078efcff */
[C---:B------:R-:W-:Y:S02]  /*0580*/  LOP3.LUT R64, R84.reuse, 0x30, RZ, 0xfc, !PT ;  /* 0x0000003054407812 */ /* 0x040fe400078efcff */
[C---:B------:R-:W-:Y:S02]  /*0590*/  LOP3.LUT R66, R84.reuse, 0x40, RZ, 0xfc, !PT ;  /* 0x0000004054427812 */ /* 0x040fe400078efcff */
[C---:B------:R-:W-:Y:S02]  /*05a0*/  LOP3.LUT R68, R84.reuse, 0x48, RZ, 0xfc, !PT ;  /* 0x0000004854447812 */ /* 0x040fe400078efcff */
[C---:B------:R-:W-:Y:S02]  /*05b0*/  LOP3.LUT R70, R84.reuse, 0x50, RZ, 0xfc, !PT ;  /* 0x0000005054467812 */ /* 0x040fe400078efcff */
[C---:B------:R-:W-:Y:S02]  /*05c0*/  LOP3.LUT R72, R84.reuse, 0x58, RZ, 0xfc, !PT ;  /* 0x0000005854487812 */ /* 0x040fe400078efcff */
[----:B------:R-:W-:-:S02]  /*05d0*/  LOP3.LUT R74, R84, 0x60, RZ, 0xfc, !PT ;  /* 0x00000060544a7812 */ /* 0x000fc400078efcff */
[C---:B------:R-:W-:Y:S02]  /*05e0*/  LOP3.LUT R80, R84.reuse, 0x68, RZ, 0xfc, !PT ;  /* 0x0000006854507812 */ /* 0x040fe400078efcff */
[----:B------:R-:W-:Y:S02]  /*05f0*/  LOP3.LUT R82, R84, 0x70, RZ, 0xfc, !PT ;  /* 0x0000007054527812 */ /* 0x000fe400078efcff */
[----:B------:R-:W-:Y:S01]  /*0600*/  SHF.L.U32 R0, R2, 0x7, RZ ;  /* 0x0000000702007819 */ /* 0x000fe200000006ff */
[----:B------:R-:W-:Y:S05]  /*0610*/  @P0 BRA `(.L_x_0) ;  /* 0x0000008000000947 */ /* 0x000fea0003800000 */
[----:B0-----:R-:W-:Y:S01]  /*0620*/  IMAD.SHL.U32 R6, R86, 0x20, RZ ;  /* 0x0000002056067824 */ /* 0x001fe200078e00ff */
[----:B------:R-:W-:Y:S01]  /*0630*/  CS2R R76, SRZ ;  /* 0x00000000004c7805 */ /* 0x000fe2000001ff00 */
[----:B------:R-:W-:Y:S01]  /*0640*/  CS2R R4, SRZ ;  /* 0x0000000000047805 */ /* 0x000fe2000001ff00 */
[----:B------:R-:W-:Y:S01]  /*0650*/  CS2R R78, SRZ ;  /* 0x00000000004e7805 */ /* 0x000fe2000001ff00 */
[----:B------:R-:W-:Y:S01]  /*0660*/  CS2R R2, SRZ ;  /* 0x0000000000027805 */ /* 0x000fe2000001ff00 */
[----:B------:R-:W-:-:S05]  /*0670*/  LOP3.LUT R6, R6, 0x60, RZ, 0xc0, !PT ;  /* 0x0000006006067812 */ /* 0x000fca00078ec0ff */
[----:B------:R0:W-:Y:S01]  /*0680*/  STL [R1+0xe4], R6 ;  /* 0x0000e40601007387 */ /* 0x0001e20000100800 */
[----:B------:R-:W-:Y:S05]  /*0690*/  BRA `(.L_x_1) ;  /* 0x0000f0a000007947 */ /* 0x000fea0003800000 */
.L_x_0:
[----:B0-----:R-:W-:Y:S02]  /*06a0*/  IABS R5, c[0x0][0x17c] ;  /* 0x00005f0000057a13 */ /* 0x001fe40000000000 */
[----:B------:R-:W-:Y:S02]  /*06b0*/  IABS R10, c[0x0][0x178] ;  /* 0x00005e00000a7a13 */ /* 0x000fe40000000000 */
[----:B------:R-:W0:Y:S01]  /*06c0*/  I2F.RP R4, R5 ;  /* 0x0000000500047306 */ /* 0x000e220000209400 */
[----:B------:R-:W-:Y:S02]  /*06d0*/  IABS R175, R0 ;  /* 0x0000000000af7213 */ /* 0x000fe40000000000 */
[C---:B------:R-:W-:Y:S02]  /*06e0*/  IADD3 R12, R0.reuse, 0x7e, RZ ;  /* 0x0000007e000c7810 */ /* 0x040fe40007ffe0ff */
[----:B------:R-:W-:-:S02]  /*06f0*/  IADD3 R14, R0, 0x7c, RZ ;  /* 0x0000007c000e7810 */ /* 0x000fc40007ffe0ff */
[----:B------:R-:W-:Y:S01]  /*0700*/  ISETP.GE.AND P5, PT, R0, RZ, PT ;  /* 0x000000ff0000720c */ /* 0x000fe20003fa6270 */
[----:B------:R-:W1:Y:S01]  /*0710*/  I2F.RP R8, R10 ;  /* 0x0000000a00087306 */ /* 0x000e620000209400 */
[----:B------:R-:W-:Y:S02]  /*0720*/  IABS R13, R14 ;  /* 0x0000000e000d7213 */ /* 0x000fe40000000000 */
[----:B------:R-:W-:Y:S02]  /*0730*/  ISETP.GE.AND P3, PT, R12, RZ, PT ;  /* 0x000000ff0c00720c */ /* 0x000fe40003f66270 */
[C---:B------:R-:W-:Y:S02]  /*0740*/  IADD3 R16, R0.reuse, 0x71, RZ ;  /* 0x0000007100107810 */ /* 0x040fe40007ffe0ff */
[----:B------:R-:W-:Y:S01]  /*0750*/  IADD3 R17, R0, 0x61, RZ ;  /* 0x0000006100117810 */ /* 0x000fe20007ffe0ff */
[----:B0-----:R-:W0:Y:S01]  /*0760*/  MUFU.RCP R4, R4 ;  /* 0x0000000400047308 */ /* 0x001e220000001000 */
[----:B------:R-:W-:-:S02]  /*0770*/  IABS R185, R16 ;  /* 0x0000001000b97213 */ /* 0x000fc40000000000 */
[----:B------:R-:W-:Y:S02]  /*0780*/  IABS R83, R17 ;  /* 0x0000001100537213 */ /* 0x000fe40000000000 */
[C---:B------:R-:W-:Y:S02]  /*0790*/  IADD3 R18, R0.reuse, 0xb, RZ ;  /* 0x0000000b00127810 */ /* 0x040fe40007ffe0ff */
[C---:B------:R-:W-:Y:S01]  /*07a0*/  IADD3 R20, R0.reuse, 0xa, RZ ;  /* 0x0000000a00147810 */ /* 0x040fe20007ffe0ff */
[----:B-1----:R-:W1:Y:S01]  /*07b0*/  MUFU.RCP R8, R8 ;  /* 0x0000000800087308 */ /* 0x002e620000001000 */
[----:B------:R-:W-:Y:S02]  /*07c0*/  IABS R29, R18 ;  /* 0x00000012001d7213 */ /* 0x000fe40000000000 */
[----:B------:R-:W-:Y:S02]  /*07d0*/  IABS R23, R20 ;  /* 0x0000001400177213 */ /* 0x000fe40000000000 */
[----:B------:R-:W-:-:S02]  /*07e0*/  IADD3 R22, R0, 0x9, RZ ;  /* 0x0000000900167810 */ /* 0x000fc40007ffe0ff */
[----:B------:R-:W-:Y:S02]  /*07f0*/  IADD3 R24, R0, 0x8, RZ ;  /* 0x0000000800187810 */ /* 0x000fe40007ffe0ff */
[----:B0-----:R-:W-:Y:S02]  /*0800*/  IADD3 R3, R4, 0xffffffe, RZ ;  /* 0x0ffffffe04037810 */ /* 0x001fe40007ffe0ff */
[----:B------:R-:W-:Y:S02]  /*0810*/  IABS R4, R88 ;  /* 0x0000005800047213 */ /* 0x000fe40000000000 */
[----:B------:R-:W-:Y:S02]  /*0820*/  IABS R169, R22 ;  /* 0x0000001600a97213 */ /* 0x000fe40000000000 */
[----:B------:R-:W0:Y:S01]  /*0830*/  F2I.FTZ.U32.TRUNC.NTZ R3, R3 ;  /* 0x0000000300037305 */ /* 0x000e22000021f000 */
[----:B-1----:R-:W-:Y:S02]  /*0840*/  IADD3 R6, R8, 0xffffffe, RZ ;  /* 0x0ffffffe08067810 */ /* 0x002fe40007ffe0ff */
[----:B------:R-:W-:-:S02]  /*0850*/  IADD3 R8, R0, 0x7f, RZ ;  /* 0x0000007f00087810 */ /* 0x000fc40007ffe0ff */
[----:B------:R-:W-:Y:S02]  /*0860*/  IABS R53, R24 ;  /* 0x0000001800357213 */ /* 0x000fe40000000000 */
[----:B------:R-:W-:Y:S01]  /*0870*/  IABS R47, R8 ;  /* 0x00000008002f7213 */ /* 0x000fe20000000000 */
[----:B------:R1:W2:Y:S01]  /*0880*/  F2I.FTZ.U32.TRUNC.NTZ R7, R6 ;  /* 0x0000000600077305 */ /* 0x0002a2000021f000 */
[C---:B------:R-:W-:Y:S02]  /*0890*/  IADD3 R26, R0.reuse, 0x7, RZ ;  /* 0x00000007001a7810 */ /* 0x040fe40007ffe0ff */
[C---:B------:R-:W-:Y:S02]  /*08a0*/  IADD3 R30, R0.reuse, 0x4, RZ ;  /* 0x00000004001e7810 */ /* 0x040fe40007ffe0ff */
[----:B------:R-:W-:Y:S02]  /*08b0*/  IABS R151, R26 ;  /* 0x0000001a00977213 */ /* 0x000fe40000000000 */
[C---:B------:R-:W-:Y:S01]  /*08c0*/  IADD3 R34, R0.reuse, 0x2, RZ ;  /* 0x0000000200227810 */ /* 0x040fe20007ffe0ff */
[----:B0-----:R-:W-:Y:S01]  /*08d0*/  IMAD.MOV R2, RZ, RZ, -R3 ;  /* 0x000000ffff027224 */ /* 0x001fe200078e0a03 */
[C---:B------:R-:W-:Y:S01]  /*08e0*/  IADD3 R28, R0.reuse, 0x5, RZ ;  /* 0x00000005001c7810 */ /* 0x040fe20007ffe0ff */
[----:B-1----:R-:W-:Y:S01]  /*08f0*/  IMAD.MOV.U32 R6, RZ, RZ, RZ ;  /* 0x000000ffff067224 */ /* 0x002fe200078e00ff */
[----:B------:R-:W-:Y:S01]  /*0900*/  IADD3 R32, R0, 0x3, RZ ;  /* 0x0000000300207810 */ /* 0x000fe20007ffe0ff */
[----:B------:R-:W-:Y:S01]  /*0910*/  IMAD R9, R2, R5, RZ ;  /* 0x0000000502097224 */ /* 0x000fe200078e02ff */
[----:B------:R-:W-:Y:S01]  /*0920*/  IABS R55, R28 ;  /* 0x0000001c00377213 */ /* 0x000fe20000000000 */
[----:B------:R-:W-:Y:S01]  /*0930*/  IMAD.MOV.U32 R2, RZ, RZ, RZ ;  /* 0x000000ffff027224 */ /* 0x000fe200078e00ff */
[----:B------:R-:W-:Y:S01]  /*0940*/  IABS R173, R32 ;  /* 0x0000002000ad7213 */ /* 0x000fe20000000000 */
[----:B--2---:R-:W-:Y:S01]  /*0950*/  IMAD.MOV R11, RZ, RZ, -R7 ;  /* 0x000000ffff0b7224 */ /* 0x004fe200078e0a07 */
[----:B------:R-:W-:Y:S01]  /*0960*/  LOP3.LUT R174, RZ, c[0x0][0x17c], RZ, 0x33, !PT ;  /* 0x00005f00ffae7a12 */ /* 0x000fe200078e33ff */
[----:B------:R-:W-:-:S04]  /*0970*/  IMAD.HI.U32 R2, R3, R9, R2 ;  /* 0x0000000903027227 */ /* 0x000fc800078e0002 */
[----:B------:R-:W-:Y:S02]  /*0980*/  IMAD R9, R11, R10, RZ ;  /* 0x0000000a0b097224 */ /* 0x000fe400078e02ff */
[----:B------:R-:W-:-:S04]  /*0990*/  IMAD.HI.U32 R3, R2, R175, RZ ;  /* 0x000000af02037227 */ /* 0x000fc800078e00ff */
[----:B------:R-:W-:Y:S02]  /*09a0*/  IMAD.MOV.U32 R11, RZ, RZ, R4 ;  /* 0x000000ffff0b7224 */ /* 0x000fe400078e0004 */
[----:B------:R-:W-:Y:S01]  /*09b0*/  IMAD.HI.U32 R6, R7, R9, R6 ;  /* 0x0000000907067227 */ /* 0x000fe200078e0006 */
[----:B------:R-:W-:Y:S02]  /*09c0*/  IABS R9, R12 ;  /* 0x0000000c00097213 */ /* 0x000fe40000000000 */
[----:B------:R-:W-:Y:S01]  /*09d0*/  IADD3 R12, R0, 0x76, RZ ;  /* 0x00000076000c7810 */ /* 0x000fe20007ffe0ff */
[----:B------:R-:W-:Y:S02]  /*09e0*/  IMAD.MOV R4, RZ, RZ, -R3 ;  /* 0x000000ffff047224 */ /* 0x000fe400078e0a03 */
[----:B------:R-:W-:Y:S01]  /*09f0*/  IMAD.HI.U32 R6, R6, R11, RZ ;  /* 0x0000000b06067227 */ /* 0x000fe200078e00ff */
[----:B------:R-:W-:-:S03]  /*0a00*/  IABS R25, R12 ;  /* 0x0000000c00197213 */ /* 0x000fc60000000000 */
[----:B------:R-:W-:Y:S02]  /*0a10*/  IMAD R175, R5, R4, R175 ;  /* 0x0000000405af7224 */ /* 0x000fe400078e02af */
[----:B------:R-:W-:-:S03]  /*0a20*/  IMAD.HI.U32 R3, R2, R47, RZ ;  /* 0x0000002f02037227 */ /* 0x000fc600078e00ff */
[C---:B------:R-:W-:Y:S01]  /*0a30*/  ISETP.GT.U32.AND P0, PT, R5.reuse, R175, PT ;  /* 0x000000af0500720c */ /* 0x040fe20003f04070 */
[----:B------:R-:W-:Y:S02]  /*0a40*/  IMAD.MOV R7, RZ, RZ, -R6 ;  /* 0x000000ffff077224 */ /* 0x000fe400078e0a06 */
[----:B------:R-:W-:Y:S02]  /*0a50*/  IMAD.MOV R6, RZ, RZ, -R3 ;  /* 0x000000ffff067224 */ /* 0x000fe400078e0a03 */
[----:B------:R-:W-:Y:S01]  /*0a60*/  IMAD R11, R10, R7, R11 ;  /* 0x000000070a0b7224 */ /* 0x000fe200078e020b */
[----:B------:R-:W-:Y:S01]  /*0a70*/  IADD3 R7, R0, 0x7d, RZ ;  /* 0x0000007d00077810 */ /* 0x000fe20007ffe0ff */
[----:B------:R-:W-:Y:S02]  /*0a80*/  IMAD R47, R5, R6, R47 ;  /* 0x00000006052f7224 */ /* 0x000fe400078e022f */
[----:B------:R-:W-:Y:S01]  /*0a90*/  IMAD.HI.U32 R4, R2, R9, RZ ;  /* 0x0000000902047227 */ /* 0x000fe200078e00ff */
[----:B------:R-:W-:-:S02]  /*0aa0*/  ISETP.GT.U32.AND P2, PT, R10, R11, PT ;  /* 0x0000000b0a00720c */ /* 0x000fc40003f44070 */
[----:B------:R-:W-:Y:S01]  /*0ab0*/  ISETP.GT.U32.AND P6, PT, R5, R47, PT ;  /* 0x0000002f0500720c */ /* 0x000fe20003fc4070 */
[----:B------:R-:W-:Y:S01]  /*0ac0*/  @!P0 IMAD.IADD R175, R175, 0x1, -R5 ;  /* 0x00000001afaf8824 */ /* 0x000fe200078e0a05 */
[----:B------:R-:W-:Y:S01]  /*0ad0*/  IABS R177, R7 ;  /* 0x0000000700b17213 */ /* 0x000fe20000000000 */
[----:B------:R-:W-:Y:S01]  /*0ae0*/  IMAD.MOV R4, RZ, RZ, -R4 ;  /* 0x000000ffff047224 */ /* 0x000fe200078e0a04 */
[----:B------:R-:W-:Y:S02]  /*0af0*/  ISETP.GE.AND P0, PT, R8, RZ, PT ;  /* 0x000000ff0800720c */ /* 0x000fe40003f06270 */
[C---:B------:R-:W-:Y:S01]  /*0b00*/  ISETP.GT.U32.AND P1, PT, R5.reuse, R175, PT ;  /* 0x000000af0500720c */ /* 0x040fe20003f24070 */
[----:B------:R-:W-:Y:S01]  /*0b10*/  IMAD R9, R5, R4, R9 ;  /* 0x0000000405097224 */ /* 0x000fe200078e0209 */
[----:B------:R-:W-:Y:S01]  /*0b20*/  IADD3 R8, R0, 0x79, RZ ;  /* 0x0000007900087810 */ /* 0x000fe20007ffe0ff */
[----:B------:R-:W-:Y:S02]  /*0b30*/  IMAD.HI.U32 R3, R2, R177, RZ ;  /* 0x000000b102037227 */ /* 0x000fe400078e00ff */
[----:B------:R-:W-:-:S02]  /*0b40*/  @!P2 IADD3 R11, R11, -R10, RZ ;  /* 0x8000000a0b0ba210 */ /* 0x000fc40007ffe0ff */
[----:B------:R-:W-:Y:S01]  /*0b50*/  ISETP.GT.U32.AND P4, PT, R5, R9, PT ;  /* 0x000000090500720c */ /* 0x000fe20003f84070 */
[----:B------:R-:W-:Y:S01]  /*0b60*/  @!P6 IMAD.IADD R47, R47, 0x1, -R5 ;  /* 0x000000012f2fe824 */ /* 0x000fe200078e0a05 */
[----:B------:R-:W-:Y:S01]  /*0b70*/  ISETP.GT.U32.AND P6, PT, R10, R11, PT ;  /* 0x0000000b0a00720c */ /* 0x000fe20003fc4070 */
[----:B------:R-:W-:Y:S01]  /*0b80*/  IMAD.MOV R6, RZ, RZ, -R3 ;  /* 0x000000ffff067224 */ /* 0x000fe200078e0a03 */
[----:B------:R-:W-:Y:S01]  /*0b90*/  ISETP.GE.AND P2, PT, R7, RZ, PT ;  /* 0x000000ff0700720c */ /* 0x000fe20003f46270 */
[----:B------:R-:W-:Y:S01]  /*0ba0*/  IMAD.HI.U32 R4, R2, R13, RZ ;  /* 0x0000000d02047227 */ /* 0x000fe200078e00ff */
[----:B------:R-:W-:Y:S02]  /*0bb0*/  IADD3 R7, R0, 0x7a, RZ ;  /* 0x0000007a00077810 */ /* 0x000fe40007ffe0ff */
[----:B------:R-:W-:Y:S01]  /*0bc0*/  IABS R19, R8 ;  /* 0x0000000800137213 */ /* 0x000fe20000000000 */
[----:B------:R-:W-:Y:S01]  /*0bd0*/  @!P1 IMAD.IADD R175, R175, 0x1, -R5 ;  /* 0x00000001afaf9824 */ /* 0x000fe200078e0a05 */
[----:B------:R-:W-:Y:S01]  /*0be0*/  IABS R179, R7 ;  /* 0x0000000700b37213 */ /* 0x000fe20000000000 */
[C---:B------:R-:W-:Y:S01]  /*0bf0*/  IMAD R177, R5.reuse, R6, R177 ;  /* 0x0000000605b17224 */ /* 0x040fe200078e02b1 */
[----:B------:R-:W-:Y:S01]  /*0c00*/  ISETP.GT.U32.AND P1, PT, R5, R47, PT ;  /* 0x0000002f0500720c */ /* 0x000fe20003f24070 */
[----:B------:R-:W-:-:S02]  /*0c10*/  IMAD.MOV R4, RZ, RZ, -R4 ;  /* 0x000000ffff047224 */ /* 0x000fc400078e0a04 */
[----:B------:R-:W-:Y:S01]  /*0c20*/  @!P5 IMAD.MOV R175, RZ, RZ, -R175 ;  /* 0x000000ffffafd224 */ /* 0x000fe200078e0aaf */
[C---:B------:R-:W-:Y:S01]  /*0c30*/  ISETP.GT.U32.AND P5, PT, R5.reuse, R177, PT ;  /* 0x000000b10500720c */ /* 0x040fe20003fa4070 */
[----:B------:R-:W-:Y:S01]  /*0c40*/  IMAD R13, R5, R4, R13 ;  /* 0x00000004050d7224 */ /* 0x000fe200078e020d */
[----:B------:R-:W-:Y:S01]  /*0c50*/  IADD3 R4, R0, 0x7b, RZ ;  /* 0x0000007b00047810 */ /* 0x000fe20007ffe0ff */
[--C-:B------:R-:W-:Y:S02]  /*0c60*/  @!P4 IMAD.IADD R9, R9, 0x1, -R5.reuse ;  /* 0x000000010909c824 */ /* 0x100fe400078e0a05 */
[----:B------:R-:W-:Y:S01]  /*0c70*/  @!P6 IMAD.IADD R11, R11, 0x1, -R10 ;  /* 0x000000010b0be824 */ /* 0x000fe200078e0a0a */
[C---:B------:R-:W-:Y:S02]  /*0c80*/  ISETP.GT.U32.AND P6, PT, R5.reuse, R13, PT ;  /* 0x0000000d0500720c */ /* 0x040fe40003fc4070 */
[----:B------:R-:W-:Y:S01]  /*0c90*/  ISETP.GT.U32.AND P4, PT, R5, R9, PT ;  /* 0x000000090500720c */ /* 0x000fe20003f84070 */
[----:B------:R-:W-:Y:S01]  /*0ca0*/  @!P1 IMAD.IADD R47, R47, 0x1, -R5 ;  /* 0x000000012f2f9824 */ /* 0x000fe200078e0a05 */
[----:B------:R-:W-:-:S02]  /*0cb0*/  IABS R15, R4 ;  /* 0x00000004000f7213 */ /* 0x000fc40000000000 */
[----:B------:R-:W-:Y:S01]  /*0cc0*/  IADD3 R10, R0, 0x77, RZ ;  /* 0x00000077000a7810 */ /* 0x000fe20007ffe0ff */
[----:B------:R-:W-:Y:S01]  /*0cd0*/  @!P5 IMAD.IADD R177, R177, 0x1, -R5 ;  /* 0x00000001b1b1d824 */ /* 0x000fe200078e0a05 */
[----:B------:R-:W-:Y:S01]  /*0ce0*/  ISETP.GE.AND P1, PT, R14, RZ, PT ;  /* 0x000000ff0e00720c */ /* 0x000fe20003f26270 */
[----:B------:R-:W-:Y:S01]  /*0cf0*/  IMAD.HI.U32 R3, R2, R15, RZ ;  /* 0x0000000f02037227 */ /* 0x000fe200078e00ff */
[----:B------:R-:W-:Y:S02]  /*0d00*/  IABS R181, R10 ;  /* 0x0000000a00b57213 */ /* 0x000fe40000000000 */
[----:B------:R-:W-:Y:S01]  /*0d10*/  ISETP.GT.U32.AND P5, PT, R5, R177, PT ;  /* 0x000000b10500720c */ /* 0x000fe20003fa4070 */
[----:B------:R-:W-:Y:S01]  /*0d20*/  IMAD.MOV R6, RZ, RZ, -R3 ;  /* 0x000000ffff067224 */ /* 0x000fe200078e0a03 */
[----:B------:R-:W-:Y:S01]  /*0d30*/  @!P6 IADD3 R13, R13, -R5, RZ ;  /* 0x800000050d0de210 */ /* 0x000fe20007ffe0ff */
[----:B------:R-:W-:Y:S01]  /*0d40*/  @!P4 IMAD.IADD R9, R9, 0x1, -R5 ;  /* 0x000000010909c824 */ /* 0x000fe200078e0a05 */
[----:B------:R-:W-:Y:S01]  /*0d50*/  ISETP.GE.AND P4, PT, R4, RZ, PT ;  /* 0x000000ff0400720c */ /* 0x000fe20003f86270 */
[----:B------:R-:W-:Y:S01]  /*0d60*/  IMAD.HI.U32 R4, R2, R179, RZ ;  /* 0x000000b302047227 */ /* 0x000fe200078e00ff */
[----:B------:R-:W-:-:S02]  /*0d70*/  ISETP.GT.U32.AND P6, PT, R5, R13, PT ;  /* 0x0000000d0500720c */ /* 0x000fc40003fc4070 */
[----:B------:R-:W-:Y:S01]  /*0d80*/  IADD3 R14, R0, 0x75, RZ ;  /* 0x00000075000e7810 */ /* 0x000fe20007ffe0ff */
[----:B------:R-:W-:Y:S02]  /*0d90*/  IMAD.MOV R4, RZ, RZ, -R4 ;  /* 0x000000ffff047224 */ /* 0x000fe400078e0a04 */
[C---:B------:R-:W-:Y:S01]  /*0da0*/  IMAD R15, R5.reuse, R6, R15 ;  /* 0x00000006050f7224 */ /* 0x040fe200078e020f */
[----:B------:R-:W-:Y:S01]  /*0db0*/  IABS R27, R14 ;  /* 0x0000000e001b7213 */ /* 0x000fe20000000000 */
[----:B------:R-:W-:Y:S02]  /*0dc0*/  IMAD R179, R5, R4, R179 ;  /* 0x0000000405b37224 */ /* 0x000fe400078e02b3 */
[----:B------:R-:W-:Y:S01]  /*0dd0*/  @!P5 IMAD.IADD R177, R177, 0x1, -R5 ;  /* 0x00000001b1b1d824 */ /* 0x000fe200078e0a05 */
[----:B------:R-:W-:Y:S01]  /*0de0*/  ISETP.GT.U32.AND P5, PT, R5, R15, PT ;  /* 0x0000000f0500720c */ /* 0x000fe20003fa4070 */
[----:B------:R-:W-:Y:S01]  /*0df0*/  @!P0 IMAD.MOV R47, RZ, RZ, -R47 ;  /* 0x000000ffff2f8224 */ /* 0x000fe200078e0a2f */
[----:B------:R-:W-:Y:S01]  /*0e00*/  ISETP.GE.AND P0, PT, R7, RZ, PT ;  /* 0x000000ff0700720c */ /* 0x000fe20003f06270 */
[----:B------:R-:W-:Y:S01]  /*0e10*/  @!P6 IMAD.IADD R13, R13, 0x1, -R5 ;  /* 0x000000010d0de824 */ /* 0x000fe200078e0a05 */
[----:B------:R-:W-:Y:S01]  /*0e20*/  ISETP.GT.U32.AND P6, PT, R5, R179, PT ;  /* 0x000000b30500720c */ /* 0x000fe20003fc4070 */
[----:B------:R-:W-:Y:S01]  /*0e30*/  IMAD.HI.U32 R3, R2, R19, RZ ;  /* 0x0000001302037227 */ /* 0x000fe200078e00ff */
[----:B------:R-:W-:-:S02]  /*0e40*/  IADD3 R7, R0, 0x78, RZ ;  /* 0x0000007800077810 */ /* 0x000fc40007ffe0ff */
[----:B------:R-:W-:Y:S01]  /*0e50*/  @!P2 IADD3 R177, -R177, RZ, RZ ;  /* 0x000000ffb1b1a210 */ /* 0x000fe20007ffe1ff */
[----:B------:R-:W-:Y:S01]  /*0e60*/  IMAD.MOV R4, RZ, RZ, -R3 ;  /* 0x000000ffff047224 */ /* 0x000fe200078e0a03 */
[----:B------:R-:W-:Y:S01]  /*0e70*/  IABS R21, R7 ;  /* 0x0000000700157213 */ /* 0x000fe20000000000 */
[----:B------:R-:W-:Y:S01]  /*0e80*/  @!P1 IMAD.MOV R13, RZ, RZ, -R13 ;  /* 0x000000ffff0d9224 */ /* 0x000fe200078e0a0d */
[----:B------:R-:W-:Y:S01]  /*0e90*/  ISETP.GE.AND P1, PT, R7, RZ, PT ;  /* 0x000000ff0700720c */ /* 0x000fe20003f26270 */
[----:B------:R-:W-:Y:S01]  /*0ea0*/  @!P5 IMAD.IADD R15, R15, 0x1, -R5 ;  /* 0x000000010f0fd824 */ /* 0x000fe200078e0a05 */
[----:B------:R-:W-:Y:S01]  /*0eb0*/  IADD3 R7, R0, 0x74, RZ ;  /* 0x0000007400077810 */ /* 0x000fe20007ffe0ff */
[----:B------:R-:W-:-:S03]  /*0ec0*/  IMAD.HI.U32 R3, R2, R21, RZ ;  /* 0x0000001502037227 */ /* 0x000fc600078e00ff */
[----:B------:R-:W-:Y:S01]  /*0ed0*/  IABS R183, R7 ;  /* 0x0000000700b77213 */ /* 0x000fe20000000000 */
[----:B------:R-:W-:Y:S01]  /*0ee0*/  @!P6 IMAD.IADD R179, R179, 0x1, -R5 ;  /* 0x00000001b3b3e824 */ /* 0x000fe200078e0a05 */
[C---:B------:R-:W-:Y:S01]  /*0ef0*/  ISETP.GT.U32.AND P6, PT, R5.reuse, R15, PT ;  /* 0x0000000f0500720c */ /* 0x040fe20003fc4070 */
[----:B------:R-:W-:Y:S02]  /*0f00*/  IMAD.MOV R6, RZ, RZ, -R3 ;  /* 0x000000ffff067224 */ /* 0x000fe400078e0a03 */
[C---:B------:R-:W-:Y:S01]  /*0f10*/  IMAD R19, R5.reuse, R4, R19 ;  /* 0x0000000405137224 */ /* 0x040fe200078e0213 */
[C---:B------:R-:W-:Y:S01]  /*0f20*/  ISETP.GT.U32.AND P2, PT, R5.reuse, R179, PT ;  /* 0x000000b30500720c */ /* 0x040fe20003f44070 */
[C---:B------:R-:W-:Y:S02]  /*0f30*/  IMAD R21, R5.reuse, R6, R21 ;  /* 0x0000000605157224 */ /* 0x040fe400078e0215 */
[----:B------:R-:W-:Y:S01]  /*0f40*/  IMAD.HI.U32 R4, R2, R181, RZ ;  /* 0x000000b502047227 */ /* 0x000fe200078e00ff */
[----:B------:R-:W-:-:S03]  /*0f50*/  ISETP.GT.U32.AND P5, PT, R5, R19, PT ;  /* 0x000000130500720c */ /* 0x000fc60003fa4070 */
[----:B------:R-:W-:-:S04]  /*0f60*/  IMAD.HI.U32 R3, R2, R25, RZ ;  /* 0x0000001902037227 */ /* 0x000fc800078e00ff */
[----:B------:R-:W-:Y:S01]  /*0f70*/  @!P6 IMAD.IADD R15, R15, 0x1, -R5 ;  /* 0x000000010f0fe824 */ /* 0x000fe200078e0a05 */
[C---:B------:R-:W-:Y:S01]  /*0f80*/  ISETP.GT.U32.AND P6, PT, R5.reuse, R21, PT ;  /* 0x000000150500720c */ /* 0x040fe20003fc4070 */
[----:B------:R-:W-:Y:S02]  /*0f90*/  IMAD.MOV R4, RZ, RZ, -R4 ;  /* 0x000000ffff047224 */ /* 0x000fe400078e0a04 */
[----:B------:R-:W-:Y:S02]  /*0fa0*/  IMAD.MOV R6, RZ, RZ, -R3 ;  /* 0x000000ffff067224 */ /* 0x000fe400078e0a03 */
[C---:B------:R-:W-:Y:S02]  /*0fb0*/  IMAD R181, R5.reuse, R4, R181 ;  /* 0x0000000405b57224 */ /* 0x040fe400078e02b5 */
[C---:B------:R-:W-:Y:S02]  /*0fc0*/  IMAD R25, R5.reuse, R6, R25 ;  /* 0x0000000605197224 */ /* 0x040fe400078e0219 */
[----:B------:R-:W-:Y:S01]  /*0fd0*/  @!P4 IMAD.MOV R15, RZ, RZ, -R15 ;  /* 0x000000ffff0fc224 */ /* 0x000fe200078e0a0f */
[----:B------:R-:W-:Y:S01]  /*0fe0*/  ISETP.GT.U32.AND P4, PT, R5, R181, PT ;  /* 0x000000b50500720c */ /* 0x000fe20003f84070 */
[----:B------:R-:W-:-:S04]  /*0ff0*/  IMAD.HI.U32 R4, R2, R27, RZ ;  /* 0x0000001b02047227 */ /* 0x000fc800078e00ff */
[--C-:B------:R-:W-:Y:S01]  /*1000*/  @!P6 IMAD.IADD R21, R21, 0x1, -R5.reuse ;  /* 0x000000011515e824 */ /* 0x100fe200078e0a05 */
[----:B------:R-:W-:Y:S01]  /*1010*/  ISETP.GT.U32.AND P6, PT, R5, R25, PT ;  /* 0x000000190500720c */ /* 0x000fe20003fc4070 */
[----:B------:R-:W-:Y:S02]  /*1020*/  @!P5 IMAD.IADD R19, R19, 0x1, -R5 ;  /* 0x000000011313d824 */ /* 0x000fe400078e0a05 */
[----:B------:R-:W-:Y:S02]  /*1030*/  IMAD.MOV R4, RZ, RZ, -R4 ;  /* 0x000000ffff047224 */ /* 0x000fe400078e0a04 */
[----:B------:R-:W-:Y:S01]  /*1040*/  IMAD.HI.U32 R3, R2, R183, RZ ;  /* 0x000000b702037227 */ /* 0x000fe200078e00ff */
[----:B------:R-:W-:-:S03]  /*1050*/  ISETP.GT.U32.AND P5, PT, R5, R19, PT ;  /* 0x000000130500720c */ /* 0x000fc60003fa4070 */
[----:B------:R-:W-:Y:S01]  /*1060*/  @!P4 IMAD.IADD R181, R181, 0x1, -R5 ;  /* 0x00000001b5b5c824 */ /* 0x000fe200078e0a05 */
[C---:B------:R-:W-:Y:S01]  /*1070*/  ISETP.GT.U32.AND P4, PT, R5.reuse, R21, PT ;  /* 0x000000150500720c */ /* 0x040fe20003f84070 */
[----:B------:R-:W-:Y:S01]  /*1080*/  IMAD R27, R5, R4, R27 ;  /* 0x00000004051b7224 */ /* 0x000fe200078e021b */
[----:B------:R-:W-:Y:S01]  /*1090*/  IADD3 R4, -R3, RZ, RZ ;  /* 0x000000ff03047210 */ /* 0x000fe20007ffe1ff */
[--C-:B------:R-:W-:Y:S02]  /*10a0*/  @!P6 IMAD.IADD R25, R25, 0x1, -R5.reuse ;  /* 0x000000011919e824 */ /* 0x100fe400078e0a05 */
[----:B------:R-:W-:Y:S01]  /*10b0*/  @!P2 IMAD.IADD R179, R179, 0x1, -R5 ;  /* 0x00000001b3b3a824 */ /* 0x000fe200078e0a05 */
[----:B------:R-:W-:Y:S01]  /*10c0*/  ISETP.GE.AND P2, PT, R10, RZ, PT ;  /* 0x000000ff0a00720c */ /* 0x000fe20003f46270 */
[C---:B------:R-:W-:Y:S01]  /*10d0*/  IMAD R183, R5.reuse, R4, R183 ;  /* 0x0000000405b77224 */ /* 0x040fe200078e02b7 */
[----:B------:R-:W-:Y:S01]  /*10e0*/  ISETP.GT.U32.AND P6, PT, R5, R25, PT ;  /* 0x000000190500720c */ /* 0x000fe20003fc4070 */
[----:B------:R-:W-:Y:S01]  /*10f0*/  @!P5 IMAD.IADD R19, R19, 0x1, -R5 ;  /* 0x000000011313d824 */ /* 0x000fe200078e0a05 */
[----:B------:R-:W-:Y:S01]  /*1100*/  ISETP.GE.AND P5, PT, R12, RZ, PT ;  /* 0x000000ff0c00720c */ /* 0x000fe20003fa6270 */
[----:B------:R-:W-:Y:S01]  /*1110*/  @!P0 IMAD.MOV R179, RZ, RZ, -R179 ;  /* 0x000000ffffb38224 */ /* 0x000fe200078e0ab3 */
[C---:B------:R-:W-:Y:S01]  /*1120*/  IADD3 R10, R0.reuse, 0x73, RZ ;  /* 0x00000073000a7810 */ /* 0x040fe20007ffe0ff */
[----:B------:R-:W-:Y:S01]  /*1130*/  @!P4 IMAD.IADD R21, R21, 0x1, -R5 ;  /* 0x000000011515c824 */ /* 0x000fe200078e0a05 */
[C---:B------:R-:W-:Y:S01]  /*1140*/  ISETP.GT.U32.AND P4, PT, R5.reuse, R27, PT ;  /* 0x0000001b0500720c */ /* 0x040fe20003f84070 */
[----:B------:R-:W-:Y:S01]  /*1150*/  @!P3 IMAD.MOV R9, RZ, RZ, -R9 ;  /* 0x000000ffff09b224 */ /* 0x000fe200078e0a09 */
[----:B------:R-:W-:Y:S01]  /*1160*/  IADD3 R12, R0, 0x72, RZ ;  /* 0x00000072000c7810 */ /* 0x000fe20007ffe0ff */
[----:B------:R-:W-:Y:S01]  /*1170*/  IMAD.HI.U32 R6, R2, R185, RZ ;  /* 0x000000b902067227 */ /* 0x000fe200078e00ff */
[----:B------:R-:W-:-:S02]  /*1180*/  ISETP.GT.U32.AND P0, PT, R5, R181, PT ;  /* 0x000000b50500720c */ /* 0x000fc40003f04070 */
[----:B------:R-:W-:Y:S01]  /*1190*/  IABS R31, R10 ;  /* 0x0000000a001f7213 */ /* 0x000fe20000000000 */
[--C-:B------:R-:W-:Y:S01]  /*11a0*/  @!P6 IMAD.IADD R25, R25, 0x1, -R5.reuse ;  /* 0x000000011919e824 */ /* 0x100fe200078e0a05 */
[----:B------:R-:W-:Y:S01]  /*11b0*/  ISETP.GT.U32.AND P6, PT, R5, R183, PT ;  /* 0x000000b70500720c */ /* 0x000fe20003fc4070 */
[----:B------:R-:W-:Y:S01]  /*11c0*/  IMAD.MOV R6, RZ, RZ, -R6 ;  /* 0x000000ffff067224 */ /* 0x000fe200078e0a06 */
[----:B------:R-:W-:Y:S01]  /*11d0*/  IABS R33, R12 ;  /* 0x0000000c00217213 */ /* 0x000fe20000000000 */
[----:B------:R-:W-:Y:S01]  /*11e0*/  IMAD.HI.U32 R3, R2, R31, RZ ;  /* 0x0000001f02037227 */ /* 0x000fe200078e00ff */
[----:B------:R-:W-:Y:S02]  /*11f0*/  ISETP.GE.AND P3, PT, R8, RZ, PT ;  /* 0x000000ff0800720c */ /* 0x000fe40003f66270 */
[----:B------:R-:W-:Y:S01]  /*1200*/  @!P5 IADD3 R25, -R25, RZ, RZ ;  /* 0x000000ff1919d210 */ /* 0x000fe20007ffe1ff */
[----:B------:R-:W-:Y:S01]  /*1210*/  @!P4 IMAD.IADD R27, R27, 0x1, -R5 ;  /* 0x000000011b1bc824 */ /* 0x000fe200078e0a05 */
[----:B------:R-:W-:Y:S01]  /*1220*/  ISETP.GE.AND P4, PT, R7, RZ, PT ;  /* 0x000000ff0700720c */ /* 0x000fe20003f86270 */
[----:B------:R-:W-:Y:S01]  /*1230*/  IMAD.HI.U32 R4, R2, R33, RZ ;  /* 0x0000002102047227 */ /* 0x000fe200078e00ff */
[----:B------:R-:W-:-:S02]  /*1240*/  IADD3 R7, R0, 0x70, RZ ;  /* 0x0000007000077810 */ /* 0x000fc40007ffe0ff */
[----:B------:R-:W-:Y:S01]  /*1250*/  ISETP.GE.AND P5, PT, R10, RZ, PT ;  /* 0x000000ff0a00720c */ /* 0x000fe20003fa6270 */
[----:B------:R-:W-:Y:S01]  /*1260*/  @!P6 IMAD.IADD R183, R183, 0x1, -R5 ;  /* 0x00000001b7b7e824 */ /* 0x000fe200078e0a05 */
[----:B------:R-:W-:Y:S01]  /*1270*/  ISETP.GT.U32.AND P6, PT, R5, R27, PT ;  /* 0x0000001b0500720c */ /* 0x000fe20003fc4070 */
[----:B------:R-:W-:Y:S01]  /*1280*/  IMAD.MOV R8, RZ, RZ, -R3 ;  /* 0x000000ffff087224 */ /* 0x000fe200078e0a03 */
[----:B------:R-:W-:Y:S01]  /*1290*/  IABS R39, R7 ;  /* 0x0000000700277213 */ /* 0x000fe20000000000 */
[----:B------:R-:W-:Y:S01]  /*12a0*/  IMAD.MOV R4, RZ, RZ, -R4 ;  /* 0x000000ffff047224 */ /* 0x000fe200078e0a04 */
[----:B------:R-:W-:Y:S01]  /*12b0*/  IADD3 R10, R0, 0x6d, RZ ;  /* 0x0000006d000a7810 */ /* 0x000fe20007ffe0ff */
[----:B------:R-:W-:Y:S01]  /*12c0*/  @!P0 IMAD.IADD R181, R181, 0x1, -R5 ;  /* 0x00000001b5b58824 */ /* 0x000fe200078e0a05 */
[----:B------:R-:W-:Y:S01]  /*12d0*/  ISETP.GE.AND P0, PT, R14, RZ, PT ;  /* 0x000000ff0e00720c */ /* 0x000fe20003f06270 */
[C---:B------:R-:W-:Y:S01]  /*12e0*/  IMAD R31, R5.reuse, R8, R31 ;  /* 0x00000008051f7224 */ /* 0x040fe200078e021f */
[C---:B------:R-:W-:Y:S01]  /*12f0*/  IADD3 R8, R0.reuse, 0x6e, RZ ;  /* 0x0000006e00087810 */ /* 0x040fe20007ffe0ff */
[C---:B------:R-:W-:Y:S01]  /*1300*/  IMAD R33, R5.reuse, R4, R33 ;  /* 0x0000000405217224 */ /* 0x040fe200078e0221 */
[----:B------:R-:W-:Y:S01]  /*1310*/  IABS R45, R10 ;  /* 0x0000000a002d7213 */ /* 0x000fe20000000000 */
[C---:B------:R-:W-:Y:S01]  /*1320*/  IMAD R185, R5.reuse, R6, R185 ;  /* 0x0000000605b97224 */ /* 0x040fe200078e02b9 */
[----:B------:R-:W-:Y:S01]  /*1330*/  IADD3 R6, R0, 0x6f, RZ ;  /* 0x0000006f00067810 */ /* 0x000fe20007ffe0ff */
[----:B------:R-:W-:Y:S01]  /*1340*/  @!P3 IMAD.MOV R19, RZ, RZ, -R19 ;  /* 0x000000ffff13b224 */ /* 0x000fe200078e0a13 */
[C---:B------:R-:W-:Y:S01]  /*1350*/  ISETP.GT.U32.AND P3, PT, R5.reuse, R31, PT ;  /* 0x0000001f0500720c */ /* 0x040fe20003f64070 */
[----:B------:R-:W-:Y:S01]  /*1360*/  @!P2 IMAD.MOV R181, RZ, RZ, -R181 ;  /* 0x000000ffffb5a224 */ /* 0x000fe200078e0ab5 */
[C---:B------:R-:W-:Y:S01]  /*1370*/  ISETP.GT.U32.AND P2, PT, R5.reuse, R33, PT ;  /* 0x000000210500720c */ /* 0x040fe20003f44070 */
[----:B------:R-:W-:Y:S01]  /*1380*/  @!P1 IMAD.MOV R21, RZ, RZ, -R21 ;  /* 0x000000ffff159224 */ /* 0x000fe200078e0a15 */
[----:B------:R-:W-:Y:S01]  /*1390*/  ISETP.GT.U32.AND P1, PT, R5, R183, PT ;  /* 0x000000b70500720c */ /* 0x000fe20003f24070 */
[----:B------:R-:W-:Y:S01]  /*13a0*/  @!P6 IMAD.IADD R27, R27, 0x1, -R5 ;  /* 0x000000011b1be824 */ /* 0x000fe200078e0a05 */
[----:B------:R-:W-:Y:S01]  /*13b0*/  ISETP.GT.U32.AND P6, PT, R5, R185, PT ;  /* 0x000000b90500720c */ /* 0x000fe20003fc4070 */
[----:B------:R-:W-:Y:S01]  /*13c0*/  IMAD.HI.U32 R3, R2, R39, RZ ;  /* 0x0000002702037227 */ /* 0x000fe200078e00ff */
[----:B------:R-:W-:-:S02]  /*13d0*/  IABS R37, R6 ;  /* 0x0000000600257213 */ /* 0x000fc40000000000 */
[----:B------:R-:W-:Y:S01]  /*13e0*/  IABS R187, R8 ;  /* 0x0000000800bb7213 */ /* 0x000fe20000000000 */
[----:B------:R-:W-:Y:S01]  /*13f0*/  IMAD.MOV R4, RZ, RZ, -R3 ;  /* 0x000000ffff047224 */ /* 0x000fe200078e0a03 */
[----:B------:R-:W-:Y:S01]  /*1400*/  IADD3 R14, R0, 0x66, RZ ;  /* 0x00000066000e7810 */ /* 0x000fe20007ffe0ff */
[--C-:B------:R-:W-:Y:S01]  /*1410*/  @!P3 IMAD.IADD R31, R31, 0x1, -R5.reuse ;  /* 0x000000011f1fb824 */ /* 0x100fe200078e0a05 */
[----:B------:R-:W-:Y:S01]  /*1420*/  ISETP.GE.AND P3, PT, R16, RZ, PT ;  /* 0x000000ff1000720c */ /* 0x000fe20003f66270 */
[--C-:B------:R-:W-:Y:S01]  /*1430*/  @!P2 IMAD.IADD R33, R33, 0x1, -R5.reuse ;  /* 0x000000012121a824 */ /* 0x100fe200078e0a05 */
[----:B------:R-:W-:Y:S01]  /*1440*/  IADD3 R16, R0, 0x65, RZ ;  /* 0x0000006500107810 */ /* 0x000fe20007ffe0ff */
[----:B------:R-:W-:Y:S01]  /*1450*/  @!P1 IMAD.IADD R183, R183, 0x1, -R5 ;  /* 0x00000001b7b79824 */ /* 0x000fe200078e0a05 */
[C---:B------:R-:W-:Y:S01]  /*1460*/  ISETP.GT.U32.AND P2, PT, R5.reuse, R31, PT ;  /* 0x0000001f0500720c */ /* 0x040fe20003f44070 */
[----:B------:R-:W-:Y:S01]  /*1470*/  IMAD R39, R5, R4, R39 ;  /* 0x0000000405277224 */ /* 0x000fe200078e0227 */
[----:B------:R-:W-:Y:S01]  /*1480*/  ISETP.GE.AND P1, PT, R12, RZ, PT ;  /* 0x000000ff0c00720c */ /* 0x000fe20003f26270 */
[----:B------:R-:W-:Y:S01]  /*1490*/  @!P6 IMAD.IADD R185, R185, 0x1, -R5 ;  /* 0x00000001b9b9e824 */ /* 0x000fe200078e0a05 */
[C---:B------:R-:W-:Y:S01]  /*14a0*/  ISETP.GT.U32.AND P6, PT, R5.reuse, R33, PT ;  /* 0x000000210500720c */ /* 0x040fe20003fc4070 */
[----:B------:R-:W-:Y:S01]  /*14b0*/  @!P4 IMAD.MOV R183, RZ, RZ, -R183 ;  /* 0x000000ffffb7c224 */ /* 0x000fe200078e0ab7 */
[----:B------:R-:W-:Y:S01]  /*14c0*/  ISETP.GT.U32.AND P4, PT, R5, R39, PT ;  /* 0x000000270500720c */ /* 0x000fe20003f84070 */
[----:B------:R-:W-:Y:S01]  /*14d0*/  IMAD.HI.U32 R3, R2, R37, RZ ;  /* 0x0000002502037227 */ /* 0x000fe200078e00ff */
[----:B------:R-:W-:-:S02]  /*14e0*/  IADD3 R12, R0, 0x67, RZ ;  /* 0x00000067000c7810 */ /* 0x000fc40007ffe0ff */
[----:B------:R-:W-:Y:S01]  /*14f0*/  IABS R193, R16 ;  /* 0x0000001000c17213 */ /* 0x000fe20000000000 */
[----:B------:R-:W-:Y:S01]  /*1500*/  IMAD.MOV R4, RZ, RZ, -R3 ;  /* 0x000000ffff047224 */ /* 0x000fe200078e0a03 */
[----:B------:R-:W-:Y:S01]  /*1510*/  IABS R75, R12 ;  /* 0x0000000c004b7213 */ /* 0x000fe20000000000 */
[----:B------:R-:W-:Y:S01]  /*1520*/  @!P0 IMAD.MOV R27, RZ, RZ, -R27 ;  /* 0x000000ffff1b8224 */ /* 0x000fe200078e0a1b */
[C---:B------:R-:W-:Y:S01]  /*1530*/  ISETP.GT.U32.AND P0, PT, R5.reuse, R185, PT ;  /* 0x000000b90500720c */ /* 0x040fe20003f04070 */
[----:B------:R-:W-:Y:S01]  /*1540*/  IMAD R37, R5, R4, R37 ;  /* 0x0000000405257224 */ /* 0x000fe200078e0225 */
[----:B------:R-:W-:Y:S01]  /*1550*/  IABS R77, R14 ;  /* 0x0000000e004d7213 */ /* 0x000fe20000000000 */
[--C-:B------:R-:W-:Y:S01]  /*1560*/  @!P2 IMAD.IADD R31, R31, 0x1, -R5.reuse ;  /* 0x000000011f1fa824 */ /* 0x100fe200078e0a05 */
[----:B------:R-:W-:Y:S01]  /*1570*/  ISETP.GE.AND P2, PT, R7, RZ, PT ;  /* 0x000000ff0700720c */ /* 0x000fe20003f46270 */
[--C-:B------:R-:W-:Y:S01]  /*1580*/  @!P6 IMAD.IADD R33, R33, 0x1, -R5.reuse ;  /* 0x000000012121e824 */ /* 0x100fe200078e0a05 */
[----:B------:R-:W-:Y:S01]  /*1590*/  ISETP.GT.U32.AND P6, PT, R5, R37, PT ;  /* 0x000000250500720c */ /* 0x000fe20003fc4070 */
[----:B------:R-:W-:Y:S01]  /*15a0*/  @!P4 IMAD.IADD R39, R39, 0x1, -R5 ;  /* 0x000000012727c824 */ /* 0x000fe200078e0a05 */
[----:B------:R-:W-:Y:S01]  /*15b0*/  IADD3 R7, R0, 0x6c, RZ ;  /* 0x0000006c00077810 */ /* 0x000fe20007ffe0ff */
[----:B------:R-:W-:Y:S01]  /*15c0*/  @!P5 IMAD.MOV R31, RZ, RZ, -R31 ;  /* 0x000000ffff1fd224 */ /* 0x000fe200078e0a1f */
[----:B------:R-:W-:Y:S01]  /*15d0*/  ISETP.GE.AND P4, PT, R8, RZ, PT ;  /* 0x000000ff0800720c */ /* 0x000fe20003f86270 */
[----:B------:R-:W-:Y:S01]  /*15e0*/  IMAD.HI.U32 R3, R2, R187, RZ ;  /* 0x000000bb02037227 */ /* 0x000fe200078e00ff */
[----:B------:R-:W-:-:S02]  /*15f0*/  IABS R69, R7 ;  /* 0x0000000700457213 */ /* 0x000fc40000000000 */
[----:B------:R-:W-:Y:S01]  /*1600*/  ISETP.GT.U32.AND P5, PT, R5, R39, PT ;  /* 0x000000270500720c */ /* 0x000fe20003fa4070 */
[----:B------:R-:W-:Y:S01]  /*1610*/  IMAD.HI.U32 R4, R2, R45, RZ ;  /* 0x0000002d02047227 */ /* 0x000fe200078e00ff */
[----:B------:R-:W-:Y:S02]  /*1620*/  @!P0 IADD3 R185, R185, -R5, RZ ;  /* 0x80000005b9b98210 */ /* 0x000fe40007ffe0ff */
[----:B------:R-:W-:Y:S01]  /*1630*/  ISETP.GE.AND P0, PT, R6, RZ, PT ;  /* 0x000000ff0600720c */ /* 0x000fe20003f06270 */
[----:B------:R-:W-:Y:S02]  /*1640*/  IMAD.MOV R6, RZ, RZ, -R3 ;  /* 0x000000ffff067224 */ /* 0x000fe400078e0a03 */
[----:B------:R-:W-:Y:S02]  /*1650*/  IMAD.MOV R4, RZ, RZ, -R4 ;  /* 0x000000ffff047224 */ /* 0x000fe400078e0a04 */
[----:B------:R-:W-:-:S04]  /*1660*/  IMAD.HI.U32 R3, R2, R69, RZ ;  /* 0x0000004502037227 */ /* 0x000fc800078e00ff */
[----:B------:R-:W-:Y:S02]  /*1670*/  @!P6 IMAD.IADD R37, R37, 0x1, -R5 ;  /* 0x000000012525e824 */ /* 0x000fe400078e0a05 */
[C---:B------:R-:W-:Y:S02]  /*1680*/  IMAD R45, R5.reuse, R4, R45 ;  /* 0x00000004052d7224 */ /* 0x040fe400078e022d */
[----:B------:R-:W-:Y:S01]  /*1690*/  IMAD.MOV R4, RZ, RZ, -R3 ;  /* 0x000000ffff047224 */ /* 0x000fe200078e0a03 */
[----:B------:R-:W-:Y:S01]  /*16a0*/  ISETP.GT.U32.AND P6, PT, R5, R37, PT ;  /* 0x000000250500720c */ /* 0x000fe20003fc4070 */
[----:B------:R-:W-:Y:S01]  /*16b0*/  @!P5 IMAD.IADD R39, R39, 0x1, -R5 ;  /* 0x000000012727d824 */ /* 0x000fe200078e0a05 */
[C---:B------:R-:W-:Y:S01]  /*16c0*/  ISETP.GT.U32.AND P5, PT, R5.reuse, R45, PT ;  /* 0x0000002d0500720c */ /* 0x040fe20003fa4070 */
[----:B------:R-:W-:Y:S01]  /*16d0*/  IMAD R69, R5, R4, R69 ;  /* 0x0000000405457224 */ /* 0x000fe200078e0245 */
[----:B------:R-:W-:Y:S01]  /*16e0*/  IADD3 R3, R0, 0x6b, RZ ;  /* 0x0000006b00037810 */ /* 0x000fe20007ffe0ff */
[----:B------:R-:W-:-:S02]  /*16f0*/  @!P2 IMAD.MOV R39, RZ, RZ, -R39 ;  /* 0x000000ffff27a224 */ /* 0x000fc400078e0a27 */
[C---:B------:R-:W-:Y:S01]  /*1700*/  IMAD R187, R5.reuse, R6, R187 ;  /* 0x0000000605bb7224 */ /* 0x040fe200078e02bb */
[C---:B------:R-:W-:Y:S01]  /*1710*/  ISETP.GT.U32.AND P2, PT, R5.reuse, R69, PT ;  /* 0x000000450500720c */ /* 0x040fe20003f44070 */
[----:B------:R-:W-:Y:S01]  /*1720*/  @!P1 IMAD.MOV R33, RZ, RZ, -R33 ;  /* 0x000000ffff219224 */ /* 0x000fe200078e0a21 */
[----:B------:R-:W-:Y:S01]  /*1730*/  IABS R189, R3 ;  /* 0x0000000300bd7213 */ /* 0x000fe20000000000 */
[----:B------:R-:W-:Y:S01]  /*1740*/  @!P3 IMAD.MOV R185, RZ, RZ, -R185 ;  /* 0x000000ffffb9b224 */ /* 0x000fe200078e0ab9 */
[----:B------:R-:W-:Y:S01]  /*1750*/  ISETP.GT.U32.AND P1, PT, R5, R187, PT ;  /* 0x000000bb0500720c */ /* 0x000fe20003f24070 */
[----:B------:R-:W-:Y:S01]  /*1760*/  @!P6 IMAD.IADD R37, R37, 0x1, -R5 ;  /* 0x000000012525e824 */ /* 0x000fe200078e0a05 */
[----:B------:R-:W-:Y:S02]  /*1770*/  ISETP.GE.AND P6, PT, R7, RZ, PT ;  /* 0x000000ff0700720c */ /* 0x000fe40003fc6270 */
[----:B------:R-:W-:Y:S01]  /*1780*/  IADD3 R7, R0, 0x6a, RZ ;  /* 0x0000006a00077810 */ /* 0x000fe20007ffe0ff */
[----:B------:R-:W-:Y:S01]  /*1790*/  @!P0 IMAD.MOV R37, RZ, RZ, -R37 ;  /* 0x000000ffff258224 */ /* 0x000fe200078e0a25 */
[----:B------:R-:W-:-:S02]  /*17a0*/  @!P5 IADD3 R45, R45, -R5, RZ ;  /* 0x800000052d2dd210 */ /* 0x000fc40007ffe0ff */
[----:B------:R-:W-:Y:S01]  /*17b0*/  IABS R71, R7 ;  /* 0x0000000700477213 */ /* 0x000fe20000000000 */
[--C-:B------:R-:W-:Y:S01]  /*17c0*/  @!P2 IMAD.IADD R69, R69, 0x1, -R5.reuse ;  /* 0x000000014545a824 */ /* 0x100fe200078e0a05 */
[----:B------:R-:W-:Y:S02]  /*17d0*/  ISETP.GE.AND P3, PT, R10, RZ, PT ;  /* 0x000000ff0a00720c */ /* 0x000fe40003f66270 */
[----:B------:R-:W-:Y:S01]  /*17e0*/  IADD3 R10, R0, 0x69, RZ ;  /* 0x00000069000a7810 */ /* 0x000fe20007ffe0ff */
[C---:B------:R-:W-:Y:S01]  /*17f0*/  IMAD.HI.U32 R4, R2.reuse, R71, RZ ;  /* 0x0000004702047227 */ /* 0x040fe200078e00ff */
[C---:B------:R-:W-:Y:S02]  /*1800*/  ISETP.GT.U32.AND P2, PT, R5.reuse, R69, PT ;  /* 0x000000450500720c */ /* 0x040fe40003f44070 */
[----:B------:R-:W-:Y:S01]  /*1810*/  ISETP.GT.U32.AND P5, PT, R5, R45, PT ;  /* 0x0000002d0500720c */ /* 0x000fe20003fa4070 */
[----:B------:R-:W-:Y:S01]  /*1820*/  @!P1 IMAD.IADD R187, R187, 0x1, -R5 ;  /* 0x00000001bbbb9824 */ /* 0x000fe200078e0a05 */
[----:B------:R-:W-:Y:S01]  /*1830*/  ISETP.GE.AND P0, PT, R3, RZ, PT ;  /* 0x000000ff0300720c */ /* 0x000fe20003f06270 */
[----:B------:R-:W-:Y:S01]  /*1840*/  IMAD.MOV R4, RZ, RZ, -R4 ;  /* 0x000000ffff047224 */ /* 0x000fe200078e0a04 */
[----:B------:R-:W-:Y:S01]  /*1850*/  IABS R73, R10 ;  /* 0x0000000a00497213 */ /* 0x000fe20000000000 */
[----:B------:R-:W-:Y:S01]  /*1860*/  IMAD.HI.U32 R3, R2, R189, RZ ;  /* 0x000000bd02037227 */ /* 0x000fe200078e00ff */
[----:B------:R-:W-:-:S03]  /*1870*/  ISETP.GT.U32.AND P1, PT, R5, R187, PT ;  /* 0x000000bb0500720c */ /* 0x000fc60003f24070 */
[----:B------:R-:W-:Y:S02]  /*1880*/  IMAD R71, R5, R4, R71 ;  /* 0x0000000405477224 */ /* 0x000fe400078e0247 */
[----:B------:R-:W-:Y:S02]  /*1890*/  @!P2 IMAD.IADD R69, R69, 0x1, -R5 ;  /* 0x000000014545a824 */ /* 0x000fe400078e0a05 */
[----:B------:R-:W-:Y:S01]  /*18a0*/  IMAD.MOV R8, RZ, RZ, -R3 ;  /* 0x000000ffff087224 */ /* 0x000fe200078e0a03 */
[----:B------:R-:W-:Y:S01]  /*18b0*/  ISETP.GT.U32.AND P2, PT, R5, R71, PT ;  /* 0x000000470500720c */ /* 0x000fe20003f44070 */
[----:B------:R-:W-:Y:S01]  /*18c0*/  IMAD.HI.U32 R6, R2, R73, RZ ;  /* 0x0000004902067227 */ /* 0x000fe200078e00ff */
[----:B------:R-:W-:-:S03]  /*18d0*/  IADD3 R3, R0, 0x68, RZ ;  /* 0x0000006800037810 */ /* 0x000fc60007ffe0ff */
[----:B------:R-:W-:Y:S01]  /*18e0*/  @!P1 IMAD.IADD R187, R187, 0x1, -R5 ;  /* 0x00000001bbbb9824 */ /* 0x000fe200078e0a05 */
[----:B------:R-:W-:Y:S01]  /*18f0*/  IABS R191, R3 ;  /* 0x0000000300bf7213 */ /* 0x000fe20000000000 */
[----:B------:R-:W-:Y:S01]  /*1900*/  IMAD R189, R5, R8, R189 ;  /* 0x0000000805bd7224 */ /* 0x000fe200078e02bd */
[----:B------:R-:W-:Y:S01]  /*1910*/  ISETP.GE.AND P1, PT, R7, RZ, PT ;  /* 0x000000ff0700720c */ /* 0x000fe20003f26270 */
[----:B------:R-:W-:Y:S02]  /*1920*/  IMAD.MOV R6, RZ, RZ, -R6 ;  /* 0x000000ffff067224 */ /* 0x000fe400078e0a06 */
[----:B------:R-:W-:Y:S01]  /*1930*/  @!P5 IMAD.IADD R45, R45, 0x1, -R5 ;  /* 0x000000012d2dd824 */ /* 0x000fe200078e0a05 */
[----:B------:R-:W-:Y:S01]  /*1940*/  ISETP.GE.AND P5, PT, R10, RZ, PT ;  /* 0x000000ff0a00720c */ /* 0x000fe20003fa6270 */
[----:B------:R-:W-:Y:S01]  /*1950*/  @!P4 IMAD.MOV R187, RZ, RZ, -R187 ;  /* 0x000000ffffbbc224 */ /* 0x000fe200078e0abb */
[----:B------:R-:W-:Y:S01]  /*1960*/  ISETP.GT.U32.AND P4, PT, R5, R189, PT ;  /* 0x000000bd0500720c */ /* 0x000fe20003f84070 */
[----:B------:R-:W-:-:S02]  /*1970*/  @!P2 IMAD.IADD R71, R71, 0x1, -R5 ;  /* 0x000000014747a824 */ /* 0x000fc400078e0a05 */
[----:B------:R-:W-:Y:S02]  /*1980*/  IMAD R73, R5, R6, R73 ;  /* 0x0000000605497224 */ /* 0x000fe400078e0249 */
[----:B------:R-:W-:Y:S01]  /*1990*/  @!P3 IMAD.MOV R45, RZ, RZ, -R45 ;  /* 0x000000ffff2db224 */ /* 0x000fe200078e0a2d */
[----:B------:R-:W-:Y:S01]  /*19a0*/  ISETP.GE.AND P3, PT, R3, RZ, PT ;  /* 0x000000ff0300720c */ /* 0x000fe20003f66270 */
[----:B------:R-:W-:Y:S01]  /*19b0*/  IMAD.HI.U32 R3, R2, R191, RZ ;  /* 0x000000bf02037227 */ /* 0x000fe200078e00ff */
[----:B------:R-:W-:-:S03]  /*19c0*/  ISETP.GT.U32.AND P2, PT, R5, R71, PT ;  /* 0x000000470500720c */ /* 0x000fc60003f44070 */
[----:B------:R-:W-:Y:S01]  /*19d0*/  @!P6 IMAD.MOV R69, RZ, RZ, -R69 ;  /* 0x000000ffff45e224 */ /* 0x000fe200078e0a45 */
[----:B------:R-:W-:Y:S01]  /*19e0*/  ISETP.GT.U32.AND P6, PT, R5, R73, PT ;  /* 0x000000490500720c */ /* 0x000fe20003fc4070 */
[----:B------:R-:W-:Y:S01]  /*19f0*/  IMAD.HI.U32 R4, R2, R75, RZ ;  /* 0x0000004b02047227 */ /* 0x000fe200078e00ff */
[----:B------:R-:W-:-:S03]  /*1a00*/  @!P4 IADD3 R189, R189, -R5, RZ ;  /* 0x80000005bdbdc210 */ /* 0x000fc60007ffe0ff */
[----:B------:R-:W-:Y:S01]  /*1a10*/  IMAD.MOV R8, RZ, RZ, -R3 ;  /* 0x000000ffff087224 */ /* 0x000fe200078e0a03 */
[C---:B------:R-:W-:Y:S01]  /*1a20*/  ISETP.GT.U32.AND P4, PT, R5.reuse, R189, PT ;  /* 0x000000bd0500720c */ /* 0x040fe20003f84070 */
[----:B------:R-:W-:Y:S02]  /*1a30*/  IMAD.MOV R4, RZ, RZ, -R4 ;  /* 0x000000ffff047224 */ /* 0x000fe400078e0a04 */
[C---:B------:R-:W-:Y:S02]  /*1a40*/  IMAD R191, R5.reuse, R8, R191 ;  /* 0x0000000805bf7224 */ /* 0x040fe400078e02bf */
[----:B------:R-:W-:Y:S02]  /*1a50*/  IMAD R75, R5, R4, R75 ;  /* 0x00000004054b7224 */ /* 0x000fe400078e024b */
[--C-:B------:R-:W-:Y:S01]  /*1a60*/  @!P2 IMAD.IADD R71, R71, 0x1, -R5.reuse ;  /* 0x000000014747a824 */ /* 0x100fe200078e0a05 */
[----:B------:R-:W-:Y:S01]  /*1a70*/  ISETP.GT.U32.AND P2, PT, R5, R191, PT ;  /* 0x000000bf0500720c */ /* 0x000fe20003f44070 */
[----:B------:R-:W-:Y:S01]  /*1a80*/  @!P6 IMAD.IADD R73, R73, 0x1, -R5 ;  /* 0x000000014949e824 */ /* 0x000fe200078e0a05 */
[----:B------:R-:W-:Y:S01]  /*1a90*/  ISETP.GT.U32.AND P6, PT, R5, R75, PT ;  /* 0x0000004b0500720c */ /* 0x000fe20003fc4070 */
[----:B------:R-:W-:-:S04]  /*1aa0*/  IMAD.HI.U32 R7, R2, R193, RZ ;  /* 0x000000c102077227 */ /* 0x000fc800078e00ff */
[----:B------:R-:W-:Y:S01]  /*1ab0*/  IMAD.MOV R10, RZ, RZ, -R7 ;  /* 0x000000ffff0a7224 */ /* 0x000fe200078e0a07 */
[----:B------:R-:W-:Y:S01]  /*1ac0*/  IADD3 R7, R0, 0x64, RZ ;  /* 0x0000006400077810 */ /* 0x000fe20007ffe0ff */
[----:B------:R-:W-:Y:S01]  /*1ad0*/  @!P4 IMAD.IADD R189, R189, 0x1, -R5 ;  /* 0x00000001bdbdc824 */ /* 0x000fe200078e0a05 */
[----:B------:R-:W-:Y:S01]  /*1ae0*/  ISETP.GE.AND P4, PT, R12, RZ, PT ;  /* 0x000000ff0c00720c */ /* 0x000fe20003f86270 */
[----:B------:R-:W-:Y:S01]  /*1af0*/  IMAD R193, R5, R10, R193 ;  /* 0x0000000a05c17224 */ /* 0x000fe200078e02c1 */
[----:B------:R-:W-:Y:S01]  /*1b00*/  IADD3 R10, R0, 0x63, RZ ;  /* 0x00000063000a7810 */ /* 0x000fe20007ffe0ff */
[--C-:B------:R-:W-:Y:S01]  /*1b10*/  @!P2 IMAD.IADD R191, R191, 0x1, -R5.reuse ;  /* 0x00000001bfbfa824 */ /* 0x100fe200078e0a05 */
[----:B------:R-:W-:Y:S01]  /*1b20*/  IABS R79, R7 ;  /* 0x00000007004f7213 */ /* 0x000fe20000000000 */
[C---:B------:R-:W-:Y:S01]  /*1b30*/  IMAD.HI.U32 R6, R2.reuse, R77, RZ ;  /* 0x0000004d02067227 */ /* 0x040fe200078e00ff */
[----:B------:R-:W-:Y:S02]  /*1b40*/  ISETP.GT.U32.AND P2, PT, R5, R73, PT ;  /* 0x000000490500720c */ /* 0x000fe40003f44070 */
[----:B------:R-:W-:Y:S01]  /*1b50*/  @!P0 IADD3 R189, -R189, RZ, RZ ;  /* 0x000000ffbdbd8210 */ /* 0x000fe20007ffe1ff */
[----:B------:R-:W-:Y:S01]  /*1b60*/  @!P6 IMAD.IADD R75, R75, 0x1, -R5 ;  /* 0x000000014b4be824 */ /* 0x000fe200078e0a05 */
[----:B------:R-:W-:Y:S01]  /*1b70*/  IABS R81, R10 ;  /* 0x0000000a00517213 */ /* 0x000fe20000000000 */
[----:B------:R-:W-:Y:S01]  /*1b80*/  IMAD.MOV R6, RZ, RZ, -R6 ;  /* 0x000000ffff067224 */ /* 0x000fe200078e0a06 */
[C---:B------:R-:W-:Y:S01]  /*1b90*/  ISETP.GT.U32.AND P0, PT, R5.reuse, R191, PT ;  /* 0x000000bf0500720c */ /* 0x040fe20003f04070 */
[----:B------:R-:W-:Y:S01]  /*1ba0*/  IMAD.HI.U32 R3, R2, R79, RZ ;  /* 0x0000004f02037227 */ /* 0x000fe200078e00ff */
[----:B------:R-:W-:-:S02]  /*1bb0*/  ISETP.GT.U32.AND P6, PT, R5, R75, PT ;  /* 0x0000004b0500720c */ /* 0x000fc40003fc4070 */
[----:B------:R-:W-:Y:S01]  /*1bc0*/  IADD3 R12, R0, 0x62, RZ ;  /* 0x00000062000c7810 */ /* 0x000fe20007ffe0ff */
[----:B------:R-:W-:Y:S02]  /*1bd0*/  IMAD R77, R5, R6, R77 ;  /* 0x00000006054d7224 */ /* 0x000fe400078e024d */
[----:B------:R-:W-:Y:S01]  /*1be0*/  IMAD.HI.U32 R4, R2, R81, RZ ;  /* 0x0000005102047227 */ /* 0x000fe200078e00ff */
[----:B------:R-:W-:-:S03]  /*1bf0*/  IABS R195, R12 ;  /* 0x0000000c00c37213 */ /* 0x000fc60000000000 */
[----:B------:R-:W-:Y:S02]  /*1c00*/  IMAD.MOV R6, RZ, RZ, -R3 ;  /* 0x000000ffff067224 */ /* 0x000fe400078e0a03 */
[----:B------:R-:W-:Y:S02]  /*1c10*/  IMAD.MOV R8, RZ, RZ, -R4 ;  /* 0x000000ffff087224 */ /* 0x000fe400078e0a04 */
[----:B------:R-:W-:Y:S01]  /*1c20*/  @!P1 IMAD.MOV R71, RZ, RZ, -R71 ;  /* 0x000000ffff479224 */ /* 0x000fe200078e0a47 */
[----:B------:R-:W-:Y:S01]  /*1c30*/  ISETP.GT.U32.AND P1, PT, R5, R77, PT ;  /* 0x0000004d0500720c */ /* 0x000fe20003f24070 */
[----:B------:R-:W-:Y:S01]  /*1c40*/  @!P2 IMAD.IADD R73, R73, 0x1, -R5 ;  /* 0x000000014949a824 */ /* 0x000fe200078e0a05 */
[C---:B------:R-:W-:Y:S01]  /*1c50*/  ISETP.GT.U32.AND P2, PT, R5.reuse, R193, PT ;  /* 0x000000c10500720c */ /* 0x040fe20003f44070 */
[C---:B------:R-:W-:Y:S02]  /*1c60*/  IMAD R79, R5.reuse, R6, R79 ;  /* 0x00000006054f7224 */ /* 0x040fe400078e024f */
[----:B------:R-:W-:Y:S01]  /*1c70*/  IMAD R81, R5, R8, R81 ;  /* 0x0000000805517224 */ /* 0x000fe200078e0251 */
[----:B------:R-:W-:Y:S01]  /*1c80*/  IADD3 R8, R0, 0x60, RZ ;  /* 0x0000006000087810 */ /* 0x000fe20007ffe0ff */
[--C-:B------:R-:W-:Y:S01]  /*1c90*/  @!P0 IMAD.IADD R191, R191, 0x1, -R5.reuse ;  /* 0x00000001bfbf8824 */ /* 0x100fe200078e0a05 */
[----:B------:R-:W-:Y:S01]  /*1ca0*/  ISETP.GT.U32.AND P0, PT, R5, R79, PT ;  /* 0x0000004f0500720c */ /* 0x000fe20003f04070 */
[----:B------:R-:W-:Y:S01]  /*1cb0*/  @!P6 IMAD.IADD R75, R75, 0x1, -R5 ;  /* 0x000000014b4be824 */ /* 0x000fe200078e0a05 */
[----:B------:R-:W-:Y:S01]  /*1cc0*/  ISETP.GT.U32.AND P6, PT, R5, R81, PT ;  /* 0x000000510500720c */ /* 0x000fe20003fc4070 */
[----:B------:R-:W-:Y:S01]  /*1cd0*/  @!P5 IMAD.MOV R73, RZ, RZ, -R73 ;  /* 0x000000ffff49d224 */ /* 0x000fe200078e0a49 */
[----:B------:R-:W-:Y:S01]  /*1ce0*/  IABS R85, R8 ;  /* 0x0000000800557213 */ /* 0x000fe20000000000 */
[--C-:B------:R-:W-:Y:S01]  /*1cf0*/  @!P1 IMAD.IADD R77, R77, 0x1, -R5.reuse ;  /* 0x000000014d4d9824 */ /* 0x100fe200078e0a05 */
[----:B------:R-:W-:Y:S01]  /*1d00*/  ISETP.GE.AND P1, PT, R14, RZ, PT ;  /* 0x000000ff0e00720c */ /* 0x000fe20003f26270 */
[----:B------:R-:W-:Y:S01]  /*1d10*/  @!P2 IMAD.IADD R193, R193, 0x1, -R5 ;  /* 0x00000001c1c1a824 */ /* 0x000fe200078e0a05 */
[----:B------:R-:W-:Y:S01]  /*1d20*/  IADD3 R14, R0, 0x5f, RZ ;  /* 0x0000005f000e7810 */ /* 0x000fe20007ffe0ff */
[----:B------:R-:W-:Y:S01]  /*1d30*/  IMAD.HI.U32 R4, R2, R83, RZ ;  /* 0x0000005302047227 */ /* 0x000fe200078e00ff */
[----:B------:R-:W-:-:S02]  /*1d40*/  ISETP.GE.AND P2, PT, R16, RZ, PT ;  /* 0x000000ff1000720c */ /* 0x000fc40003f46270 */
[----:B------:R-:W-:Y:S01]  /*1d50*/  ISETP.GT.U32.AND P5, PT, R5, R193, PT ;  /* 0x000000c10500720c */ /* 0x000fe20003fa4070 */
[----:B------:R-:W-:Y:S01]  /*1d60*/  @!P0 IMAD.IADD R79, R79, 0x1, -R5 ;  /* 0x000000014f4f8824 */ /* 0x000fe200078e0a05 */
[----:B------:R-:W-:Y:S01]  /*1d70*/  ISETP.GT.U32.AND P0, PT, R5, R77, PT ;  /* 0x0000004d0500720c */ /* 0x000fe20003f04070 */
[----:B------:R-:W-:Y:S01]  /*1d80*/  IMAD.MOV R4, RZ, RZ, -R4 ;  /* 0x000000ffff047224 */ /* 0x000fe200078e0a04 */
[----:B------:R-:W-:Y:S01]  /*1d90*/  @!P6 IADD3 R81, R81, -R5, RZ ;  /* 0x800000055151e210 */ /* 0x000fe20007ffe0ff */
[----:B------:R-:W-:Y:S01]  /*1da0*/  IMAD.HI.U32 R3, R2, R195, RZ ;  /* 0x000000c302037227 */ /* 0x000fe200078e00ff */
[C---:B------:R-:W-:Y:S02]  /*1db0*/  ISETP.GT.U32.AND P6, PT, R5.reuse, R79, PT ;  /* 0x0000004f0500720c */ /* 0x040fe40003fc4070 */
[----:B------:R-:W-:Y:S01]  /*1dc0*/  IABS R197, R14 ;  /* 0x0000000e00c57213 */ /* 0x000fe20000000000 */
[C---:B------:R-:W-:Y:S01]  /*1dd0*/  IMAD R83, R5.reuse, R4, R83 ;  /* 0x0000000405537224 */ /* 0x040fe200078e0253 */
[C---:B------:R-:W-:Y:S01]  /*1de0*/  IADD3 R16, R0.reuse, 0x37, RZ ;  /* 0x0000003700107810 */ /* 0x040fe20007ffe0ff */
[----:B------:R-:W-:Y:S01]  /*1df0*/  @!P3 IMAD.MOV R191, RZ, RZ, -R191 ;  /* 0x000000ffffbfb224 */ /* 0x000fe200078e0abf */
[----:B------:R-:W-:Y:S01]  /*1e00*/  ISETP.GT.U32.AND P3, PT, R5, R81, PT ;  /* 0x000000510500720c */ /* 0x000fe20003f64070 */
[--C-:B------:R-:W-:Y:S01]  /*1e10*/  @!P5 IMAD.IADD R193, R193, 0x1, -R5.reuse ;  /* 0x00000001c1c1d824 */ /* 0x100fe200078e0a05 */
[----:B------:R-:W-:Y:S01]  /*1e20*/  ISETP.GT.U32.AND P5, PT, R5, R83, PT ;  /* 0x000000530500720c */ /* 0x000fe20003fa4070 */
[----:B------:R-:W-:Y:S01]  /*1e30*/  @!P0 IMAD.IADD R77, R77, 0x1, -R5 ;  /* 0x000000014d4d8824 */ /* 0x000fe200078e0a05 */
[----:B------:R-:W-:Y:S01]  /*1e40*/  ISETP.GE.AND P0, PT, R7, RZ, PT ;  /* 0x000000ff0700720c */ /* 0x000fe20003f06270 */
[----:B------:R-:W-:Y:S01]  /*1e50*/  IMAD.MOV R6, RZ, RZ, -R3 ;  /* 0x000000ffff067224 */ /* 0x000fe200078e0a03 */
[----:B------:R-:W-:Y:S01]  /*1e60*/  IADD3 R7, R0, 0x59, RZ ;  /* 0x0000005900077810 */ /* 0x000fe20007ffe0ff */
[----:B------:R-:W-:Y:S01]  /*1e70*/  IMAD.HI.U32 R3, R2, R85, RZ ;  /* 0x0000005502037227 */ /* 0x000fe200078e00ff */
[----:B------:R-:W-:-:S02]  /*1e80*/  @!P1 IADD3 R77, -R77, RZ, RZ ;  /* 0x000000ff4d4d9210 */ /* 0x000fc40007ffe1ff */
[----:B------:R-:W-:Y:S01]  /*1e90*/  IABS R201, R7 ;  /* 0x0000000700c97213 */ /* 0x000fe20000000000 */
[----:B------:R-:W-:Y:S01]  /*1ea0*/  @!P6 IMAD.IADD R79, R79, 0x1, -R5 ;  /* 0x000000014f4fe824 */ /* 0x000fe200078e0a05 */
[----:B------:R-:W-:Y:S01]  /*1eb0*/  ISETP.GE.AND P6, PT, R10, RZ, PT ;  /* 0x000000ff0a00720c */ /* 0x000fe20003fc6270 */
[----:B------:R-:W-:Y:S01]  /*1ec0*/  IMAD R195, R5, R6, R195 ;  /* 0x0000000605c37224 */ /* 0x000fe200078e02c3 */
[----:B------:R-:W-:Y:S01]  /*1ed0*/  IADD3 R10, R0, 0x57, RZ ;  /* 0x00000057000a7810 */ /* 0x000fe20007ffe0ff */
[----:B------:R-:W-:Y:S01]  /*1ee0*/  IMAD.HI.U32 R4, R2, R197, RZ ;  /* 0x000000c502047227 */ /* 0x000fe200078e00ff */
[----:B------:R-:W-:Y:S02]  /*1ef0*/  IABS R219, R16 ;  /* 0x0000001000db7213 */ /* 0x000fe40000000000 */
[----:B------:R-:W-:Y:S01]  /*1f00*/  IABS R97, R10 ;  /* 0x0000000a00617213 */ /* 0x000fe20000000000 */
[----:B------:R-:W-:Y:S01]  /*1f10*/  IMAD.MOV R6, RZ, RZ, -R3 ;  /* 0x000000ffff067224 */ /* 0x000fe200078e0a03 */
[----:B------:R-:W-:Y:S01]  /*1f20*/  IADD3 R3, R0, 0x5e, RZ ;  /* 0x0000005e00037810 */ /* 0x000fe20007ffe0ff */
[----:B------:R-:W-:-:S02]  /*1f30*/  IMAD.MOV R4, RZ, RZ, -R4 ;  /* 0x000000ffff047224 */ /* 0x000fc400078e0a04 */
[C---:B------:R-:W-:Y:S01]  /*1f40*/  IMAD R85, R5.reuse, R6, R85 ;  /* 0x0000000605557224 */ /* 0x040fe200078e0255 */
[----:B------:R-:W-:Y:S01]  /*1f50*/  IABS R87, R3 ;  /* 0x0000000300577213 */ /* 0x000fe20000000000 */
[----:B------:R-:W-:Y:S01]  /*1f60*/  @!P4 IMAD.MOV R75, RZ, RZ, -R75 ;  /* 0x000000ffff4bc224 */ /* 0x000fe200078e0a4b */
[----:B------:R-:W-:Y:S01]  /*1f70*/  ISETP.GT.U32.AND P4, PT, R5, R195, PT ;  /* 0x000000c30500720c */ /* 0x000fe20003f84070 */
[--C-:B------:R-:W-:Y:S01]  /*1f80*/  @!P3 IMAD.IADD R81, R81, 0x1, -R5.reuse ;  /* 0x000000015151b824 */ /* 0x100fe200078e0a05 */
[----:B------:R-:W-:Y:S01]  /*1f90*/  ISETP.GE.AND P3, PT, R12, RZ, PT ;  /* 0x000000ff0c00720c */ /* 0x000fe20003f66270 */
[----:B------:R-:W-:Y:S01]  /*1fa0*/  @!P5 IMAD.IADD R83, R83, 0x1, -R5 ;  /* 0x000000015353d824 */ /* 0x000fe200078e0a05 */
[----:B------:R-:W-:Y:S01]  /*1fb0*/  ISETP.GE.AND P5, PT, R8, RZ, PT ;  /* 0x000000ff0800720c */ /* 0x000fe20003fa6270 */
        /* <DEDUP_REMOVED lines=9> */
[----:B------:R-:W-:-:S02]  /*2050*/  IABS R89, R4 ;  /* 0x0000000400597213 */ /* 0x000fc40000000000 */
[----:B------:R-:W-:Y:S02]  /*2060*/  ISETP.GE.AND P4, PT, R17, RZ, PT ;  /* 0x000000ff1100720c */ /* 0x000fe40003f86270 */
[----:B------:R-:W-:Y:S02]  /*2070*/  ISETP.GT.U32.AND P1, PT, R5, R195, PT ;  /* 0x000000c30500720c */ /* 0x000fe40003f24070 */
[----:B------:R-:W-:Y:S01]  /*2080*/  IADD3 R6, R0, 0x5c, RZ ;  /* 0x0000005c00067810 */ /* 0x000fe20007ffe0ff */
[--C-:B------:R-:W-:Y:S01]  /*2090*/  @!P0 IMAD.IADD R85, R85, 0x1, -R5.reuse ;  /* 0x0000000155558824 */ /* 0x100fe200078e0a05 */
[----:B------:R-:W-:Y:S01]  /*20a0*/  ISETP.GE.AND P0, PT, R4, RZ, PT ;  /* 0x000000ff0400720c */ /* 0x000fe20003f06270 */
[--C-:B------:R-:W-:Y:S01]  /*20b0*/  @!P2 IMAD.IADD R83, R83, 0x1, -R5.reuse ;  /* 0x000000015353a824 */ /* 0x100fe200078e0a05 */
[----:B------:R-:W-:Y:S01]  /*20c0*/  ISETP.GE.AND P2, PT, R3, RZ, PT ;  /* 0x000000ff0300720c */ /* 0x000fe20003f46270 */
[----:B------:R-:W-:Y:S01]  /*20d0*/  @!P6 IMAD.IADD R197, R197, 0x1, -R5 ;  /* 0x00000001c5c5e824 */ /* 0x000fe200078e0a05 */
[----:B------:R-:W-:Y:S01]  /*20e0*/  ISETP.GT.U32.AND P6, PT, R5, R85, PT ;  /* 0x000000550500720c */ /* 0x000fe20003fc4070 */
[----:B------:R-:W-:Y:S01]  /*20f0*/  IMAD.HI.U32 R3, R2, R87, RZ ;  /* 0x0000005702037227 */ /* 0x000fe200078e00ff */
[----:B------:R-:W-:-:S02]  /*2100*/  IABS R199, R6 ;  /* 0x0000000600c77213 */ /* 0x000fc40000000000 */
[C---:B------:R-:W-:Y:S01]  /*2110*/  IADD3 R12, R0.reuse, 0x56, RZ ;  /* 0x00000056000c7810 */ /* 0x040fe20007ffe0ff */
[----:B------:R-:W-:Y:S01]  /*2120*/  IMAD.MOV R8, RZ, RZ, -R3 ;  /* 0x000000ffff087224 */ /* 0x000fe200078e0a03 */
[----:B------:R-:W-:Y:S01]  /*2130*/  IADD3 R3, R0, 0x5b, RZ ;  /* 0x0000005b00037810 */ /* 0x000fe20007ffe0ff */
[----:B------:R-:W-:Y:S01]  /*2140*/  IMAD.HI.U32 R4, R2, R89, RZ ;  /* 0x0000005902047227 */ /* 0x000fe200078e00ff */
[----:B------:R-:W-:Y:S02]  /*2150*/  IABS R203, R12 ;  /* 0x0000000c00cb7213 */ /* 0x000fe40000000000 */
[----:B------:R-:W-:Y:S01]  /*2160*/  IABS R91, R3 ;  /* 0x00000003005b7213 */ /* 0x000fe20000000000 */
[----:B------:R-:W-:Y:S01]  /*2170*/  IMAD R87, R5, R8, R87 ;  /* 0x0000000805577224 */ /* 0x000fe200078e0257 */
[----:B------:R-:W-:Y:S01]  /*2180*/  IADD3 R8, R0, 0x58, RZ ;  /* 0x0000005800087810 */ /* 0x000fe20007ffe0ff */
[----:B------:R-:W-:Y:S01]  /*2190*/  @!P1 IMAD.IADD R195, R195, 0x1, -R5 ;  /* 0x00000001c3c39824 */ /* 0x000fe200078e0a05 */
[----:B------:R-:W-:Y:S01]  /*21a0*/  @!P6 IADD3 R85, R85, -R5, RZ ;  /* 0x800000055555e210 */ /* 0x000fe20007ffe0ff */
[----:B------:R-:W-:Y:S01]  /*21b0*/  IMAD.MOV R4, RZ, RZ, -R4 ;  /* 0x000000ffff047224 */ /* 0x000fe200078e0a04 */
[C---:B------:R-:W-:Y:S01]  /*21c0*/  ISETP.GT.U32.AND P6, PT, R5.reuse, R87, PT ;  /* 0x000000570500720c */ /* 0x040fe20003fc4070 */
[----:B------:R-:W-:Y:S01]  /*21d0*/  @!P3 IMAD.MOV R195, RZ, RZ, -R195 ;  /* 0x000000ffffc3b224 */ /* 0x000fe200078e0ac3 */
[C---:B------:R-:W-:Y:S01]  /*21e0*/  ISETP.GT.U32.AND P3, PT, R5.reuse, R197, PT ;  /* 0x000000c50500720c */ /* 0x040fe20003f64070 */
[C---:B------:R-:W-:Y:S01]  /*21f0*/  IMAD R89, R5.reuse, R4, R89 ;  /* 0x0000000405597224 */ /* 0x040fe200078e0259 */
[----:B------:R-:W-:Y:S01]  /*2200*/  ISETP.GE.AND P1, PT, R14, RZ, PT ;  /* 0x000000ff0e00720c */ /* 0x000fe20003f26270 */
[----:B------:R-:W-:Y:S01]  /*2210*/  @!P5 IMAD.MOV R85, RZ, RZ, -R85 ;  /* 0x000000ffff55d224 */ /* 0x000fe200078e0a55 */
[----:B------:R-:W-:Y:S01]  /*2220*/  IADD3 R4, R0, 0x5a, RZ ;  /* 0x0000005a00047810 */ /* 0x000fe20007ffe0ff */
[----:B------:R-:W-:Y:S01]  /*2230*/  @!P4 IMAD.MOV R83, RZ, RZ, -R83 ;  /* 0x000000ffff53c224 */ /* 0x000fe200078e0a53 */
[----:B------:R-:W-:-:S02]  /*2240*/  ISETP.GT.U32.AND P5, PT, R5, R89, PT ;  /* 0x000000590500720c */ /* 0x000fc40003fa4070 */
[----:B------:R-:W-:Y:S02]  /*2250*/  ISETP.GE.AND P4, PT, R6, RZ, PT ;  /* 0x000000ff0600720c */ /* 0x000fe40003f86270 */
[----:B------:R-:W-:Y:S01]  /*2260*/  IABS R93, R4 ;  /* 0x00000004005d7213 */ /* 0x000fe20000000000 */
[--C-:B------:R-:W-:Y:S01]  /*2270*/  @!P6 IMAD.IADD R87, R87, 0x1, -R5.reuse ;  /* 0x000000015757e824 */ /* 0x100fe200078e0a05 */
[----:B------:R-:W-:Y:S01]  /*2280*/  IABS R95, R8 ;  /* 0x00000008005f7213 */ /* 0x000fe20000000000 */
[----:B------:R-:W-:Y:S01]  /*2290*/  @!P3 IMAD.IADD R197, R197, 0x1, -R5 ;  /* 0x00000001c5c5b824 */ /* 0x000fe200078e0a05 */
[----:B------:R-:W-:Y:S01]  /*22a0*/  ISETP.GE.AND P3, PT, R3, RZ, PT ;  /* 0x000000ff0300720c */ /* 0x000fe20003f66270 */
[----:B------:R-:W-:Y:S01]  /*22b0*/  IMAD.HI.U32 R3, R2, R199, RZ ;  /* 0x000000c702037227 */ /* 0x000fe200078e00ff */
[----:B------:R-:W-:Y:S02]  /*22c0*/  ISETP.GT.U32.AND P6, PT, R5, R87, PT ;  /* 0x000000570500720c */ /* 0x000fe40003fc4070 */
[C---:B------:R-:W-:Y:S01]  /*22d0*/  IADD3 R14, R0.reuse, 0x55, RZ ;  /* 0x00000055000e7810 */ /* 0x040fe20007ffe0ff */
[----:B------:R-:W-:Y:S01]  /*22e0*/  IMAD.MOV R6, RZ, RZ, -R3 ;  /* 0x000000ffff067224 */ /* 0x000fe200078e0a03 */
[----:B------:R-:W-:Y:S01]  /*22f0*/  IADD3 R17, R0, 0x35, RZ ;  /* 0x0000003500117810 */ /* 0x000fe20007ffe0ff */
[----:B------:R-:W-:Y:S01]  /*2300*/  @!P5 IMAD.IADD R89, R89, 0x1, -R5 ;  /* 0x000000015959d824 */ /* 0x000fe200078e0a05 */
[----:B------:R-:W-:Y:S01]  /*2310*/  IABS R101, R14 ;  /* 0x0000000e00657213 */ /* 0x000fe20000000000 */
[----:B------:R-:W-:Y:S01]  /*2320*/  IMAD.HI.U32 R3, R2, R91, RZ ;  /* 0x0000005b02037227 */ /* 0x000fe200078e00ff */
[----:B------:R-:W-:-:S02]  /*2330*/  IABS R223, R17 ;  /* 0x0000001100df7213 */ /* 0x000fc40000000000 */
[C---:B------:R-:W-:Y:S01]  /*2340*/  ISETP.GT.U32.AND P5, PT, R5.reuse, R89, PT ;  /* 0x000000590500720c */ /* 0x040fe20003fa4070 */
[----:B------:R-:W-:Y:S01]  /*2350*/  @!P1 IMAD.MOV R197, RZ, RZ, -R197 ;  /* 0x000000ffffc59224 */ /* 0x000fe200078e0ac5 */
[----:B------:R-:W-:Y:S01]  /*2360*/  ISETP.GE.AND P1, PT, R4, RZ, PT ;  /* 0x000000ff0400720c */ /* 0x000fe20003f26270 */
[----:B------:R-:W-:Y:S02]  /*2370*/  IMAD R199, R5, R6, R199 ;  /* 0x0000000605c77224 */ /* 0x000fe400078e02c7 */
[----:B------:R-:W-:Y:S02]  /*2380*/  IMAD.MOV R4, RZ, RZ, -R3 ;  /* 0x000000ffff047224 */ /* 0x000fe400078e0a03 */
[----:B------:R-:W-:-:S04]  /*2390*/  IMAD.HI.U32 R3, R2, R93, RZ ;  /* 0x0000005d02037227 */ /* 0x000fc800078e00ff */
[----:B------:R-:W-:Y:S01]  /*23a0*/  @!P6 IMAD.IADD R87, R87, 0x1, -R5 ;  /* 0x000000015757e824 */ /* 0x000fe200078e0a05 */
[C---:B------:R-:W-:Y:S01]  /*23b0*/  ISETP.GT.U32.AND P6, PT, R5.reuse, R199, PT ;  /* 0x000000c70500720c */ /* 0x040fe20003fc4070 */
[----:B------:R-:W-:Y:S01]  /*23c0*/  IMAD R91, R5, R4, R91 ;  /* 0x00000004055b7224 */ /* 0x000fe200078e025b */
[----:B------:R-:W-:Y:S01]  /*23d0*/  @!P5 IADD3 R89, R89, -R5, RZ ;  /* 0x800000055959d210 */ /* 0x000fe20007ffe0ff */
[----:B------:R-:W-:-:S04]  /*23e0*/  IMAD.HI.U32 R4, R2, R201, RZ ;  /* 0x000000c902047227 */ /* 0x000fc800078e00ff */
[----:B------:R-:W-:Y:S02]  /*23f0*/  IMAD.MOV R6, RZ, RZ, -R3 ;  /* 0x000000ffff067224 */ /* 0x000fe400078e0a03 */
[----:B------:R-:W-:Y:S02]  /*2400*/  IMAD.MOV R4, RZ, RZ, -R4 ;  /* 0x000000ffff047224 */ /* 0x000fe400078e0a04 */
[C---:B------:R-:W-:Y:S02]  /*2410*/  IMAD R93, R5.reuse, R6, R93 ;  /* 0x00000006055d7224 */ /* 0x040fe400078e025d */
[----:B------:R-:W-:Y:S02]  /*2420*/  IMAD R201, R5, R4, R201 ;  /* 0x0000000405c97224 */ /* 0x000fe400078e02c9 */
[----:B------:R-:W-:Y:S01]  /*2430*/  @!P6 IMAD.IADD R199, R199, 0x1, -R5 ;  /* 0x00000001c7c7e824 */ /* 0x000fe200078e0a05 */
[C---:B------:R-:W-:Y:S01]  /*2440*/  ISETP.GT.U32.AND P5, PT, R5.reuse, R93, PT ;  /* 0x0000005d0500720c */ /* 0x040fe20003fa4070 */
[----:B------:R-:W-:Y:S01]  /*2450*/  @!P2 IMAD.MOV R87, RZ, RZ, -R87 ;  /* 0x000000ffff57a224 */ /* 0x000fe200078e0a57 */
[C---:B------:R-:W-:Y:S01]  /*2460*/  ISETP.GT.U32.AND P6, PT, R5.reuse, R201, PT ;  /* 0x000000c90500720c */ /* 0x040fe20003fc4070 */
[----:B------:R-:W-:Y:S01]  /*2470*/  IMAD.HI.U32 R3, R2, R95, RZ ;  /* 0x0000005f02037227 */ /* 0x000fe200078e00ff */
[----:B------:R-:W-:-:S03]  /*2480*/  ISETP.GT.U32.AND P2, PT, R5, R91, PT ;  /* 0x0000005b0500720c */ /* 0x000fc60003f44070 */
[----:B------:R-:W-:Y:S02]  /*2490*/  IMAD.MOV R4, RZ, RZ, -R3 ;  /* 0x000000ffff047224 */ /* 0x000fe400078e0a03 */
[----:B------:R-:W-:-:S04]  /*24a0*/  IMAD.HI.U32 R3, R2, R97, RZ ;  /* 0x0000006102037227 */ /* 0x000fc800078e00ff */
[--C-:B------:R-:W-:Y:S02]  /*24b0*/  @!P5 IMAD.IADD R93, R93, 0x1, -R5.reuse ;  /* 0x000000015d5dd824 */ /* 0x100fe400078e0a05 */
[----:B------:R-:W-:Y:S02]  /*24c0*/  @!P6 IMAD.IADD R201, R201, 0x1, -R5 ;  /* 0x00000001c9c9e824 */ /* 0x000fe400078e0a05 */
[C---:B------:R-:W-:Y:S01]  /*24d0*/  IMAD R95, R5.reuse, R4, R95 ;  /* 0x00000004055f7224 */ /* 0x040fe200078e025f */
[----:B------:R-:W-:Y:S01]  /*24e0*/  ISETP.GT.U32.AND P6, PT, R5, R93, PT ;  /* 0x0000005d0500720c */ /* 0x000fe20003fc4070 */
[----:B------:R-:W-:Y:S01]  /*24f0*/  @!P2 IMAD.IADD R91, R91, 0x1, -R5 ;  /* 0x000000015b5ba824 */ /* 0x000fe200078e0a05 */
[C---:B------:R-:W-:Y:S01]  /*2500*/  ISETP.GT.U32.AND P2, PT, R5.reuse, R199, PT ;  /* 0x000000c70500720c */ /* 0x040fe20003f44070 */
[----:B------:R-:W-:Y:S02]  /*2510*/  IMAD.MOV R4, RZ, RZ, -R3 ;  /* 0x000000ffff047224 */ /* 0x000fe400078e0a03 */
[----:B------:R-:W-:Y:S01]  /*2520*/  IMAD.HI.U32 R3, R2, R203, RZ ;  /* 0x000000cb02037227 */ /* 0x000fe200078e00ff */
[----:B------:R-:W-:-:S03]  /*2530*/  ISETP.GT.U32.AND P5, PT, R5, R91, PT ;  /* 0x0000005b0500720c */ /* 0x000fc60003fa4070 */
[----:B------:R-:W-:Y:S01]  /*2540*/  IMAD R97, R5, R4, R97 ;  /* 0x0000000405617224 */ /* 0x000fe200078e0261 */
[----:B------:R-:W-:Y:S01]  /*2550*/  IADD3 R6, -R3, RZ, RZ ;  /* 0x000000ff03067210 */ /* 0x000fe20007ffe1ff */
[----:B------:R-:W-:-:S04]  /*2560*/  IMAD.HI.U32 R4, R2, R101, RZ ;  /* 0x0000006502047227 */ /* 0x000fc800078e00ff */
[--C-:B------:R-:W-:Y:S01]  /*2570*/  @!P6 IMAD.IADD R93, R93, 0x1, -R5.reuse ;  /* 0x000000015d5de824 */ /* 0x100fe200078e0a05 */
[----:B------:R-:W-:Y:S01]  /*2580*/  ISETP.GT.U32.AND P6, PT, R5, R97, PT ;  /* 0x000000610500720c */ /* 0x000fe20003fc4070 */
[----:B------:R-:W-:Y:S02]  /*2590*/  IMAD.MOV R4, RZ, RZ, -R4 ;  /* 0x000000ffff047224 */ /* 0x000fe400078e0a04 */
[----:B------:R-:W-:Y:S01]  /*25a0*/  @!P5 IMAD.IADD R91, R91, 0x1, -R5 ;  /* 0x000000015b5bd824 */ /* 0x000fe200078e0a05 */
[----:B------:R-:W-:Y:S01]  /*25b0*/  ISETP.GE.AND P5, PT, R7, RZ, PT ;  /* 0x000000ff0700720c */ /* 0x000fe20003fa6270 */
[----:B------:R-:W-:Y:S01]  /*25c0*/  IMAD R101, R5, R4, R101 ;  /* 0x0000000405657224 */ /* 0x000fe200078e0265 */
[----:B------:R-:W-:Y:S01]  /*25d0*/  IADD3 R7, R0, 0x54, RZ ;  /* 0x0000005400077810 */ /* 0x000fe20007ffe0ff */
[----:B------:R-:W-:Y:S02]  /*25e0*/  @!P3 IMAD.MOV R91, RZ, RZ, -R91 ;  /* 0x000000ffff5bb224 */ /* 0x000fe400078e0a5b */
[----:B------:R-:W-:Y:S01]  /*25f0*/  @!P0 IMAD.MOV R89, RZ, RZ, -R89 ;  /* 0x000000ffff598224 */ /* 0x000fe200078e0a59 */
[----:B------:R-:W-:Y:S01]  /*2600*/  IABS R99, R7 ;  /* 0x0000000700637213 */ /* 0x000fe20000000000 */
[--C-:B------:R-:W-:Y:S01]  /*2610*/  @!P2 IMAD.IADD R199, R199, 0x1, -R5.reuse ;  /* 0x00000001c7c7a824 */ /* 0x100fe200078e0a05 */
[----:B------:R-:W-:Y:S01]  /*2620*/  ISETP.GT.U32.AND P0, PT, R5, R201, PT ;  /* 0x000000c90500720c */ /* 0x000fe20003f04070 */
[----:B------:R-:W-:Y:S01]  /*2630*/  @!P6 IMAD.IADD R97, R97, 0x1, -R5 ;  /* 0x000000016161e824 */ /* 0x000fe200078e0a05 */
[----:B------:R-:W-:Y:S01]  /*2640*/  ISETP.GT.U32.AND P2, PT, R5, R95, PT ;  /* 0x0000005f0500720c */ /* 0x000fe20003f44070 */
[----:B------:R-:W-:-:S03]  /*2650*/  IMAD.HI.U32 R3, R2, R99, RZ ;  /* 0x0000006302037227 */ /* 0x000fc600078e00ff */
[C---:B------:R-:W-:Y:S01]  /*2660*/  ISETP.GT.U32.AND P3, PT, R5.reuse, R97, PT ;  /* 0x000000610500720c */ /* 0x040fe20003f64070 */
[----:B------:R-:W-:Y:S02]  /*2670*/  IMAD.MOV R4, RZ, RZ, -R3 ;  /* 0x000000ffff047224 */ /* 0x000fe400078e0a03 */
[C---:B------:R-:W-:Y:S01]  /*2680*/  IMAD R203, R5.reuse, R6, R203 ;  /* 0x0000000605cb7224 */ /* 0x040fe200078e02cb */
[----:B------:R-:W-:Y:S01]  /*2690*/  IADD3 R6, R0, 0x53, RZ ;  /* 0x0000005300067810 */ /* 0x000fe20007ffe0ff */
[----:B------:R-:W-:Y:S02]  /*26a0*/  IMAD R99, R5, R4, R99 ;  /* 0x0000000405637224 */ /* 0x000fe400078e0263 */
[--C-:B------:R-:W-:Y:S01]  /*26b0*/  @!P0 IMAD.IADD R201, R201, 0x1, -R5.reuse ;  /* 0x00000001c9c98824 */ /* 0x100fe200078e0a05 */
[----:B------:R-:W-:Y:S01]  /*26c0*/  ISETP.GE.AND P0, PT, R8, RZ, PT ;  /* 0x000000ff0800720c */ /* 0x000fe20003f06270 */
[----:B------:R-:W-:Y:S01]  /*26d0*/  @!P2 IMAD.IADD R95, R95, 0x1, -R5 ;  /* 0x000000015f5fa824 */ /* 0x000fe200078e0a05 */
[----:B------:R-:W-:Y:S01]  /*26e0*/  IABS R205, R6 ;  /* 0x0000000600cd7213 */ /* 0x000fe20000000000 */
[----:B------:R-:W-:Y:S01]  /*26f0*/  @!P4 IMAD.MOV R199, RZ, RZ, -R199 ;  /* 0x000000ffffc7c224 */ /* 0x000fe200078e0ac7 */
[----:B------:R-:W-:Y:S01]  /*2700*/  IADD3 R8, R0, 0x52, RZ ;  /* 0x0000005200087810 */ /* 0x000fe20007ffe0ff */
[----:B------:R-:W-:Y:S01]  /*2710*/  @!P3 IMAD.IADD R97, R97, 0x1, -R5 ;  /* 0x000000016161b824 */ /* 0x000fe200078e0a05 */
[C---:B------:R-:W-:Y:S01]  /*2720*/  ISETP.GT.U32.AND P3, PT, R5.reuse, R99, PT ;  /* 0x000000630500720c */ /* 0x040fe20003f64070 */
[----:B------:R-:W-:Y:S01]  /*2730*/  IMAD.HI.U32 R3, R2, R205, RZ ;  /* 0x000000cd02037227 */ /* 0x000fe200078e00ff */
[----:B------:R-:W-:-:S02]  /*2740*/  ISETP.GT.U32.AND P4, PT, R5, R95, PT ;  /* 0x0000005f0500720c */ /* 0x000fc40003f84070 */
[C---:B------:R-:W-:Y:S01]  /*2750*/  ISETP.GT.U32.AND P6, PT, R5.reuse, R203, PT ;  /* 0x000000cb0500720c */ /* 0x040fe20003fc4070 */
[----:B------:R-:W-:Y:S01]  /*2760*/  @!P5 IMAD.MOV R201, RZ, RZ, -R201 ;  /* 0x000000ffffc9d224 */ /* 0x000fe200078e0ac9 */
[----:B------:R-:W-:Y:S01]  /*2770*/  IABS R103, R8 ;  /* 0x0000000800677213 */ /* 0x000fe20000000000 */
[----:B------:R-:W-:Y:S01]  /*2780*/  IMAD.MOV R4, RZ, RZ, -R3 ;  /* 0x000000ffff047224 */ /* 0x000fe200078e0a03 */
[----:B------:R-:W-:Y:S01]  /*2790*/  ISETP.GT.U32.AND P5, PT, R5, R101, PT ;  /* 0x000000650500720c */ /* 0x000fe20003fa4070 */
[----:B------:R-:W-:Y:S01]  /*27a0*/  @!P1 IMAD.MOV R93, RZ, RZ, -R93 ;  /* 0x000000ffff5d9224 */ /* 0x000fe200078e0a5d */
[----:B------:R-:W-:Y:S01]  /*27b0*/  ISETP.GE.AND P2, PT, R10, RZ, PT ;  /* 0x000000ff0a00720c */ /* 0x000fe20003f46270 */
[----:B------:R-:W-:Y:S01]  /*27c0*/  IMAD.HI.U32 R3, R2, R103, RZ ;  /* 0x0000006702037227 */ /* 0x000fe200078e00ff */
[----:B------:R-:W-:Y:S02]  /*27d0*/  ISETP.GE.AND P1, PT, R12, RZ, PT ;  /* 0x000000ff0c00720c */ /* 0x000fe40003f26270 */
[C---:B------:R-:W-:Y:S01]  /*27e0*/  IADD3 R10, R0.reuse, 0x50, RZ ;  /* 0x00000050000a7810 */ /* 0x040fe20007ffe0ff */
[----:B------:R-:W-:Y:S01]  /*27f0*/  @!P3 IMAD.IADD R99, R99, 0x1, -R5 ;  /* 0x000000016363b824 */ /* 0x000fe200078e0a05 */
[----:B------:R-:W-:Y:S01]  /*2800*/  IADD3 R12, R0, 0x4f, RZ ;  /* 0x0000004f000c7810 */ /* 0x000fe20007ffe0ff */
[C---:B------:R-:W-:Y:S01]  /*2810*/  IMAD R205, R5.reuse, R4, R205 ;  /* 0x0000000405cd7224 */ /* 0x040fe200078e02cd */
[----:B------:R-:W-:Y:S01]  /*2820*/  IABS R107, R10 ;  /* 0x0000000a006b7213 */ /* 0x000fe20000000000 */
[----:B------:R-:W-:Y:S01]  /*2830*/  IMAD.MOV R4, RZ, RZ, -R3 ;  /* 0x000000ffff047224 */ /* 0x000fe200078e0a03 */
[----:B------:R-:W-:Y:S01]  /*2840*/  ISETP.GT.U32.AND P3, PT, R5, R99, PT ;  /* 0x000000630500720c */ /* 0x000fe20003f64070 */
[--C-:B------:R-:W-:Y:S01]  /*2850*/  @!P4 IMAD.IADD R95, R95, 0x1, -R5.reuse ;  /* 0x000000015f5fc824 */ /* 0x100fe200078e0a05 */
[----:B------:R-:W-:Y:S01]  /*2860*/  @!P5 IADD3 R101, R101, -R5, RZ ;  /* 0x800000056565d210 */ /* 0x000fe20007ffe0ff */
[----:B------:R-:W-:Y:S01]  /*2870*/  @!P6 IMAD.IADD R203, R203, 0x1, -R5 ;  /* 0x00000001cbcbe824 */ /* 0x000fe200078e0a05 */
[----:B------:R-:W-:Y:S01]  /*2880*/  ISETP.GE.AND P6, PT, R7, RZ, PT ;  /* 0x000000ff0700720c */ /* 0x000fe20003fc6270 */
[C---:B------:R-:W-:Y:S01]  /*2890*/  IMAD R103, R5.reuse, R4, R103 ;  /* 0x0000000405677224 */ /* 0x040fe200078e0267 */
[C---:B------:R-:W-:Y:S01]  /*28a0*/  ISETP.GT.U32.AND P5, PT, R5.reuse, R101, PT ;  /* 0x000000650500720c */ /* 0x040fe20003fa4070 */
[----:B------:R-:W-:Y:S01]  /*28b0*/  @!P0 IMAD.MOV R95, RZ, RZ, -R95 ;  /* 0x000000ffff5f8224 */ /* 0x000fe200078e0a5f */
[----:B------:R-:W-:Y:S01]  /*28c0*/  ISETP.GT.U32.AND P0, PT, R5, R203, PT ;  /* 0x000000cb0500720c */ /* 0x000fe20003f04070 */
[----:B------:R-:W-:Y:S01]  /*28d0*/  IMAD.HI.U32 R4, R2, R107, RZ ;  /* 0x0000006b02047227 */ /* 0x000fe200078e00ff */
[----:B------:R-:W-:-:S02]  /*28e0*/  IADD3 R7, R0, 0x51, RZ ;  /* 0x0000005100077810 */ /* 0x000fc40007ffe0ff */
[----:B------:R-:W-:Y:S01]  /*28f0*/  IABS R109, R12 ;  /* 0x0000000c006d7213 */ /* 0x000fe20000000000 */
[----:B------:R-:W-:Y:S01]  /*2900*/  @!P3 IMAD.IADD R99, R99, 0x1, -R5 ;  /* 0x000000016363b824 */ /* 0x000fe200078e0a05 */
[----:B------:R-:W-:Y:S01]  /*2910*/  ISETP.GT.U32.AND P3, PT, R5, R103, PT ;  /* 0x000000670500720c */ /* 0x000fe20003f64070 */
[----:B------:R-:W-:Y:S01]  /*2920*/  IMAD.MOV R4, RZ, RZ, -R4 ;  /* 0x000000ffff047224 */ /* 0x000fe200078e0a04 */
[----:B------:R-:W-:Y:S01]  /*2930*/  IABS R105, R7 ;  /* 0x0000000700697213 */ /* 0x000fe20000000000 */
[----:B------:R-:W-:Y:S01]  /*2940*/  @!P6 IMAD.MOV R99, RZ, RZ, -R99 ;  /* 0x000000ffff63e224 */ /* 0x000fe200078e0a63 */
[----:B------:R-:W-:Y:S01]  /*2950*/  @!P2 IADD3 R97, -R97, RZ, RZ ;  /* 0x000000ff6161a210 */ /* 0x000fe20007ffe1ff */
[--C-:B------:R-:W-:Y:S01]  /*2960*/  @!P5 IMAD.IADD R101, R101, 0x1, -R5.reuse ;  /* 0x000000016565d824 */ /* 0x100fe200078e0a05 */
[----:B------:R-:W-:Y:S01]  /*2970*/  ISETP.GE.AND P5, PT, R6, RZ, PT ;  /* 0x000000ff0600720c */ /* 0x000fe20003fa6270 */
[----:B------:R-:W-:Y:S01]  /*2980*/  @!P0 IMAD.IADD R203, R203, 0x1, -R5 ;  /* 0x00000001cbcb8824 */ /* 0x000fe200078e0a05 */
[----:B------:R-:W-:Y:S01]  /*2990*/  ISETP.GT.U32.AND P0, PT, R5, R205, PT ;  /* 0x000000cd0500720c */ /* 0x000fe20003f04070 */
[----:B------:R-:W-:Y:S01]  /*29a0*/  IMAD.HI.U32 R3, R2, R105, RZ ;  /* 0x0000006902037227 */ /* 0x000fe200078e00ff */
[----:B------:R-:W-:-:S02]  /*29b0*/  ISETP.GE.AND P4, PT, R14, RZ, PT ;  /* 0x000000ff0e00720c */ /* 0x000fc40003f86270 */
[----:B------:R-:W-:Y:S01]  /*29c0*/  IADD3 R14, R0, 0x38, RZ ;  /* 0x00000038000e7810 */ /* 0x000fe20007ffe0ff */
[----:B------:R-:W-:Y:S02]  /*29d0*/  @!P3 IMAD.IADD R103, R103, 0x1, -R5 ;  /* 0x000000016767b824 */ /* 0x000fe400078e0a05 */
[----:B------:R-:W-:Y:S01]  /*29e0*/  @!P1 IMAD.MOV R203, RZ, RZ, -R203 ;  /* 0x000000ffffcb9224 */ /* 0x000fe200078e0acb */
[----:B------:R-:W-:Y:S01]  /*29f0*/  IABS R217, R14 ;  /* 0x0000000e00d97213 */ /* 0x000fe20000000000 */
[----:B------:R-:W-:Y:S01]  /*2a00*/  IMAD.MOV R6, RZ, RZ, -R3 ;  /* 0x000000ffff067224 */ /* 0x000fe200078e0a03 */
[----:B------:R-:W-:Y:S01]  /*2a10*/  ISETP.GT.U32.AND P1, PT, R5, R103, PT ;  /* 0x000000670500720c */ /* 0x000fe20003f24070 */
[----:B------:R-:W-:-:S04]  /*2a20*/  IMAD.HI.U32 R3, R2, R109, RZ ;  /* 0x0000006d02037227 */ /* 0x000fc800078e00ff */
[----:B------:R-:W-:Y:S02]  /*2a30*/  IMAD R107, R5, R4, R107 ;  /* 0x00000004056b7224 */ /* 0x000fe400078e026b */
[----:B------:R-:W-:Y:S02]  /*2a40*/  IMAD.MOV R4, RZ, RZ, -R3 ;  /* 0x000000ffff047224 */ /* 0x000fe400078e0a03 */
[----:B------:R-:W-:Y:S01]  /*2a50*/  @!P0 IMAD.IADD R205, R205, 0x1, -R5 ;  /* 0x00000001cdcd8824 */ /* 0x000fe200078e0a05 */
[----:B------:R-:W-:Y:S01]  /*2a60*/  ISETP.GE.AND P0, PT, R8, RZ, PT ;  /* 0x000000ff0800720c */ /* 0x000fe20003f06270 */
[----:B------:R-:W-:Y:S01]  /*2a70*/  IMAD R109, R5, R4, R109 ;  /* 0x00000004056d7224 */ /* 0x000fe200078e026d */
[----:B------:R-:W-:Y:S01]  /*2a80*/  IADD3 R8, R0, 0x4e, RZ ;  /* 0x0000004e00087810 */ /* 0x000fe20007ffe0ff */
[----:B------:R-:W-:Y:S01]  /*2a90*/  @!P1 IMAD.IADD R103, R103, 0x1, -R5 ;  /* 0x0000000167679824 */ /* 0x000fe200078e0a05 */
[C---:B------:R-:W-:Y:S01]  /*2aa0*/  ISETP.GT.U32.AND P3, PT, R5.reuse, R205, PT ;  /* 0x000000cd0500720c */ /* 0x040fe20003f64070 */
[C---:B------:R-:W-:Y:S01]  /*2ab0*/  IMAD R105, R5.reuse, R6, R105 ;  /* 0x0000000605697224 */ /* 0x040fe200078e0269 */
[----:B------:R-:W-:Y:S01]  /*2ac0*/  ISETP.GT.U32.AND P1, PT, R5, R109, PT ;  /* 0x0000006d0500720c */ /* 0x000fe20003f24070 */
[----:B------:R-:W-:Y:S01]  /*2ad0*/  @!P4 IMAD.MOV R101, RZ, RZ, -R101 ;  /* 0x000000ffff65c224 */ /* 0x000fe200078e0a65 */
[----:B------:R-:W-:-:S02]  /*2ae0*/  IABS R111, R8 ;  /* 0x00000008006f7213 */ /* 0x000fc40000000000 */
[C---:B------:R-:W-:Y:S02]  /*2af0*/  ISETP.GT.U32.AND P2, PT, R5.reuse, R105, PT ;  /* 0x000000690500720c */ /* 0x040fe40003f44070 */
[----:B------:R-:W-:Y:S01]  /*2b00*/  ISETP.GT.U32.AND P6, PT, R5, R107, PT ;  /* 0x0000006b0500720c */ /* 0x000fe20003fc4070 */
[----:B------:R-:W-:Y:S01]  /*2b10*/  IMAD.HI.U32 R3, R2, R111, RZ ;  /* 0x0000006f02037227 */ /* 0x000fe200078e00ff */
[C---:B------:R-:W-:Y:S02]  /*2b20*/  IADD3 R6, R0.reuse, 0x4d, RZ ;  /* 0x0000004d00067810 */ /* 0x040fe40007ffe0ff */
[----:B------:R-:W-:Y:S01]  /*2b30*/  ISETP.GE.AND P4, PT, R7, RZ, PT ;  /* 0x000000ff0700720c */ /* 0x000fe20003f86270 */
[----:B------:R-:W-:Y:S01]  /*2b40*/  IMAD.MOV R4, RZ, RZ, -R3 ;  /* 0x000000ffff047224 */ /* 0x000fe200078e0a03 */
[----:B------:R-:W-:Y:S01]  /*2b50*/  IABS R113, R6 ;  /* 0x0000000600717213 */ /* 0x000fe20000000000 */
[--C-:B------:R-:W-:Y:S01]  /*2b60*/  @!P1 IMAD.IADD R109, R109, 0x1, -R5.reuse ;  /* 0x000000016d6d9824 */ /* 0x100fe200078e0a05 */
[----:B------:R-:W-:Y:S01]  /*2b70*/  IADD3 R7, R0, 0x4c, RZ ;  /* 0x0000004c00077810 */ /* 0x000fe20007ffe0ff */
[----:B------:R-:W-:Y:S01]  /*2b80*/  @!P3 IMAD.IADD R205, R205, 0x1, -R5 ;  /* 0x00000001cdcdb824 */ /* 0x000fe200078e0a05 */
[----:B------:R-:W-:Y:S01]  /*2b90*/  @!P0 IADD3 R103, -R103, RZ, RZ ;  /* 0x000000ff67678210 */ /* 0x000fe20007ffe1ff */
[----:B------:R-:W-:Y:S01]  /*2ba0*/  IMAD.HI.U32 R3, R2, R113, RZ ;  /* 0x0000007102037227 */ /* 0x000fe200078e00ff */
[----:B------:R-:W-:-:S02]  /*2bb0*/  ISETP.GT.U32.AND P1, PT, R5, R109, PT ;  /* 0x0000006d0500720c */ /* 0x000fc40003f24070 */
[----:B------:R-:W-:Y:S01]  /*2bc0*/  IABS R115, R7 ;  /* 0x0000000700737213 */ /* 0x000fe20000000000 */
[--C-:B------:R-:W-:Y:S01]  /*2bd0*/  @!P2 IMAD.IADD R105, R105, 0x1, -R5.reuse ;  /* 0x000000016969a824 */ /* 0x100fe200078e0a05 */
[----:B------:R-:W-:Y:S01]  /*2be0*/  ISETP.GE.AND P2, PT, R12, RZ, PT ;  /* 0x000000ff0c00720c */ /* 0x000fe20003f46270 */
[----:B------:R-:W-:Y:S01]  /*2bf0*/  @!P6 IMAD.IADD R107, R107, 0x1, -R5 ;  /* 0x000000016b6be824 */ /* 0x000fe200078e0a05 */
[----:B------:R-:W-:Y:S01]  /*2c00*/  ISETP.GE.AND P0, PT, R8, RZ, PT ;  /* 0x000000ff0800720c */ /* 0x000fe20003f06270 */
[C---:B------:R-:W-:Y:S01]  /*2c10*/  IMAD R111, R5.reuse, R4, R111 ;  /* 0x00000004056f7224 */ /* 0x040fe200078e026f */
[C---:B------:R-:W-:Y:S01]  /*2c20*/  ISETP.GT.U32.AND P6, PT, R5.reuse, R105, PT ;  /* 0x000000690500720c */ /* 0x040fe20003fc4070 */
[----:B------:R-:W-:Y:S01]  /*2c30*/  IMAD.MOV R4, RZ, RZ, -R3 ;  /* 0x000000ffff047224 */ /* 0x000fe200078e0a03 */
[----:B------:R-:W-:Y:S01]  /*2c40*/  ISETP.GE.AND P3, PT, R10, RZ, PT ;  /* 0x000000ff0a00720c */ /* 0x000fe20003f66270 */
[----:B------:R-:W-:Y:S01]  /*2c50*/  @!P5 IMAD.MOV R205, RZ, RZ, -R205 ;  /* 0x000000ffffcdd224 */ /* 0x000fe200078e0acd */
[C---:B------:R-:W-:Y:S01]  /*2c60*/  ISETP.GT.U32.AND P5, PT, R5.reuse, R107, PT ;  /* 0x0000006b0500720c */ /* 0x040fe20003fa4070 */
[----:B------:R-:W-:Y:S01]  /*2c70*/  IMAD R113, R5, R4, R113 ;  /* 0x0000000405717224 */ /* 0x000fe200078e0271 */
[C---:B------:R-:W-:Y:S01]  /*2c80*/  IADD3 R8, R0.reuse, 0x4a, RZ ;  /* 0x0000004a00087810 */ /* 0x040fe20007ffe0ff */
[----:B------:R-:W-:Y:S01]  /*2c90*/  @!P1 IMAD.IADD R109, R109, 0x1, -R5 ;  /* 0x000000016d6d9824 */ /* 0x000fe200078e0a05 */
[----:B------:R-:W-:Y:S01]  /*2ca0*/  IADD3 R10, R0, 0x43, RZ ;  /* 0x00000043000a7810 */ /* 0x000fe20007ffe0ff */
[----:B------:R-:W-:Y:S01]  /*2cb0*/  IMAD.HI.U32 R3, R2, R115, RZ ;  /* 0x0000007302037227 */ /* 0x000fe200078e00ff */
[----:B------:R-:W-:-:S02]  /*2cc0*/  ISETP.GT.U32.AND P1, PT, R5, R113, PT ;  /* 0x000000710500720c */ /* 0x000fc40003f24070 */
[----:B------:R-:W-:Y:S01]  /*2cd0*/  IABS R119, R8 ;  /* 0x0000000800777213 */ /* 0x000fe20000000000 */
[----:B------:R-:W-:Y:S01]  /*2ce0*/  @!P6 IMAD.IADD R105, R105, 0x1, -R5 ;  /* 0x000000016969e824 */ /* 0x000fe200078e0a05 */
[----:B------:R-:W-:Y:S01]  /*2cf0*/  ISETP.GT.U32.AND P6, PT, R5, R111, PT ;  /* 0x0000006f0500720c */ /* 0x000fe20003fc4070 */
[----:B------:R-:W-:Y:S01]  /*2d00*/  IMAD.MOV R4, RZ, RZ, -R3 ;  /* 0x000000ffff047224 */ /* 0x000fe200078e0a03 */
[----:B------:R-:W-:Y:S01]  /*2d10*/  IABS R133, R10 ;  /* 0x0000000a00857213 */ /* 0x000fe20000000000 */
[----:B------:R-:W-:Y:S01]  /*2d20*/  @!P5 IMAD.IADD R107, R107, 0x1, -R5 ;  /* 0x000000016b6bd824 */ /* 0x000fe200078e0a05 */
[----:B------:R-:W-:Y:S01]  /*2d30*/  ISETP.GE.AND P5, PT, R6, RZ, PT ;  /* 0x000000ff0600720c */ /* 0x000fe20003fa6270 */
[----:B------:R-:W-:Y:S01]  /*2d40*/  @!P2 IMAD.MOV R109, RZ, RZ, -R109 ;  /* 0x000000ffff6da224 */ /* 0x000fe200078e0a6d */
[C---:B------:R-:W-:Y:S01]  /*2d50*/  IADD3 R6, R0.reuse, 0x4b, RZ ;  /* 0x0000004b00067810 */ /* 0x040fe20007ffe0ff */
[----:B------:R-:W-:Y:S01]  /*2d60*/  IMAD R115, R5, R4, R115 ;  /* 0x0000000405737224 */ /* 0x000fe200078e0273 */
[----:B------:R-:W-:Y:S01]  /*2d70*/  IADD3 R12, R0, 0x39, RZ ;  /* 0x00000039000c7810 */ /* 0x000fe20007ffe0ff */
[----:B------:R-:W-:Y:S01]  /*2d80*/  @!P1 IMAD.IADD R113, R113, 0x1, -R5 ;  /* 0x0000000171719824 */ /* 0x000fe200078e0a05 */
[----:B------:R-:W-:Y:S01]  /*2d90*/  IABS R117, R6 ;  /* 0x0000000600757213 */ /* 0x000fe20000000000 */
[----:B------:R-:W-:Y:S01]  /*2da0*/  IMAD.HI.U32 R4, R2, R119, RZ ;  /* 0x0000007702047227 */ /* 0x000fe200078e00ff */
[----:B------:R-:W-:-:S02]  /*2db0*/  ISETP.GE.AND P2, PT, R6, RZ, PT ;  /* 0x000000ff0600720c */ /* 0x000fc40003f46270 */
[----:B------:R-:W-:Y:S01]  /*2dc0*/  ISETP.GT.U32.AND P1, PT, R5, R113, PT ;  /* 0x000000710500720c */ /* 0x000fe20003f24070 */
[----:B------:R-:W-:Y:S01]  /*2dd0*/  IMAD.HI.U32 R3, R2, R117, RZ ;  /* 0x0000007502037227 */ /* 0x000fe200078e00ff */
[----:B------:R-:W-:Y:S02]  /*2de0*/  IADD3 R4, -R4, RZ, RZ ;  /* 0x000000ff04047210 */ /* 0x000fe40007ffe1ff */
[----:B------:R-:W-:Y:S01]  /*2df0*/  IABS R215, R12 ;  /* 0x0000000c00d77213 */ /* 0x000fe20000000000 */
[----:B------:R-:W-:Y:S02]  /*2e00*/  @!P6 IMAD.IADD R111, R111, 0x1, -R5 ;  /* 0x000000016f6fe824 */ /* 0x000fe400078e0a05 */
[----:B------:R-:W-:Y:S02]  /*2e10*/  IMAD.MOV R6, RZ, RZ, -R3 ;  /* 0x000000ffff067224 */ /* 0x000fe400078e0a03 */
[----:B------:R-:W-:Y:S01]  /*2e20*/  @!P3 IMAD.MOV R107, RZ, RZ, -R107 ;  /* 0x000000ffff6bb224 */ /* 0x000fe200078e0a6b */
[C---:B------:R-:W-:Y:S01]  /*2e30*/  ISETP.GT.U32.AND P6, PT, R5.reuse, R111, PT ;  /* 0x0000006f0500720c */ /* 0x040fe20003fc4070 */
[C---:B------:R-:W-:Y:S01]  /*2e40*/  IMAD R117, R5.reuse, R6, R117 ;  /* 0x0000000605757224 */ /* 0x040fe200078e0275 */
[----:B------:R-:W-:Y:S01]  /*2e50*/  ISETP.GT.U32.AND P3, PT, R5, R115, PT ;  /* 0x000000730500720c */ /* 0x000fe20003f64070 */
[----:B------:R-:W-:-:S02]  /*2e60*/  @!P1 IMAD.IADD R113, R113, 0x1, -R5 ;  /* 0x0000000171719824 */ /* 0x000fc400078e0a05 */
[----:B------:R-:W-:Y:S01]  /*2e70*/  @!P4 IMAD.MOV R105, RZ, RZ, -R105 ;  /* 0x000000ffff69c224 */ /* 0x000fe200078e0a69 */
[C---:B------:R-:W-:Y:S01]  /*2e80*/  ISETP.GT.U32.AND P1, PT, R5.reuse, R117, PT ;  /* 0x000000750500720c */ /* 0x040fe20003f24070 */
[----:B------:R-:W-:Y:S01]  /*2e90*/  IMAD R119, R5, R4, R119 ;  /* 0x0000000405777224 */ /* 0x000fe200078e0277 */
[----:B------:R-:W-:Y:S01]  /*2ea0*/  ISETP.GE.AND P4, PT, R7, RZ, PT ;  /* 0x000000ff0700720c */ /* 0x000fe20003f86270 */
[----:B------:R-:W-:Y:S01]  /*2eb0*/  @!P5 IMAD.MOV R113, RZ, RZ, -R113 ;  /* 0x000000ffff71d224 */ /* 0x000fe200078e0a71 */
[C---:B------:R-:W-:Y:S02]  /*2ec0*/  IADD3 R7, R0.reuse, 0x49, RZ ;  /* 0x0000004900077810 */ /* 0x040fe40007ffe0ff */
[----:B------:R-:W-:Y:S01]  /*2ed0*/  IADD3 R4, R0, 0x48, RZ ;  /* 0x0000004800047810 */ /* 0x000fe20007ffe0ff */
[--C-:B------:R-:W-:Y:S01]  /*2ee0*/  @!P6 IMAD.IADD R111, R111, 0x1, -R5.reuse ;  /* 0x000000016f6fe824 */ /* 0x100fe200078e0a05 */
[----:B------:R-:W-:Y:S01]  /*2ef0*/  IABS R121, R7 ;  /* 0x0000000700797213 */ /* 0x000fe20000000000 */
[----:B------:R-:W-:Y:S01]  /*2f00*/  @!P3 IMAD.IADD R115, R115, 0x1, -R5 ;  /* 0x000000017373b824 */ /* 0x000fe200078e0a05 */
[----:B------:R-:W-:Y:S01]  /*2f10*/  IABS R123, R4 ;  /* 0x00000004007b7213 */ /* 0x000fe20000000000 */
[----:B------:R-:W-:Y:S01]  /*2f20*/  @!P0 IMAD.MOV R111, RZ, RZ, -R111 ;  /* 0x000000ffff6f8224 */ /* 0x000fe200078e0a6f */
[----:B------:R-:W-:Y:S01]  /*2f30*/  ISETP.GT.U32.AND P0, PT, R5, R119, PT ;  /* 0x000000770500720c */ /* 0x000fe20003f04070 */
[----:B------:R-:W-:Y:S01]  /*2f40*/  @!P1 IMAD.IADD R117, R117, 0x1, -R5 ;  /* 0x0000000175759824 */ /* 0x000fe200078e0a05 */
[----:B------:R-:W-:Y:S01]  /*2f50*/  ISETP.GT.U32.AND P3, PT, R5, R115, PT ;  /* 0x000000730500720c */ /* 0x000fe20003f64070 */
[----:B------:R-:W-:Y:S01]  /*2f60*/  IMAD.HI.U32 R3, R2, R121, RZ ;  /* 0x0000007902037227 */ /* 0x000fe200078e00ff */
[----:B------:R-:W-:-:S02]  /*2f70*/  ISETP.GE.AND P6, PT, R8, RZ, PT ;  /* 0x000000ff0800720c */ /* 0x000fc40003fc6270 */
[----:B------:R-:W-:Y:S01]  /*2f80*/  ISETP.GT.U32.AND P1, PT, R5, R117, PT ;  /* 0x000000750500720c */ /* 0x000fe20003f24070 */
[----:B------:R-:W-:Y:S01]  /*2f90*/  IMAD.MOV R6, RZ, RZ, -R3 ;  /* 0x000000ffff067224 */ /* 0x000fe200078e0a03 */
[----:B------:R-:W-:Y:S01]  /*2fa0*/  IADD3 R8, R0, 0x47, RZ ;  /* 0x0000004700087810 */ /* 0x000fe20007ffe0ff */
[----:B------:R-:W-:Y:S01]  /*2fb0*/  IMAD.HI.U32 R3, R2, R123, RZ ;  /* 0x0000007b02037227 */ /* 0x000fe200078e00ff */
[----:B------:R-:W-:Y:S02]  /*2fc0*/  ISETP.GE.AND P5, PT, R7, RZ, PT ;  /* 0x000000ff0700720c */ /* 0x000fe40003fa6270 */
[----:B------:R-:W-:Y:S01]  /*2fd0*/  IABS R125, R8 ;  /* 0x00000008007d7213 */ /* 0x000fe20000000000 */
[----:B------:R-:W-:Y:S01]  /*2fe0*/  @!P0 IMAD.IADD R119, R119, 0x1, -R5 ;  /* 0x0000000177778824 */ /* 0x000fe200078e0a05 */
[C---:B------:R-:W-:Y:S01]  /*2ff0*/  IADD3 R7, R0.reuse, 0x45, RZ ;  /* 0x0000004500077810 */ /* 0x040fe20007ffe0ff */
[C---:B------:R-:W-:Y:S02]  /*3000*/  IMAD R121, R5.reuse, R6, R121 ;  /* 0x0000000605797224 */ /* 0x040fe400078e0279 */
[----:B------:R-:W-:Y:S01]  /*3010*/  IMAD.MOV R6, RZ, RZ, -R3 ;  /* 0x000000ffff067224 */ /* 0x000fe200078e0a03 */
[----:B------:R-:W-:Y:S01]  /*3020*/  ISETP.GT.U32.AND P0, PT, R5, R119, PT ;  /* 0x000000770500720c */ /* 0x000fe20003f04070 */
[----:B------:R-:W-:Y:S01]  /*3030*/  @!P1 IMAD.IADD R117, R117, 0x1, -R5 ;  /* 0x0000000175759824 */ /* 0x000fe200078e0a05 */
[C---:B------:R-:W-:Y:S01]  /*3040*/  ISETP.GT.U32.AND P1, PT, R5.reuse, R121, PT ;  /* 0x000000790500720c */ /* 0x040fe20003f24070 */
[----:B------:R-:W-:Y:S01]  /*3050*/  IMAD R123, R5, R6, R123 ;  /* 0x00000006057b7224 */ /* 0x000fe200078e027b */
[----:B------:R-:W-:Y:S01]  /*3060*/  IADD3 R3, R0, 0x46, RZ ;  /* 0x0000004600037810 */ /* 0x000fe20007ffe0ff */
[----:B------:R-:W-:Y:S01]  /*3070*/  @!P3 IMAD.IADD R115, R115, 0x1, -R5 ;  /* 0x000000017373b824 */ /* 0x000fe200078e0a05 */
[----:B------:R-:W-:Y:S01]  /*3080*/  ISETP.GE.AND P3, PT, R4, RZ, PT ;  /* 0x000000ff0400720c */ /* 0x000fe20003f66270 */
[----:B------:R-:W-:Y:S01]  /*3090*/  IMAD.HI.U32 R4, R2, R125, RZ ;  /* 0x0000007d02047227 */ /* 0x000fe200078e00ff */
[----:B------:R-:W-:-:S02]  /*30a0*/  IABS R127, R3 ;  /* 0x00000003007f7213 */ /* 0x000fc40000000000 */
[----:B------:R-:W-:Y:S01]  /*30b0*/  IABS R129, R7 ;  /* 0x0000000700817213 */ /* 0x000fe20000000000 */
[----:B------:R-:W-:Y:S01]  /*30c0*/  @!P2 IMAD.MOV R117, RZ, RZ, -R117 ;  /* 0x000000ffff75a224 */ /* 0x000fe200078e0a75 */
[----:B------:R-:W-:Y:S01]  /*30d0*/  ISETP.GT.U32.AND P2, PT, R5, R123, PT ;  /* 0x0000007b0500720c */ /* 0x000fe20003f44070 */
[----:B------:R-:W-:Y:S01]  /*30e0*/  IMAD.MOV R4, RZ, RZ, -R4 ;  /* 0x000000ffff047224 */ /* 0x000fe200078e0a04 */
[----:B------:R-:W-:Y:S01]  /*30f0*/  @!P4 IADD3 R115, -R115, RZ, RZ ;  /* 0x000000ff7373c210 */ /* 0x000fe20007ffe1ff */
[----:B------:R-:W-:Y:S01]  /*3100*/  @!P0 IMAD.IADD R119, R119, 0x1, -R5 ;  /* 0x0000000177778824 */ /* 0x000fe200078e0a05 */
[----:B------:R-:W-:Y:S01]  /*3110*/  ISETP.GE.AND P0, PT, R3, RZ, PT ;  /* 0x000000ff0300720c */ /* 0x000fe20003f06270 */
[C---:B------:R-:W-:Y:S01]  /*3120*/  IMAD R125, R5.reuse, R4, R125 ;  /* 0x00000004057d7224 */ /* 0x040fe200078e027d */
[----:B------:R-:W-:Y:S01]  /*3130*/  ISETP.GE.AND P4, PT, R8, RZ, PT ;  /* 0x000000ff0800720c */ /* 0x000fe20003f86270 */
[----:B------:R-:W-:Y:S01]  /*3140*/  @!P6 IMAD.MOV R119, RZ, RZ, -R119 ;  /* 0x000000ffff77e224 */ /* 0x000fe200078e0a77 */
[----:B------:R-:W-:Y:S01]  /*3150*/  IADD3 R8, R0, 0x44, RZ ;  /* 0x0000004400087810 */ /* 0x000fe20007ffe0ff */
[----:B------:R-:W-:Y:S01]  /*3160*/  IMAD.HI.U32 R3, R2, R127, RZ ;  /* 0x0000007f02037227 */ /* 0x000fe200078e00ff */
[----:B------:R-:W-:-:S02]  /*3170*/  ISETP.GT.U32.AND P6, PT, R5, R125, PT ;  /* 0x0000007d0500720c */ /* 0x000fc40003fc4070 */
[----:B------:R-:W-:Y:S01]  /*3180*/  IABS R131, R8 ;  /* 0x0000000800837213 */ /* 0x000fe20000000000 */
[--C-:B------:R-:W-:Y:S02]  /*3190*/  @!P2 IMAD.IADD R123, R123, 0x1, -R5.reuse ;  /* 0x000000017b7ba824 */ /* 0x100fe400078e0a05 */
[----:B------:R-:W-:Y:S02]  /*31a0*/  @!P1 IMAD.IADD R121, R121, 0x1, -R5 ;  /* 0x0000000179799824 */ /* 0x000fe400078e0a05 */
[----:B------:R-:W-:Y:S01]  /*31b0*/  IMAD.MOV R6, RZ, RZ, -R3 ;  /* 0x000000ffff067224 */ /* 0x000fe200078e0a03 */
[C---:B------:R-:W-:Y:S01]  /*31c0*/  ISETP.GT.U32.AND P2, PT, R5.reuse, R123, PT ;  /* 0x0000007b0500720c */ /* 0x040fe20003f44070 */
[----:B------:R-:W-:Y:S01]  /*31d0*/  IMAD.HI.U32 R4, R2, R129, RZ ;  /* 0x0000008102047227 */ /* 0x000fe200078e00ff */
[----:B------:R-:W-:-:S03]  /*31e0*/  ISETP.GT.U32.AND P1, PT, R5, R121, PT ;  /* 0x000000790500720c */ /* 0x000fc60003f24070 */
[----:B------:R-:W-:Y:S01]  /*31f0*/  @!P6 IADD3 R125, R125, -R5, RZ ;  /* 0x800000057d7de210 */ /* 0x000fe20007ffe0ff */
[C---:B------:R-:W-:Y:S02]  /*3200*/  IMAD R127, R5.reuse, R6, R127 ;  /* 0x00000006057f7224 */ /* 0x040fe400078e027f */
[----:B------:R-:W-:Y:S01]  /*3210*/  IMAD.MOV R4, RZ, RZ, -R4 ;  /* 0x000000ffff047224 */ /* 0x000fe200078e0a04 */
[----:B------:R-:W-:Y:S01]  /*3220*/  ISETP.GT.U32.AND P6, PT, R5, R125, PT ;  /* 0x0000007d0500720c */ /* 0x000fe20003fc4070 */
[----:B------:R-:W-:-:S04]  /*3230*/  IMAD.HI.U32 R3, R2, R131, RZ ;  /* 0x0000008302037227 */ /* 0x000fc800078e00ff */
[----:B------:R-:W-:Y:S01]  /*3240*/  @!P2 IMAD.IADD R123, R123, 0x1, -R5 ;  /* 0x000000017b7ba824 */ /* 0x000fe200078e0a05 */
[C---:B------:R-:W-:Y:S01]  /*3250*/  ISETP.GT.U32.AND P2, PT, R5.reuse, R127, PT ;  /* 0x0000007f0500720c */ /* 0x040fe20003f44070 */
[----:B------:R-:W-:Y:S02]  /*3260*/  IMAD R129, R5, R4, R129 ;  /* 0x0000000405817224 */ /* 0x000fe400078e0281 */
[----:B------:R-:W-:-:S04]  /*3270*/  IMAD.HI.U32 R4, R2, R133, RZ ;  /* 0x0000008502047227 */ /* 0x000fc800078e00ff */
[----:B------:R-:W-:Y:S02]  /*3280*/  IMAD.MOV R4, RZ, RZ, -R4 ;  /* 0x000000ffff047224 */ /* 0x000fe400078e0a04 */
[----:B------:R-:W-:Y:S01]  /*3290*/  @!P1 IMAD.IADD R121, R121, 0x1, -R5 ;  /* 0x0000000179799824 */ /* 0x000fe200078e0a05 */
[----:B------:R-:W-:Y:S01]  /*32a0*/  ISETP.GE.AND P1, PT, R7, RZ, PT ;  /* 0x000000ff0700720c */ /* 0x000fe20003f26270 */
[----:B------:R-:W-:Y:S01]  /*32b0*/  IMAD R133, R5, R4, R133 ;  /* 0x0000000405857224 */ /* 0x000fe200078e0285 */
[----:B------:R-:W-:Y:S01]  /*32c0*/  IADD3 R7, R0, 0x41, RZ ;  /* 0x0000004100077810 */ /* 0x000fe20007ffe0ff */
[----:B------:R-:W-:Y:S02]  /*32d0*/  @!P6 IMAD.IADD R125, R125, 0x1, -R5 ;  /* 0x000000017d7de824 */ /* 0x000fe400078e0a05 */
[----:B------:R-:W-:Y:S01]  /*32e0*/  @!P5 IMAD.MOV R121, RZ, RZ, -R121 ;  /* 0x000000ffff79d224 */ /* 0x000fe200078e0a79 */
[----:B------:R-:W-:Y:S01]  /*32f0*/  ISETP.GT.U32.AND P5, PT, R5, R129, PT ;  /* 0x000000810500720c */ /* 0x000fe20003fa4070 */
[----:B------:R-:W-:Y:S01]  /*3300*/  @!P2 IMAD.IADD R127, R127, 0x1, -R5 ;  /* 0x000000017f7fa824 */ /* 0x000fe200078e0a05 */
[----:B------:R-:W-:Y:S01]  /*3310*/  IABS R137, R7 ;  /* 0x0000000700897213 */ /* 0x000fe20000000000 */
[----:B------:R-:W-:-:S02]  /*3320*/  IMAD.MOV R6, RZ, RZ, -R3 ;  /* 0x000000ffff067224 */ /* 0x000fc400078e0a03 */
[----:B------:R-:W-:Y:S01]  /*3330*/  @!P4 IMAD.MOV R125, RZ, RZ, -R125 ;  /* 0x000000ffff7dc224 */ /* 0x000fe200078e0a7d */
[C---:B------:R-:W-:Y:S01]  /*3340*/  ISETP.GT.U32.AND P4, PT, R5.reuse, R133, PT ;  /* 0x000000850500720c */ /* 0x040fe20003f84070 */
[C---:B------:R-:W-:Y:S01]  /*3350*/  IMAD R131, R5.reuse, R6, R131 ;  /* 0x0000000605837224 */ /* 0x040fe200078e0283 */
[C---:B------:R-:W-:Y:S01]  /*3360*/  ISETP.GT.U32.AND P2, PT, R5.reuse, R127, PT ;  /* 0x0000007f0500720c */ /* 0x040fe20003f44070 */
[----:B------:R-:W-:Y:S01]  /*3370*/  @!P3 IMAD.MOV R123, RZ, RZ, -R123 ;  /* 0x000000ffff7bb224 */ /* 0x000fe200078e0a7b */
[----:B------:R-:W-:Y:S02]  /*3380*/  IADD3 R6, R0, 0x42, RZ ;  /* 0x0000004200067810 */ /* 0x000fe40007ffe0ff */
[----:B------:R-:W-:Y:S01]  /*3390*/  ISETP.GT.U32.AND P6, PT, R5, R131, PT ;  /* 0x000000830500720c */ /* 0x000fe20003fc4070 */
[----:B------:R-:W-:Y:S01]  /*33a0*/  @!P5 IMAD.IADD R129, R129, 0x1, -R5 ;  /* 0x000000018181d824 */ /* 0x000fe200078e0a05 */
[----:B------:R-:W-:Y:S02]  /*33b0*/  IABS R135, R6 ;  /* 0x0000000600877213 */ /* 0x000fe40000000000 */
[----:B------:R-:W-:-:S02]  /*33c0*/  ISETP.GE.AND P3, PT, R8, RZ, PT ;  /* 0x000000ff0800720c */ /* 0x000fc40003f66270 */
[----:B------:R-:W-:Y:S01]  /*33d0*/  ISETP.GT.U32.AND P5, PT, R5, R129, PT ;  /* 0x000000810500720c */ /* 0x000fe20003fa4070 */
[----:B------:R-:W-:Y:S01]  /*33e0*/  IMAD.HI.U32 R3, R2, R135, RZ ;  /* 0x0000008702037227 */ /* 0x000fe200078e00ff */
[----:B------:R-:W-:Y:S02]  /*33f0*/  @!P4 IADD3 R133, R133, -R5, RZ ;  /* 0x800000058585c210 */ /* 0x000fe40007ffe0ff */
[----:B------:R-:W-:Y:S01]  /*3400*/  IADD3 R8, R0, 0x40, RZ ;  /* 0x0000004000087810 */ /* 0x000fe20007ffe0ff */
[----:B------:R-:W-:Y:S01]  /*3410*/  @!P2 IMAD.IADD R127, R127, 0x1, -R5 ;  /* 0x000000017f7fa824 */ /* 0x000fe200078e0a05 */
[----:B------:R-:W-:Y:S01]  /*3420*/  ISETP.GT.U32.AND P4, PT, R5, R133, PT ;  /* 0x000000850500720c */ /* 0x000fe20003f84070 */
[----:B------:R-:W-:Y:S01]  /*3430*/  IMAD.MOV R4, RZ, RZ, -R3 ;  /* 0x000000ffff047224 */ /* 0x000fe200078e0a03 */
[----:B------:R-:W-:Y:S01]  /*3440*/  IABS R139, R8 ;  /* 0x00000008008b7213 */ /* 0x000fe20000000000 */
[----:B------:R-:W-:Y:S01]  /*3450*/  IMAD.HI.U32 R3, R2, R137, RZ ;  /* 0x0000008902037227 */ /* 0x000fe200078e00ff */
[----:B------:R-:W-:-:S02]  /*3460*/  ISETP.GE.AND P2, PT, R10, RZ, PT ;  /* 0x000000ff0a00720c */ /* 0x000fc40003f46270 */
[----:B------:R-:W-:Y:S01]  /*3470*/  IADD3 R10, R0, 0x3a, RZ ;  /* 0x0000003a000a7810 */ /* 0x000fe20007ffe0ff */
[----:B------:R-:W-:Y:S01]  /*3480*/  @!P0 IMAD.MOV R127, RZ, RZ, -R127 ;  /* 0x000000ffff7f8224 */ /* 0x000fe200078e0a7f */
[----:B------:R-:W-:Y:S01]  /*3490*/  ISETP.GE.AND P0, PT, R6, RZ, PT ;  /* 0x000000ff0600720c */ /* 0x000fe20003f06270 */
[----:B------:R-:W-:Y:S01]  /*34a0*/  IMAD.MOV R6, RZ, RZ, -R3 ;  /* 0x000000ffff067224 */ /* 0x000fe200078e0a03 */
[----:B------:R-:W-:Y:S01]  /*34b0*/  IADD3 R3, R0, 0x3f, RZ ;  /* 0x0000003f00037810 */ /* 0x000fe20007ffe0ff */
[----:B------:R-:W-:Y:S01]  /*34c0*/  @!P6 IMAD.IADD R131, R131, 0x1, -R5 ;  /* 0x000000018383e824 */ /* 0x000fe200078e0a05 */
[----:B------:R-:W-:Y:S01]  /*34d0*/  IABS R213, R10 ;  /* 0x0000000a00d57213 */ /* 0x000fe20000000000 */
[C---:B------:R-:W-:Y:S01]  /*34e0*/  IMAD R135, R5.reuse, R4, R135 ;  /* 0x0000000405877224 */ /* 0x040fe200078e0287 */
[----:B------:R-:W-:Y:S01]  /*34f0*/  IABS R153, R3 ;  /* 0x0000000300997213 */ /* 0x000fe20000000000 */
[C---:B------:R-:W-:Y:S01]  /*3500*/  IMAD R137, R5.reuse, R6, R137 ;  /* 0x0000000605897224 */ /* 0x040fe200078e0289 */
[----:B------:R-:W-:Y:S01]  /*3510*/  ISETP.GT.U32.AND P6, PT, R5, R131, PT ;  /* 0x000000830500720c */ /* 0x000fe20003fc4070 */
[--C-:B------:R-:W-:Y:S01]  /*3520*/  @!P5 IMAD.IADD R129, R129, 0x1, -R5.reuse ;  /* 0x000000018181d824 */ /* 0x100fe200078e0a05 */
[----:B------:R-:W-:Y:S01]  /*3530*/  ISETP.GT.U32.AND P5, PT, R5, R135, PT ;  /* 0x000000870500720c */ /* 0x000fe20003fa4070 */
[----:B------:R-:W-:Y:S01]  /*3540*/  @!P4 IMAD.IADD R133, R133, 0x1, -R5 ;  /* 0x000000018585c824 */ /* 0x000fe200078e0a05 */
[----:B------:R-:W-:Y:S01]  /*3550*/  ISETP.GT.U32.AND P4, PT, R5, R137, PT ;  /* 0x000000890500720c */ /* 0x000fe20003f84070 */
[----:B------:R-:W-:-:S04]  /*3560*/  IMAD.HI.U32 R4, R2, R139, RZ ;  /* 0x0000008b02047227 */ /* 0x000fc800078e00ff */
[----:B------:R-:W-:Y:S02]  /*3570*/  IMAD.MOV R4, RZ, RZ, -R4 ;  /* 0x000000ffff047224 */ /* 0x000fe400078e0a04 */
[----:B------:R-:W-:Y:S02]  /*3580*/  @!P2 IMAD.MOV R133, RZ, RZ, -R133 ;  /* 0x000000ffff85a224 */ /* 0x000fe400078e0a85 */
[--C-:B------:R-:W-:Y:S01]  /*3590*/  @!P6 IMAD.IADD R131, R131, 0x1, -R5.reuse ;  /* 0x000000018383e824 */ /* 0x100fe200078e0a05 */
[----:B------:R-:W-:Y:S01]  /*35a0*/  ISETP.GE.AND P6, PT, R8, RZ, PT ;  /* 0x000000ff0800720c */ /* 0x000fe20003fc6270 */
[----:B------:R-:W-:Y:S01]  /*35b0*/  @!P5 IMAD.IADD R135, R135, 0x1, -R5 ;  /* 0x000000018787d824 */ /* 0x000fe200078e0a05 */
[C---:B------:R-:W-:Y:S01]  /*35c0*/  IADD3 R8, R0.reuse, 0x3c, RZ ;  /* 0x0000003c00087810 */ /* 0x040fe20007ffe0ff */
[----:B------:R-:W-:Y:S01]  /*35d0*/  IMAD R139, R5, R4, R139 ;  /* 0x00000004058b7224 */ /* 0x000fe200078e028b */
[----:B------:R-:W-:Y:S01]  /*35e0*/  IADD3 R4, R0, 0x3e, RZ ;  /* 0x0000003e00047810 */ /* 0x000fe20007ffe0ff */
[----:B------:R-:W-:Y:S01]  /*35f0*/  @!P4 IMAD.IADD R137, R137, 0x1, -R5 ;  /* 0x000000018989c824 */ /* 0x000fe200078e0a05 */
[----:B------:R-:W-:Y:S01]  /*3600*/  ISETP.GT.U32.AND P5, PT, R5, R135, PT ;  /* 0x000000870500720c */ /* 0x000fe20003fa4070 */
[----:B------:R-:W-:Y:S01]  /*3610*/  @!P3 IMAD.MOV R131, RZ, RZ, -R131 ;  /* 0x000000ffff83b224 */ /* 0x000fe200078e0a83 */
[----:B------:R-:W-:Y:S01]  /*3620*/  ISETP.GE.AND P3, PT, R3, RZ, PT ;  /* 0x000000ff0300720c */ /* 0x000fe20003f66270 */
[----:B------:R-:W-:Y:S01]  /*3630*/  IMAD.HI.U32 R3, R2, R153, RZ ;  /* 0x0000009902037227 */ /* 0x000fe200078e00ff */
[----:B------:R-:W-:-:S02]  /*3640*/  IABS R155, R4 ;  /* 0x00000004009b7213 */ /* 0x000fc40000000000 */
[----:B------:R-:W-:Y:S01]  /*3650*/  ISETP.GT.U32.AND P4, PT, R5, R137, PT ;  /* 0x000000890500720c */ /* 0x000fe20003f84070 */
[----:B------:R-:W-:Y:S01]  /*3660*/  @!P1 IMAD.MOV R129, RZ, RZ, -R129 ;  /* 0x000000ffff819224 */ /* 0x000fe200078e0a81 */
[----:B------:R-:W-:Y:S01]  /*3670*/  ISETP.GE.AND P2, PT, R4, RZ, PT ;  /* 0x000000ff0400720c */ /* 0x000fe20003f46270 */
[----:B------:R-:W-:Y:S01]  /*3680*/  IMAD.HI.U32 R4, R2, R155, RZ ;  /* 0x0000009b02047227 */ /* 0x000fe200078e00ff */
[----:B------:R-:W-:Y:S02]  /*3690*/  IADD3 R6, -R3, RZ, RZ ;  /* 0x000000ff03067210 */ /* 0x000fe40007ffe1ff */
[----:B------:R-:W-:Y:S01]  /*36a0*/  ISETP.GE.AND P1, PT, R7, RZ, PT ;  /* 0x000000ff0700720c */ /* 0x000fe20003f26270 */
[----:B------:R-:W-:Y:S01]  /*36b0*/  IMAD.MOV R4, RZ, RZ, -R4 ;  /* 0x000000ffff047224 */ /* 0x000fe200078e0a04 */
[----:B------:R-:W-:Y:S01]  /*36c0*/  IADD3 R7, R0, 0x3d, RZ ;  /* 0x0000003d00077810 */ /* 0x000fe20007ffe0ff */
[----:B------:R-:W-:Y:S01]  /*36d0*/  IMAD R153, R5, R6, R153 ;  /* 0x0000000605997224 */ /* 0x000fe200078e0299 */
[----:B------:R-:W-:Y:S01]  /*36e0*/  IABS R209, R8 ;  /* 0x0000000800d17213 */ /* 0x000fe20000000000 */
[----:B------:R-:W-:Y:S01]  /*36f0*/  @!P5 IMAD.IADD R135, R135, 0x1, -R5 ;  /* 0x000000018787d824 */ /* 0x000fe200078e0a05 */
[C---:B------:R-:W-:Y:S01]  /*3700*/  ISETP.GT.U32.AND P5, PT, R5.reuse, R139, PT ;  /* 0x0000008b0500720c */ /* 0x040fe20003fa4070 */
[----:B------:R-:W-:Y:S01]  /*3710*/  IMAD R155, R5, R4, R155 ;  /* 0x00000004059b7224 */ /* 0x000fe200078e029b */
[----:B------:R-:W-:Y:S01]  /*3720*/  IABS R207, R7 ;  /* 0x0000000700cf7213 */ /* 0x000fe20000000000 */
[----:B------:R-:W-:Y:S01]  /*3730*/  @!P4 IMAD.IADD R137, R137, 0x1, -R5 ;  /* 0x000000018989c824 */ /* 0x000fe200078e0a05 */
[C---:B------:R-:W-:Y:S01]  /*3740*/  ISETP.GT.U32.AND P4, PT, R5.reuse, R153, PT ;  /* 0x000000990500720c */ /* 0x040fe20003f84070 */
[----:B------:R-:W-:Y:S01]  /*3750*/  @!P0 IMAD.MOV R135, RZ, RZ, -R135 ;  /* 0x000000ffff878224 */ /* 0x000fe200078e0a87 */
[----:B------:R-:W-:Y:S01]  /*3760*/  ISETP.GT.U32.AND P0, PT, R5, R155, PT ;  /* 0x0000009b0500720c */ /* 0x000fe20003f04070 */
[----:B------:R-:W-:-:S04]  /*3770*/  IMAD.HI.U32 R3, R2, R207, RZ ;  /* 0x000000cf02037227 */ /* 0x000fc800078e00ff */
[----:B------:R-:W-:Y:S01]  /*3780*/  @!P1 IMAD.MOV R137, RZ, RZ, -R137 ;  /* 0x000000ffff899224 */ /* 0x000fe200078e0a89 */
[----:B------:R-:W-:Y:S01]  /*3790*/  ISETP.GE.AND P1, PT, R7, RZ, PT ;  /* 0x000000ff0700720c */ /* 0x000fe20003f26270 */
[----:B------:R-:W-:Y:S01]  /*37a0*/  @!P5 IMAD.IADD R139, R139, 0x1, -R5 ;  /* 0x000000018b8bd824 */ /* 0x000fe200078e0a05 */
[----:B------:R-:W-:Y:S01]  /*37b0*/  IADD3 R7, R0, 0x3b, RZ ;  /* 0x0000003b00077810 */ /* 0x000fe20007ffe0ff */
[----:B------:R-:W-:-:S03]  /*37c0*/  IMAD.HI.U32 R4, R2, R209, RZ ;  /* 0x000000d102047227 */ /* 0x000fc600078e00ff */
[----:B------:R-:W-:Y:S01]  /*37d0*/  ISETP.GT.U32.AND P5, PT, R5, R139, PT ;  /* 0x0000008b0500720c */ /* 0x000fe20003fa4070 */
[--C-:B------:R-:W-:Y:S01]  /*37e0*/  @!P4 IMAD.IADD R153, R153, 0x1, -R5.reuse ;  /* 0x000000019999c824 */ /* 0x100fe200078e0a05 */
[----:B------:R-:W-:Y:S01]  /*37f0*/  IABS R211, R7 ;  /* 0x0000000700d37213 */ /* 0x000fe20000000000 */
[----:B------:R-:W-:Y:S02]  /*3800*/  @!P0 IMAD.IADD R155, R155, 0x1, -R5 ;  /* 0x000000019b9b8824 */ /* 0x000fe400078e0a05 */
[----:B------:R-:W-:Y:S01]  /*3810*/  IMAD.MOV R6, RZ, RZ, -R3 ;  /* 0x000000ffff067224 */ /* 0x000fe200078e0a03 */
[C---:B------:R-:W-:Y:S01]  /*3820*/  ISETP.GT.U32.AND P4, PT, R5.reuse, R153, PT ;  /* 0x000000990500720c */ /* 0x040fe20003f84070 */
[----:B------:R-:W-:Y:S01]  /*3830*/  IMAD.MOV R4, RZ, RZ, -R4 ;  /* 0x000000ffff047224 */ /* 0x000fe200078e0a04 */
[C---:B------:R-:W-:Y:S01]  /*3840*/  ISETP.GT.U32.AND P0, PT, R5.reuse, R155, PT ;  /* 0x0000009b0500720c */ /* 0x040fe20003f04070 */
[C---:B------:R-:W-:Y:S02]  /*3850*/  IMAD R207, R5.reuse, R6, R207 ;  /* 0x0000000605cf7224 */ /* 0x040fe400078e02cf */
[----:B------:R-:W-:-:S02]  /*3860*/  IMAD R209, R5, R4, R209 ;  /* 0x0000000405d17224 */ /* 0x000fc400078e02d1 */
[----:B------:R-:W-:-:S04]  /*3870*/  IMAD.HI.U32 R3, R2, R211, RZ ;  /* 0x000000d302037227 */ /* 0x000fc800078e00ff */
[--C-:B------:R-:W-:Y:S01]  /*3880*/  @!P5 IMAD.IADD R139, R139, 0x1, -R5.reuse ;  /* 0x000000018b8bd824 */ /* 0x100fe200078e0a05 */
[----:B------:R-:W-:Y:S01]  /*3890*/  IADD3 R6, -R3, RZ, RZ ;  /* 0x000000ff03067210 */ /* 0x000fe20007ffe1ff */
[--C-:B------:R-:W-:Y:S01]  /*38a0*/  @!P4 IMAD.IADD R153, R153, 0x1, -R5.reuse ;  /* 0x000000019999c824 */ /* 0x100fe200078e0a05 */
[----:B------:R-:W-:Y:S01]  /*38b0*/  ISETP.GT.U32.AND P4, PT, R5, R207, PT ;  /* 0x000000cf0500720c */ /* 0x000fe20003f84070 */
[----:B------:R-:W-:Y:S01]  /*38c0*/  @!P0 IMAD.IADD R155, R155, 0x1, -R5 ;  /* 0x000000019b9b8824 */ /* 0x000fe200078e0a05 */
[----:B------:R-:W-:Y:S01]  /*38d0*/  ISETP.GT.U32.AND P0, PT, R5, R209, PT ;  /* 0x000000d10500720c */ /* 0x000fe20003f04070 */
[----:B------:R-:W-:Y:S01]  /*38e0*/  IMAD.HI.U32 R3, R2, R213, RZ ;  /* 0x000000d502037227 */ /* 0x000fe200078e00ff */
[----:B------:R-:W-:Y:S02]  /*38f0*/  ISETP.GE.AND P5, PT, R8, RZ, PT ;  /* 0x000000ff0800720c */ /* 0x000fe40003fa6270 */
[----:B------:R-:W-:Y:S01]  /*3900*/  @!P2 IADD3 R155, -R155, RZ, RZ ;  /* 0x000000ff9b9ba210 */ /* 0x000fe20007ffe1ff */
[----:B------:R-:W-:-:S02]  /*3910*/  IMAD R211, R5, R6, R211 ;  /* 0x0000000605d37224 */ /* 0x000fc400078e02d3 */
[----:B------:R-:W-:Y:S02]  /*3920*/  IMAD.MOV R8, RZ, RZ, -R3 ;  /* 0x000000ffff087224 */ /* 0x000fe400078e0a03 */
[----:B------:R-:W-:-:S04]  /*3930*/  IMAD.HI.U32 R4, R2, R215, RZ ;  /* 0x000000d702047227 */ /* 0x000fc800078e00ff */
[----:B------:R-:W-:Y:S01]  /*3940*/  @!P4 IMAD.IADD R207, R207, 0x1, -R5 ;  /* 0x00000001cfcfc824 */ /* 0x000fe200078e0a05 */
[C---:B------:R-:W-:Y:S01]  /*3950*/  ISETP.GT.U32.AND P4, PT, R5.reuse, R211, PT ;  /* 0x000000d30500720c */ /* 0x040fe20003f84070 */
[----:B------:R-:W-:Y:S01]  /*3960*/  IMAD R213, R5, R8, R213 ;  /* 0x0000000805d57224 */ /* 0x000fe200078e02d5 */
[----:B------:R-:W-:Y:S01]  /*3970*/  IADD3 R8, R0, 0x36, RZ ;  /* 0x0000003600087810 */ /* 0x000fe20007ffe0ff */
[----:B------:R-:W-:Y:S02]  /*3980*/  @!P0 IMAD.IADD R209, R209, 0x1, -R5 ;  /* 0x00000001d1d18824 */ /* 0x000fe400078e0a05 */
[----:B------:R-:W-:Y:S01]  /*3990*/  IMAD.MOV R4, RZ, RZ, -R4 ;  /* 0x000000ffff047224 */ /* 0x000fe200078e0a04 */
[----:B------:R-:W-:Y:S01]  /*39a0*/  ISETP.GT.U32.AND P0, PT, R5, R213, PT ;  /* 0x000000d50500720c */ /* 0x000fe20003f04070 */
[----:B------:R-:W-:Y:S01]  /*39b0*/  IMAD.HI.U32 R3, R2, R219, RZ ;  /* 0x000000db02037227 */ /* 0x000fe200078e00ff */
[----:B------:R-:W-:-:S03]  /*39c0*/  IABS R221, R8 ;  /* 0x0000000800dd7213 */ /* 0x000fc60000000000 */
[----:B------:R-:W-:Y:S02]  /*39d0*/  IMAD R215, R5, R4, R215 ;  /* 0x0000000405d77224 */ /* 0x000fe400078e02d7 */
[----:B------:R-:W-:Y:S01]  /*39e0*/  @!P4 IMAD.IADD R211, R211, 0x1, -R5 ;  /* 0x00000001d3d3c824 */ /* 0x000fe200078e0a05 */
[C---:B------:R-:W-:Y:S01]  /*39f0*/  ISETP.GT.U32.AND P4, PT, R5.reuse, R209, PT ;  /* 0x000000d10500720c */ /* 0x040fe20003f84070 */
[----:B------:R-:W-:Y:S01]  /*3a00*/  IMAD.MOV R4, RZ, RZ, -R3 ;  /* 0x000000ffff047224 */ /* 0x000fe200078e0a03 */
[----:B------:R-:W-:Y:S01]  /*3a10*/  ISETP.GT.U32.AND P2, PT, R5, R215, PT ;  /* 0x000000d70500720c */ /* 0x000fe20003f44070 */
[----:B------:R-:W-:Y:S02]  /*3a20*/  @!P3 IMAD.MOV R153, RZ, RZ, -R153 ;  /* 0x000000ffff99b224 */ /* 0x000fe400078e0a99 */
[----:B------:R-:W-:Y:S01]  /*3a30*/  @!P0 IMAD.IADD R213, R213, 0x1, -R5 ;  /* 0x00000001d5d58824 */ /* 0x000fe200078e0a05 */
[C---:B------:R-:W-:Y:S01]  /*3a40*/  ISETP.GT.U32.AND P0, PT, R5.reuse, R211, PT ;  /* 0x000000d30500720c */ /* 0x040fe20003f04070 */
[----:B------:R-:W-:-:S02]  /*3a50*/  IMAD R219, R5, R4, R219 ;  /* 0x0000000405db7224 */ /* 0x000fc400078e02db */
[----:B------:R-:W-:Y:S01]  /*3a60*/  IMAD.HI.U32 R6, R2, R217, RZ ;  /* 0x000000d902067227 */ /* 0x000fe200078e00ff */
[----:B------:R-:W-:-:S03]  /*3a70*/  ISETP.GT.U32.AND P3, PT, R5, R213, PT ;  /* 0x000000d50500720c */ /* 0x000fc60003f64070 */
[----:B------:R-:W-:-:S04]  /*3a80*/  IMAD.HI.U32 R4, R2, R223, RZ ;  /* 0x000000df02047227 */ /* 0x000fc800078e00ff */
[--C-:B------:R-:W-:Y:S01]  /*3a90*/  @!P4 IMAD.IADD R209, R209, 0x1, -R5.reuse ;  /* 0x00000001d1d1c824 */ /* 0x100fe200078e0a05 */
[----:B------:R-:W-:Y:S01]  /*3aa0*/  ISETP.GE.AND P4, PT, R7, RZ, PT ;  /* 0x000000ff0700720c */ /* 0x000fe20003f86270 */
[--C-:B------:R-:W-:Y:S01]  /*3ab0*/  @!P0 IMAD.IADD R211, R211, 0x1, -R5.reuse ;  /* 0x00000001d3d38824 */ /* 0x100fe200078e0a05 */
[----:B------:R-:W-:Y:S01]  /*3ac0*/  ISETP.GT.U32.AND P0, PT, R5, R219, PT ;  /* 0x000000db0500720c */ /* 0x000fe20003f04070 */
[--C-:B------:R-:W-:Y:S01]  /*3ad0*/  @!P2 IMAD.IADD R215, R215, 0x1, -R5.reuse ;  /* 0x00000001d7d7a824 */ /* 0x100fe200078e0a05 */
[----:B------:R-:W-:Y:S01]  /*3ae0*/  ISETP.GE.AND P2, PT, R12, RZ, PT ;  /* 0x000000ff0c00720c */ /* 0x000fe20003f46270 */
[----:B------:R-:W-:Y:S01]  /*3af0*/  @!P3 IMAD.IADD R213, R213, 0x1, -R5 ;  /* 0x00000001d5d5b824 */ /* 0x000fe200078e0a05 */
[----:B------:R-:W-:Y:S01]  /*3b00*/  ISETP.GE.AND P3, PT, R10, RZ, PT ;  /* 0x000000ff0a00720c */ /* 0x000fe20003f66270 */
[----:B------:R-:W-:Y:S01]  /*3b10*/  IMAD.MOV R6, RZ, RZ, -R6 ;  /* 0x000000ffff067224 */ /* 0x000fe200078e0a06 */
[----:B------:R-:W-:Y:S01]  /*3b20*/  IADD3 R7, R0, 0x33, RZ ;  /* 0x0000003300077810 */ /* 0x000fe20007ffe0ff */
[----:B------:R-:W-:Y:S01]  /*3b30*/  IMAD.HI.U32 R3, R2, R221, RZ ;  /* 0x000000dd02037227 */ /* 0x000fe200078e00ff */
[----:B------:R-:W-:-:S02]  /*3b40*/  IADD3 R12, R0, 0x2d, RZ ;  /* 0x0000002d000c7810 */ /* 0x000fc40007ffe0ff */
[----:B------:R-:W-:Y:S01]  /*3b50*/  IABS R227, R7 ;  /* 0x0000000700e37213 */ /* 0x000fe20000000000 */
[----:B------:R-:W-:Y:S01]  /*3b60*/  IMAD.MOV R4, RZ, RZ, -R4 ;  /* 0x000000ffff047224 */ /* 0x000fe200078e0a04 */
[----:B------:R-:W-:Y:S01]  /*3b70*/  @!P4 IADD3 R211, -R211, RZ, RZ ;  /* 0x000000ffd3d3c210 */ /* 0x000fe20007ffe1ff */
[----:B------:R-:W-:Y:S01]  /*3b80*/  @!P6 IMAD.MOV R139, RZ, RZ, -R139 ;  /* 0x000000ffff8be224 */ /* 0x000fe200078e0a8b */
[----:B------:R-:W-:Y:S01]  /*3b90*/  ISETP.GT.U32.AND P6, PT, R5, R207, PT ;  /* 0x000000cf0500720c */ /* 0x000fe20003fc4070 */
[----:B------:R-:W-:Y:S01]  /*3ba0*/  @!P0 IMAD.IADD R219, R219, 0x1, -R5 ;  /* 0x00000001dbdb8824 */ /* 0x000fe200078e0a05 */
[C---:B------:R-:W-:Y:S01]  /*3bb0*/  ISETP.GT.U32.AND P0, PT, R5.reuse, R215, PT ;  /* 0x000000d70500720c */ /* 0x040fe20003f04070 */
[C---:B------:R-:W-:Y:S01]  /*3bc0*/  IMAD R217, R5.reuse, R6, R217 ;  /* 0x0000000605d97224 */ /* 0x040fe200078e02d9 */
[C---:B------:R-:W-:Y:S01]  /*3bd0*/  IADD3 R10, R0.reuse, 0x2e, RZ ;  /* 0x0000002e000a7810 */ /* 0x040fe20007ffe0ff */
[----:B------:R-:W-:Y:S01]  /*3be0*/  IMAD.MOV R6, RZ, RZ, -R3 ;  /* 0x000000ffff067224 */ /* 0x000fe200078e0a03 */
[----:B------:R-:W-:Y:S01]  /*3bf0*/  IABS R239, R12 ;  /* 0x0000000c00ef7213 */ /* 0x000fe20000000000 */
[C---:B------:R-:W-:Y:S01]  /*3c00*/  IMAD R223, R5.reuse, R4, R223 ;  /* 0x0000000405df7224 */ /* 0x040fe200078e02df */
[----:B------:R-:W-:Y:S01]  /*3c10*/  IADD3 R4, R0, 0x34, RZ ;  /* 0x0000003400047810 */ /* 0x000fe20007ffe0ff */
[C---:B------:R-:W-:Y:S01]  /*3c20*/  IMAD R221, R5.reuse, R6, R221 ;  /* 0x0000000605dd7224 */ /* 0x040fe200078e02dd */
[----:B------:R-:W-:Y:S01]  /*3c30*/  IABS R237, R10 ;  /* 0x0000000a00ed7213 */ /* 0x000fe20000000000 */
[----:B------:R-:W-:Y:S01]  /*3c40*/  @!P5 IMAD.MOV R209, RZ, RZ, -R209 ;  /* 0x000000ffffd1d224 */ /* 0x000fe200078e0ad1 */
[----:B------:R-:W-:Y:S01]  /*3c50*/  ISETP.GT.U32.AND P5, PT, R5, R219, PT ;  /* 0x000000db0500720c */ /* 0x000fe20003fa4070 */
[----:B------:R-:W-:Y:S01]  /*3c60*/  @!P3 IMAD.MOV R213, RZ, RZ, -R213 ;  /* 0x000000ffffd5b224 */ /* 0x000fe200078e0ad5 */
[----:B------:R-:W-:Y:S01]  /*3c70*/  IABS R225, R4 ;  /* 0x0000000400e17213 */ /* 0x000fe20000000000 */
[--C-:B------:R-:W-:Y:S01]  /*3c80*/  @!P6 IMAD.IADD R207, R207, 0x1, -R5.reuse ;  /* 0x00000001cfcfe824 */ /* 0x100fe200078e0a05 */
[----:B------:R-:W-:Y:S01]  /*3c90*/  ISETP.GT.U32.AND P4, PT, R5, R221, PT ;  /* 0x000000dd0500720c */ /* 0x000fe20003f84070 */
[----:B------:R-:W-:Y:S01]  /*3ca0*/  @!P0 IMAD.IADD R215, R215, 0x1, -R5 ;  /* 0x00000001d7d78824 */ /* 0x000fe200078e0a05 */
[----:B------:R-:W-:Y:S01]  /*3cb0*/  ISETP.GE.AND P3, PT, R16, RZ, PT ;  /* 0x000000ff1000720c */ /* 0x000fe20003f66270 */
[----:B------:R-:W-:Y:S01]  /*3cc0*/  IMAD.HI.U32 R3, R2, R225, RZ ;  /* 0x000000e102037227 */ /* 0x000fe200078e00ff */
[----:B------:R-:W-:-:S02]  /*3cd0*/  ISETP.GT.U32.AND P6, PT, R5, R217, PT ;  /* 0x000000d90500720c */ /* 0x000fc40003fc4070 */
[----:B------:R-:W-:Y:S01]  /*3ce0*/  ISETP.GT.U32.AND P0, PT, R5, R223, PT ;  /* 0x000000df0500720c */ /* 0x000fe20003f04070 */
[----:B------:R-:W-:Y:S01]  /*3cf0*/  IMAD.MOV R6, RZ, RZ, -R3 ;  /* 0x000000ffff067224 */ /* 0x000fe200078e0a03 */
[----:B------:R-:W-:Y:S01]  /*3d00*/  IADD3 R3, R0, 0x32, RZ ;  /* 0x0000003200037810 */ /* 0x000fe20007ffe0ff */
[----:B------:R-:W-:Y:S01]  /*3d10*/  @!P5 IMAD.IADD R219, R219, 0x1, -R5 ;  /* 0x00000001dbdbd824 */ /* 0x000fe200078e0a05 */
[----:B------:R-:W-:Y:S01]  /*3d20*/  ISETP.GE.AND P5, PT, R17, RZ, PT ;  /* 0x000000ff1100720c */ /* 0x000fe20003fa6270 */
[----:B------:R-:W-:Y:S01]  /*3d30*/  IMAD R225, R5, R6, R225 ;  /* 0x0000000605e17224 */ /* 0x000fe200078e02e1 */
[----:B------:R-:W-:Y:S01]  /*3d40*/  IABS R229, R3 ;  /* 0x0000000300e57213 */ /* 0x000fe20000000000 */
[----:B------:R-:W-:Y:S01]  /*3d50*/  @!P4 IMAD.IADD R221, R221, 0x1, -R5 ;  /* 0x00000001ddddc824 */ /* 0x000fe200078e0a05 */
[----:B------:R-:W-:Y:S01]  /*3d60*/  ISETP.GE.AND P4, PT, R4, RZ, PT ;  /* 0x000000ff0400720c */ /* 0x000fe20003f86270 */
[----:B------:R-:W-:Y:S01]  /*3d70*/  @!P3 IMAD.MOV R219, RZ, RZ, -R219 ;  /* 0x000000ffffdbb224 */ /* 0x000fe200078e0adb */
[----:B------:R-:W-:Y:S01]  /*3d80*/  ISETP.GT.U32.AND P3, PT, R5, R225, PT ;  /* 0x000000e10500720c */ /* 0x000fe20003f64070 */
[--C-:B------:R-:W-:Y:S01]  /*3d90*/  @!P6 IMAD.IADD R217, R217, 0x1, -R5.reuse ;  /* 0x00000001d9d9e824 */ /* 0x100fe200078e0a05 */
[----:B------:R-:W-:Y:S01]  /*3da0*/  ISETP.GE.AND P6, PT, R14, RZ, PT ;  /* 0x000000ff0e00720c */ /* 0x000fe20003fc6270 */
[----:B------:R-:W-:Y:S01]  /*3db0*/  @!P0 IMAD.IADD R223, R223, 0x1, -R5 ;  /* 0x00000001dfdf8824 */ /* 0x000fe200078e0a05 */
[C---:B------:R-:W-:Y:S01]  /*3dc0*/  ISETP.GT.U32.AND P0, PT, R5.reuse, R221, PT ;  /* 0x000000dd0500720c */ /* 0x040fe20003f04070 */
[----:B------:R-:W-:Y:S01]  /*3dd0*/  @!P1 IMAD.MOV R207, RZ, RZ, -R207 ;  /* 0x000000ffffcf9224 */ /* 0x000fe200078e0acf */
[C---:B------:R-:W-:Y:S01]  /*3de0*/  ISETP.GT.U32.AND P1, PT, R5.reuse, R217, PT ;  /* 0x000000d90500720c */ /* 0x040fe20003f24070 */
[----:B------:R-:W-:Y:S01]  /*3df0*/  @!P2 IMAD.MOV R215, RZ, RZ, -R215 ;  /* 0x000000ffffd7a224 */ /* 0x000fe200078e0ad7 */
[----:B------:R-:W-:Y:S01]  /*3e00*/  ISETP.GT.U32.AND P2, PT, R5, R223, PT ;  /* 0x000000df0500720c */ /* 0x000fe20003f44070 */
[----:B------:R-:W-:Y:S01]  /*3e10*/  IMAD.HI.U32 R4, R2, R227, RZ ;  /* 0x000000e302047227 */ /* 0x000fe200078e00ff */
[----:B------:R-:W-:-:S02]  /*3e20*/  IADD3 R14, R0, 0x2c, RZ ;  /* 0x0000002c000e7810 */ /* 0x000fc40007ffe0ff */
[C---:B------:R-:W-:Y:S01]  /*3e30*/  IADD3 R17, R0.reuse, 0xc, RZ ;  /* 0x0000000c00117810 */ /* 0x040fe20007ffe0ff */
[--C-:B------:R-:W-:Y:S01]  /*3e40*/  @!P3 IMAD.IADD R225, R225, 0x1, -R5.reuse ;  /* 0x00000001e1e1b824 */ /* 0x100fe200078e0a05 */
[----:B------:R-:W-:Y:S01]  /*3e50*/  IABS R241, R14 ;  /* 0x0000000e00f17213 */ /* 0x000fe20000000000 */
[----:B------:R-:W-:Y:S01]  /*3e60*/  IMAD.MOV R4, RZ, RZ, -R4 ;  /* 0x000000ffff047224 */ /* 0x000fe200078e0a04 */
[----:B------:R-:W-:Y:S02]  /*3e70*/  IADD3 R16, R0, 0xd, RZ ;  /* 0x0000000d00107810 */ /* 0x000fe40007ffe0ff */
[----:B------:R-:W-:Y:S01]  /*3e80*/  @!P0 IADD3 R221, R221, -R5, RZ ;  /* 0x80000005dddd8210 */ /* 0x000fe20007ffe0ff */
[----:B------:R-:W-:Y:S01]  /*3e90*/  @!P1 IMAD.IADD R217, R217, 0x1, -R5 ;  /* 0x00000001d9d99824 */ /* 0x000fe200078e0a05 */
[----:B------:R-:W-:Y:S01]  /*3ea0*/  ISETP.GE.AND P0, PT, R3, RZ, PT ;  /* 0x000000ff0300720c */ /* 0x000fe20003f06270 */
[----:B------:R-:W-:Y:S01]  /*3eb0*/  IMAD.HI.U32 R3, R2, R229, RZ ;  /* 0x000000e502037227 */ /* 0x000fe200078e00ff */
[----:B------:R-:W-:-:S02]  /*3ec0*/  ISETP.GT.U32.AND P3, PT, R5, R225, PT ;  /* 0x000000e10500720c */ /* 0x000fc40003f64070 */
[----:B------:R-:W-:Y:S01]  /*3ed0*/  ISETP.GE.AND P1, PT, R8, RZ, PT ;  /* 0x000000ff0800720c */ /* 0x000fe20003f26270 */
[----:B------:R-:W-:Y:S01]  /*3ee0*/  IMAD.MOV R8, RZ, RZ, -R3 ;  /* 0x000000ffff087224 */ /* 0x000fe200078e0a03 */
[----:B------:R-:W-:Y:S01]  /*3ef0*/  IABS R167, R17 ;  /* 0x0000001100a77213 */ /* 0x000fe20000000000 */
[----:B------:R-:W-:Y:S01]  /*3f00*/  @!P6 IMAD.MOV R217, RZ, RZ, -R217 ;  /* 0x000000ffffd9e224 */ /* 0x000fe200078e0ad9 */
[----:B------:R-:W-:Y:S01]  /*3f10*/  ISETP.GE.AND P6, PT, R7, RZ, PT ;  /* 0x000000ff0700720c */ /* 0x000fe20003fc6270 */
[C---:B------:R-:W-:Y:S01]  /*3f20*/  IMAD R229, R5.reuse, R8, R229 ;  /* 0x0000000805e57224 */ /* 0x040fe200078e02e5 */
[C---:B------:R-:W-:Y:S01]  /*3f30*/  IADD3 R7, R0.reuse, 0x30, RZ ;  /* 0x0000003000077810 */ /* 0x040fe20007ffe0ff */
[----:B------:R-:W-:Y:S01]  /*3f40*/  IMAD R227, R5, R4, R227 ;  /* 0x0000000405e37224 */ /* 0x000fe200078e02e3 */
[----:B------:R-:W-:Y:S01]  /*3f50*/  IADD3 R4, R0, 0x31, RZ ;  /* 0x0000003100047810 */ /* 0x000fe20007ffe0ff */
[--C-:B------:R-:W-:Y:S01]  /*3f60*/  @!P2 IMAD.IADD R223, R223, 0x1, -R5.reuse ;  /* 0x00000001dfdfa824 */ /* 0x100fe200078e0a05 */
[----:B------:R-:W-:Y:S01]  /*3f70*/  IABS R233, R7 ;  /* 0x0000000700e97213 */ /* 0x000fe20000000000 */
[----:B------:R-:W-:Y:S01]  /*3f80*/  @!P3 IMAD.IADD R225, R225, 0x1, -R5 ;  /* 0x00000001e1e1b824 */ /* 0x000fe200078e0a05 */
[----:B------:R-:W-:Y:S01]  /*3f90*/  ISETP.GT.U32.AND P3, PT, R5, R229, PT ;  /* 0x000000e50500720c */ /* 0x000fe20003f64070 */
[----:B------:R-:W-:Y:S01]  /*3fa0*/  @!P5 IMAD.MOV R223, RZ, RZ, -R223 ;  /* 0x000000ffffdfd224 */ /* 0x000fe200078e0adf */
[----:B------:R-:W-:Y:S01]  /*3fb0*/  IABS R231, R4 ;  /* 0x0000000400e77213 */ /* 0x000fe20000000000 */
[----:B------:R-:W-:Y:S01]  /*3fc0*/  IMAD.HI.U32 R6, R2, R233, RZ ;  /* 0x000000e902067227 */ /* 0x000fe200078e00ff */
[----:B------:R-:W-:-:S02]  /*3fd0*/  ISETP.GE.AND P5, PT, R7, RZ, PT ;  /* 0x000000ff0700720c */ /* 0x000fc40003fa6270 */
[----:B------:R-:W-:Y:S01]  /*3fe0*/  IADD3 R7, R0, 0x2f, RZ ;  /* 0x0000002f00077810 */ /* 0x000fe20007ffe0ff */
[----:B------:R-:W-:Y:S01]  /*3ff0*/  IMAD.MOV R6, RZ, RZ, -R6 ;  /* 0x000000ffff067224 */ /* 0x000fe200078e0a06 */
[----:B------:R-:W-:Y:S01]  /*4000*/  @!P4 IADD3 R225, -R225, RZ, RZ ;  /* 0x000000ffe1e1c210 */ /* 0x000fe20007ffe1ff */
[----:B------:R-:W-:Y:S01]  /*4010*/  @!P1 IMAD.MOV R221, RZ, RZ, -R221 ;  /* 0x000000ffffdd9224 */ /* 0x000fe200078e0add */
[----:B------:R-:W-:Y:S01]  /*4020*/  ISETP.GE.AND P1, PT, R4, RZ, PT ;  /* 0x000000ff0400720c */ /* 0x000fe20003f26270 */
[----:B------:R-:W-:Y:S01]  /*4030*/  IMAD R233, R5, R6, R233 ;  /* 0x0000000605e97224 */ /* 0x000fe200078e02e9 */
[----:B------:R-:W-:Y:S01]  /*4040*/  IABS R235, R7 ;  /* 0x0000000700eb7213 */ /* 0x000fe20000000000 */
[----:B------:R-:W-:Y:S01]  /*4050*/  @!P3 IMAD.IADD R229, R229, 0x1, -R5 ;  /* 0x00000001e5e5b824 */ /* 0x000fe200078e0a05 */
[C---:B------:R-:W-:Y:S01]  /*4060*/  ISETP.GT.U32.AND P2, PT, R5.reuse, R227, PT ;  /* 0x000000e30500720c */ /* 0x040fe20003f44070 */
[----:B------:R-:W-:Y:S01]  /*4070*/  IMAD.HI.U32 R4, R2, R231, RZ ;  /* 0x000000e702047227 */ /* 0x000fe200078e00ff */
[----:B------:R-:W-:-:S02]  /*4080*/  ISETP.GT.U32.AND P4, PT, R5, R233, PT ;  /* 0x000000e90500720c */ /* 0x000fc40003f84070 */
[----:B------:R-:W-:Y:S01]  /*4090*/  ISETP.GT.U32.AND P3, PT, R5, R229, PT ;  /* 0x000000e50500720c */ /* 0x000fe20003f64070 */
[----:B------:R-:W-:Y:S01]  /*40a0*/  IMAD.MOV R4, RZ, RZ, -R4 ;  /* 0x000000ffff047224 */ /* 0x000fe200078e0a04 */
[----:B------:R-:W-:Y:S01]  /*40b0*/  IABS R149, R16 ;  /* 0x0000001000957213 */ /* 0x000fe20000000000 */
[----:B------:R-:W-:-:S04]  /*40c0*/  IMAD.HI.U32 R3, R2, R235, RZ ;  /* 0x000000eb02037227 */ /* 0x000fc800078e00ff */
[----:B------:R-:W-:Y:S02]  /*40d0*/  IMAD R231, R5, R4, R231 ;  /* 0x0000000405e77224 */ /* 0x000fe400078e02e7 */
[----:B------:R-:W-:Y:S02]  /*40e0*/  IMAD.MOV R4, RZ, RZ, -R3 ;  /* 0x000000ffff047224 */ /* 0x000fe400078e0a03 */
[----:B------:R-:W-:Y:S02]  /*40f0*/  @!P2 IMAD.IADD R227, R227, 0x1, -R5 ;  /* 0x00000001e3e3a824 */ /* 0x000fe400078e0a05 */
[----:B------:R-:W-:Y:S02]  /*4100*/  IMAD R235, R5, R4, R235 ;  /* 0x0000000405eb7224 */ /* 0x000fe400078e02eb */
[--C-:B------:R-:W-:Y:S01]  /*4110*/  @!P3 IMAD.IADD R229, R229, 0x1, -R5.reuse ;  /* 0x00000001e5e5b824 */ /* 0x100fe200078e0a05 */
[----:B------:R-:W-:Y:S01]  /*4120*/  ISETP.GT.U32.AND P2, PT, R5, R227, PT ;  /* 0x000000e30500720c */ /* 0x000fe20003f44070 */
[----:B------:R-:W-:Y:S01]  /*4130*/  @!P4 IMAD.IADD R233, R233, 0x1, -R5 ;  /* 0x00000001e9e9c824 */ /* 0x000fe200078e0a05 */
[----:B------:R-:W-:Y:S01]  /*4140*/  ISETP.GT.U32.AND P3, PT, R5, R235, PT ;  /* 0x000000eb0500720c */ /* 0x000fe20003f64070 */
[----:B------:R-:W-:-:S03]  /*4150*/  IMAD.HI.U32 R4, R2, R239, RZ ;  /* 0x000000ef02047227 */ /* 0x000fc600078e00ff */
[----:B------:R-:W-:Y:S01]  /*4160*/  ISETP.GT.U32.AND P4, PT, R5, R233, PT ;  /* 0x000000e90500720c */ /* 0x000fe20003f84070 */
[----:B------:R-:W-:-:S04]  /*4170*/  IMAD.HI.U32 R3, R2, R237, RZ ;  /* 0x000000ed02037227 */ /* 0x000fc800078e00ff */
[----:B------:R-:W-:Y:S02]  /*4180*/  IMAD.MOV R4, RZ, RZ, -R4 ;  /* 0x000000ffff047224 */ /* 0x000fe400078e0a04 */
[----:B------:R-:W-:Y:S02]  /*4190*/  IMAD.MOV R8, RZ, RZ, -R3 ;  /* 0x000000ffff087224 */ /* 0x000fe400078e0a03 */
[----:B------:R-:W-:Y:S01]  /*41a0*/  IMAD R239, R5, R4, R239 ;  /* 0x0000000405ef7224 */ /* 0x000fe200078e02ef */
[----:B------:R-:W-:Y:S01]  /*41b0*/  IADD3 R4, R0, 0x2b, RZ ;  /* 0x0000002b00047810 */ /* 0x000fe20007ffe0ff */
[----:B------:R-:W-:Y:S02]  /*41c0*/  @!P3 IMAD.IADD R235, R235, 0x1, -R5 ;  /* 0x00000001ebebb824 */ /* 0x000fe400078e0a05 */
[----:B------:R-:W-:Y:S01]  /*41d0*/  IMAD R237, R5, R8, R237 ;  /* 0x0000000805ed7224 */ /* 0x000fe200078e02ed */
[----:B------:R-:W-:Y:S01]  /*41e0*/  @!P4 IADD3 R233, R233, -R5, RZ ;  /* 0x80000005e9e9c210 */ /* 0x000fe20007ffe0ff */
[----:B------:R-:W-:Y:S01]  /*41f0*/  @!P2 IMAD.IADD R227, R227, 0x1, -R5 ;  /* 0x00000001e3e3a824 */ /* 0x000fe200078e0a05 */
[C---:B------:R-:W-:Y:S01]  /*4200*/  ISETP.GT.U32.AND P4, PT, R5.reuse, R239, PT ;  /* 0x000000ef0500720c */ /* 0x040fe20003f84070 */
[----:B------:R-:W-:Y:S01]  /*4210*/  @!P0 IMAD.MOV R229, RZ, RZ, -R229 ;  /* 0x000000ffffe58224 */ /* 0x000fe200078e0ae5 */
[C---:B------:R-:W-:Y:S01]  /*4220*/  ISETP.GT.U32.AND P0, PT, R5.reuse, R235, PT ;  /* 0x000000eb0500720c */ /* 0x040fe20003f04070 */
[----:B------:R-:W-:Y:S01]  /*4230*/  IMAD.HI.U32 R6, R2, R241, RZ ;  /* 0x000000f102067227 */ /* 0x000fe200078e00ff */
[----:B------:R-:W-:-:S02]  /*4240*/  ISETP.GT.U32.AND P3, PT, R5, R237, PT ;  /* 0x000000ed0500720c */ /* 0x000fc40003f64070 */
[----:B------:R-:W-:Y:S01]  /*4250*/  ISETP.GT.U32.AND P2, PT, R5, R231, PT ;  /* 0x000000e70500720c */ /* 0x000fe20003f44070 */
[----:B------:R-:W-:Y:S01]  /*4260*/  @!P6 IMAD.MOV R227, RZ, RZ, -R227 ;  /* 0x000000ffffe3e224 */ /* 0x000fe200078e0ae3 */
[----:B------:R-:W-:Y:S01]  /*4270*/  ISETP.GE.AND P6, PT, R7, RZ, PT ;  /* 0x000000ff0700720c */ /* 0x000fe20003fc6270 */
[----:B------:R-:W-:Y:S01]  /*4280*/  IMAD.MOV R6, RZ, RZ, -R6 ;  /* 0x000000ffff067224 */ /* 0x000fe200078e0a06 */
[----:B------:R-:W-:Y:S01]  /*4290*/  IABS R243, R4 ;  /* 0x0000000400f37213 */ /* 0x000fe20000000000 */
[----:B------:R-:W-:Y:S01]  /*42a0*/  @!P5 IMAD.MOV R233, RZ, RZ, -R233 ;  /* 0x000000ffffe9d224 */ /* 0x000fe200078e0ae9 */
[C---:B------:R-:W-:Y:S01]  /*42b0*/  IADD3 R7, R0.reuse, 0x29, RZ ;  /* 0x0000002900077810 */ /* 0x040fe20007ffe0ff */
[----:B------:R-:W-:Y:S01]  /*42c0*/  IMAD R241, R5, R6, R241 ;  /* 0x0000000605f17224 */ /* 0x000fe200078e02f1 */
[----:B------:R-:W-:Y:S01]  /*42d0*/  IADD3 R6, R0, 0x2a, RZ ;  /* 0x0000002a00067810 */ /* 0x000fe20007ffe0ff */
[--C-:B------:R-:W-:Y:S01]  /*42e0*/  @!P0 IMAD.IADD R235, R235, 0x1, -R5.reuse ;  /* 0x00000001ebeb8824 */ /* 0x100fe200078e0a05 */
[----:B------:R-:W-:Y:S01]  /*42f0*/  ISETP.GE.AND P0, PT, R14, RZ, PT ;  /* 0x000000ff0e00720c */ /* 0x000fe20003f06270 */
[----:B------:R-:W-:Y:S01]  /*4300*/  @!P4 IMAD.IADD R239, R239, 0x1, -R5 ;  /* 0x00000001efefc824 */ /* 0x000fe200078e0a05 */
[----:B------:R-:W-:Y:S01]  /*4310*/  IABS R245, R6 ;  /* 0x0000000600f57213 */ /* 0x000fe20000000000 */
[----:B------:R-:W-:Y:S01]  /*4320*/  IMAD.HI.U32 R3, R2, R243, RZ ;  /* 0x000000f302037227 */ /* 0x000fe200078e00ff */
[----:B------:R-:W-:-:S02]  /*4330*/  ISETP.GT.U32.AND P5, PT, R5, R241, PT ;  /* 0x000000f10500720c */ /* 0x000fc40003fa4070 */
[----:B------:R-:W-:Y:S01]  /*4340*/  IABS R247, R7 ;  /* 0x0000000700f77213 */ /* 0x000fe20000000000 */
[----:B------:R-:W-:Y:S01]  /*4350*/  @!P3 IMAD.IADD R237, R237, 0x1, -R5 ;  /* 0x00000001ededb824 */ /* 0x000fe200078e0a05 */
[----:B------:R-:W-:Y:S01]  /*4360*/  ISETP.GE.AND P3, PT, R4, RZ, PT ;  /* 0x000000ff0400720c */ /* 0x000fe20003f66270 */
[----:B------:R-:W-:Y:S01]  /*4370*/  @!P6 IMAD.MOV R235, RZ, RZ, -R235 ;  /* 0x000000ffffebe224 */ /* 0x000fe200078e0aeb */
[----:B------:R-:W-:Y:S01]  /*4380*/  ISETP.GT.U32.AND P6, PT, R5, R239, PT ;  /* 0x000000ef0500720c */ /* 0x000fe20003fc4070 */
[----:B------:R-:W-:Y:S01]  /*4390*/  @!P2 IMAD.IADD R231, R231, 0x1, -R5 ;  /* 0x00000001e7e7a824 */ /* 0x000fe200078e0a05 */
[C---:B------:R-:W-:Y:S01]  /*43a0*/  ISETP.GT.U32.AND P4, PT, R5.reuse, R237, PT ;  /* 0x000000ed0500720c */ /* 0x040fe20003f84070 */
[----:B------:R-:W-:Y:S01]  /*43b0*/  IMAD.MOV R4, RZ, RZ, -R3 ;  /* 0x000000ffff047224 */ /* 0x000fe200078e0a03 */
[----:B------:R-:W-:Y:S01]  /*43c0*/  IADD3 R14, R0, 0x22, RZ ;  /* 0x00000022000e7810 */ /* 0x000fe20007ffe0ff */
[----:B------:R-:W-:Y:S01]  /*43d0*/  IMAD.HI.U32 R3, R2, R245, RZ ;  /* 0x000000f502037227 */ /* 0x000fe200078e00ff */
[----:B------:R-:W-:-:S02]  /*43e0*/  ISETP.GT.U32.AND P2, PT, R5, R231, PT ;  /* 0x000000e70500720c */ /* 0x000fc40003f44070 */
[----:B------:R-:W-:Y:S01]  /*43f0*/  IABS R140, R14 ;  /* 0x0000000e008c7213 */ /* 0x000fe20000000000 */
[----:B------:R-:W-:Y:S02]  /*4400*/  IMAD R243, R5, R4, R243 ;  /* 0x0000000405f37224 */ /* 0x000fe400078e02f3 */
[----:B------:R-:W-:Y:S02]  /*4410*/  IMAD.MOV R4, RZ, RZ, -R3 ;  /* 0x000000ffff047224 */ /* 0x000fe400078e0a03 */
[----:B------:R-:W-:Y:S02]  /*4420*/  @!P5 IMAD.IADD R241, R241, 0x1, -R5 ;  /* 0x00000001f1f1d824 */ /* 0x000fe400078e0a05 */
[----:B------:R-:W-:Y:S02]  /*4430*/  IMAD R245, R5, R4, R245 ;  /* 0x0000000405f57224 */ /* 0x000fe400078e02f5 */
[--C-:B------:R-:W-:Y:S01]  /*4440*/  @!P6 IMAD.IADD R239, R239, 0x1, -R5.reuse ;  /* 0x00000001efefe824 */ /* 0x100fe200078e0a05 */
[----:B------:R-:W-:Y:S01]  /*4450*/  ISETP.GT.U32.AND P5, PT, R5, R241, PT ;  /* 0x000000f10500720c */ /* 0x000fe20003fa4070 */
[--C-:B------:R-:W-:Y:S01]  /*4460*/  @!P2 IMAD.IADD R231, R231, 0x1, -R5.reuse ;  /* 0x00000001e7e7a824 */ /* 0x100fe200078e0a05 */
[----:B------:R-:W-:Y:S01]  /*4470*/  ISETP.GT.U32.AND P6, PT, R5, R245, PT ;  /* 0x000000f50500720c */ /* 0x000fe20003fc4070 */
[----:B------:R-:W-:Y:S01]  /*4480*/  @!P4 IMAD.IADD R237, R237, 0x1, -R5 ;  /* 0x00000001ededc824 */ /* 0x000fe200078e0a05 */
[----:B------:R-:W-:Y:S01]  /*4490*/  ISETP.GE.AND P2, PT, R10, RZ, PT ;  /* 0x000000ff0a00720c */ /* 0x000fe20003f46270 */
[----:B------:R-:W-:Y:S01]  /*44a0*/  @!P1 IMAD.MOV R231, RZ, RZ, -R231 ;  /* 0x000000ffffe79224 */ /* 0x000fe200078e0ae7 */
[----:B------:R-:W-:Y:S01]  /*44b0*/  IADD3 R10, R0, 0x28, RZ ;  /* 0x00000028000a7810 */ /* 0x000fe20007ffe0ff */
[----:B------:R-:W-:Y:S01]  /*44c0*/  IMAD.HI.U32 R3, R2, R247, RZ ;  /* 0x000000f702037227 */ /* 0x000fe200078e00ff */
[----:B------:R-:W-:-:S02]  /*44d0*/  ISETP.GE.AND P1, PT, R12, RZ, PT ;  /* 0x000000ff0c00720c */ /* 0x000fc40003f26270 */
[----:B------:R-:W-:Y:S01]  /*44e0*/  IADD3 R12, R0, 0x27, RZ ;  /* 0x00000027000c7810 */ /* 0x000fe20007ffe0ff */
[----:B------:R-:W-:Y:S01]  /*44f0*/  IMAD.MOV R8, RZ, RZ, -R3 ;  /* 0x000000ffff087224 */ /* 0x000fe200078e0a03 */
[----:B------:R-:W-:Y:S02]  /*4500*/  IABS R249, R10 ;  /* 0x0000000a00f97213 */ /* 0x000fe40000000000 */
[----:B------:R-:W-:Y:S01]  /*4510*/  IABS R251, R12 ;  /* 0x0000000c00fb7213 */ /* 0x000fe20000000000 */
[----:B------:R-:W-:Y:S01]  /*4520*/  @!P6 IMAD.IADD R245, R245, 0x1, -R5 ;  /* 0x00000001f5f5e824 */ /* 0x000fe200078e0a05 */
[----:B------:R-:W-:Y:S01]  /*4530*/  @!P5 IADD3 R241, R241, -R5, RZ ;  /* 0x80000005f1f1d210 */ /* 0x000fe20007ffe0ff */
[----:B------:R-:W-:Y:S01]  /*4540*/  IMAD.HI.U32 R4, R2, R249, RZ ;  /* 0x000000f902047227 */ /* 0x000fe200078e00ff */
[C---:B------:R-:W-:Y:S02]  /*4550*/  ISETP.GT.U32.AND P4, PT, R5.reuse, R243, PT ;  /* 0x000000f30500720c */ /* 0x040fe40003f84070 */
[----:B------:R-:W-:Y:S01]  /*4560*/  ISETP.GE.AND P5, PT, R6, RZ, PT ;  /* 0x000000ff0600720c */ /* 0x000fe20003fa6270 */
[----:B------:R-:W-:Y:S01]  /*4570*/  IMAD.HI.U32 R6, R2, R251, RZ ;  /* 0x000000fb02067227 */ /* 0x000fe200078e00ff */
[----:B------:R-:W-:-:S03]  /*4580*/  ISETP.GT.U32.AND P6, PT, R5, R245, PT ;  /* 0x000000f50500720c */ /* 0x000fc60003fc4070 */
[----:B------:R-:W-:Y:S02]  /*4590*/  IMAD.MOV R4, RZ, RZ, -R4 ;  /* 0x000000ffff047224 */ /* 0x000fe400078e0a04 */
[----:B------:R-:W-:Y:S02]  /*45a0*/  IMAD.MOV R6, RZ, RZ, -R6 ;  /* 0x000000ffff067224 */ /* 0x000fe400078e0a06 */
[C---:B------:R-:W-:Y:S02]  /*45b0*/  IMAD R249, R5.reuse, R4, R249 ;  /* 0x0000000405f97224 */ /* 0x040fe400078e02f9 */
[C---:B------:R-:W-:Y:S02]  /*45c0*/  IMAD R251, R5.reuse, R6, R251 ;  /* 0x0000000605fb7224 */ /* 0x040fe400078e02fb */
[----:B------:R-:W-:Y:S01]  /*45d0*/  @!P0 IMAD.MOV R241, RZ, RZ, -R241 ;  /* 0x000000fffff18224 */ /* 0x000fe200078e0af1 */
[----:B------:R-:W-:Y:S01]  /*45e0*/  ISETP.GT.U32.AND P0, PT, R5, R249, PT ;  /* 0x000000f90500720c */ /* 0x000fe20003f04070 */
[--C-:B------:R-:W-:Y:S01]  /*45f0*/  @!P4 IMAD.IADD R243, R243, 0x1, -R5.reuse ;  /* 0x00000001f3f3c824 */ /* 0x100fe200078e0a05 */
[----:B------:R-:W-:Y:S01]  /*4600*/  ISETP.GE.AND P4, PT, R7, RZ, PT ;  /* 0x000000ff0700720c */ /* 0x000fe20003f86270 */
[----:B------:R-:W-:Y:S01]  /*4610*/  @!P6 IMAD.IADD R245, R245, 0x1, -R5 ;  /* 0x00000001f5f5e824 */ /* 0x000fe200078e0a05 */
[C---:B------:R-:W-:Y:S01]  /*4620*/  ISETP.GT.U32.AND P6, PT, R5.reuse, R251, PT ;  /* 0x000000fb0500720c */ /* 0x040fe20003fc4070 */
[----:B------:R-:W-:Y:S01]  /*4630*/  IMAD R247, R5, R8, R247 ;  /* 0x0000000805f77224 */ /* 0x000fe200078e02f7 */
[C---:B------:R-:W-:Y:S01]  /*4640*/  IADD3 R7, R0.reuse, 0x26, RZ ;  /* 0x0000002600077810 */ /* 0x040fe20007ffe0ff */
[----:B------:R-:W-:Y:S01]  /*4650*/  @!P1 IMAD.MOV R239, RZ, RZ, -R239 ;  /* 0x000000ffffef9224 */ /* 0x000fe200078e0aef */
[----:B------:R-:W-:Y:S01]  /*4660*/  IADD3 R8, R0, 0x25, RZ ;  /* 0x0000002500087810 */ /* 0x000fe20007ffe0ff */
[----:B------:R-:W-:Y:S01]  /*4670*/  @!P2 IMAD.MOV R237, RZ, RZ, -R237 ;  /* 0x000000ffffeda224 */ /* 0x000fe200078e0aed */
[----:B------:R-:W-:-:S02]  /*4680*/  IABS R240, R7 ;  /* 0x0000000700f07213 */ /* 0x000fc40000000000 */
[----:B------:R-:W-:Y:S02]  /*4690*/  IABS R138, R8 ;  /* 0x00000008008a7213 */ /* 0x000fe40000000000 */
[----:B------:R-:W-:Y:S01]  /*46a0*/  @!P0 IADD3 R249, R249, -R5, RZ ;  /* 0x80000005f9f98210 */ /* 0x000fe20007ffe0ff */
[C---:B------:R-:W-:Y:S01]  /*46b0*/  IMAD.HI.U32 R3, R2.reuse, R240, RZ ;  /* 0x000000f002037227 */ /* 0x040fe200078e00ff */
[C---:B------:R-:W-:Y:S02]  /*46c0*/  ISETP.GT.U32.AND P1, PT, R5.reuse, R247, PT ;  /* 0x000000f70500720c */ /* 0x040fe40003f24070 */
[----:B------:R-:W-:Y:S01]  /*46d0*/  ISETP.GT.U32.AND P2, PT, R5, R243, PT ;  /* 0x000000f30500720c */ /* 0x000fe20003f44070 */
[----:B------:R-:W-:Y:S01]  /*46e0*/  @!P6 IMAD.IADD R251, R251, 0x1, -R5 ;  /* 0x00000001fbfbe824 */ /* 0x000fe200078e0a05 */
[----:B------:R-:W-:Y:S01]  /*46f0*/  ISETP.GT.U32.AND P6, PT, R5, R249, PT ;  /* 0x000000f90500720c */ /* 0x000fe20003fc4070 */
[----:B------:R-:W-:Y:S01]  /*4700*/  IMAD.MOV R4, RZ, RZ, -R3 ;  /* 0x000000ffff047224 */ /* 0x000fe200078e0a03 */
[----:B------:R-:W-:Y:S01]  /*4710*/  @!P5 IADD3 R245, -R245, RZ, RZ ;  /* 0x000000fff5f5d210 */ /* 0x000fe20007ffe1ff */
[----:B------:R-:W-:-:S04]  /*4720*/  IMAD.HI.U32 R3, R2, R138, RZ ;  /* 0x0000008a02037227 */ /* 0x000fc800078e00ff */
[----:B------:R-:W-:Y:S02]  /*4730*/  IMAD.MOV R3, RZ, RZ, -R3 ;  /* 0x000000ffff037224 */ /* 0x000fe400078e0a03 */
[--C-:B------:R-:W-:Y:S01]  /*4740*/  @!P1 IMAD.IADD R247, R247, 0x1, -R5.reuse ;  /* 0x00000001f7f79824 */ /* 0x100fe200078e0a05 */
[----:B------:R-:W-:Y:S01]  /*4750*/  ISETP.GE.AND P1, PT, R12, RZ, PT ;  /* 0x000000ff0c00720c */ /* 0x000fe20003f26270 */
[----:B------:R-:W-:Y:S01]  /*4760*/  IMAD R138, R5, R3, R138 ;  /* 0x00000003058a7224 */ /* 0x000fe200078e028a */
[----:B------:R-:W-:Y:S01]  /*4770*/  IADD3 R12, R0, 0x23, RZ ;  /* 0x00000023000c7810 */ /* 0x000fe20007ffe0ff */
[--C-:B------:R-:W-:Y:S01]  /*4780*/  @!P6 IMAD.IADD R249, R249, 0x1, -R5.reuse ;  /* 0x00000001f9f9e824 */ /* 0x100fe200078e0a05 */
[----:B------:R-:W-:Y:S01]  /*4790*/  ISETP.GT.U32.AND P0, PT, R5, R247, PT ;  /* 0x000000f70500720c */ /* 0x000fe20003f04070 */
[----:B------:R-:W-:Y:S01]  /*47a0*/  @!P2 IMAD.IADD R243, R243, 0x1, -R5 ;  /* 0x00000001f3f3a824 */ /* 0x000fe200078e0a05 */
[C---:B------:R-:W-:Y:S01]  /*47b0*/  ISETP.GT.U32.AND P6, PT, R5.reuse, R138, PT ;  /* 0x0000008a0500720c */ /* 0x040fe20003fc4070 */
[----:B------:R-:W-:Y:S01]  /*47c0*/  IMAD R240, R5, R4, R240 ;  /* 0x0000000405f07224 */ /* 0x000fe200078e02f0 */
[----:B------:R-:W-:Y:S01]  /*47d0*/  ISETP.GE.AND P2, PT, R10, RZ, PT ;  /* 0x000000ff0a00720c */ /* 0x000fe20003f46270 */
[----:B------:R-:W-:Y:S01]  /*47e0*/  @!P3 IMAD.MOV R243, RZ, RZ, -R243 ;  /* 0x000000fffff3b224 */ /* 0x000fe200078e0af3 */
[----:B------:R-:W-:-:S02]  /*47f0*/  IADD3 R10, R0, 0x24, RZ ;  /* 0x00000024000a7810 */ /* 0x000fc40007ffe0ff */
[----:B------:R-:W-:Y:S02]  /*4800*/  IABS R242, R12 ;  /* 0x0000000c00f27213 */ /* 0x000fe40000000000 */
[----:B------:R-:W-:Y:S02]  /*4810*/  IABS R6, R10 ;  /* 0x0000000a00067213 */ /* 0x000fe40000000000 */
[----:B------:R-:W-:Y:S01]  /*4820*/  ISETP.GT.U32.AND P3, PT, R5, R251, PT ;  /* 0x000000fb0500720c */ /* 0x000fe20003f64070 */
[--C-:B------:R-:W-:Y:S01]  /*4830*/  @!P0 IMAD.IADD R247, R247, 0x1, -R5.reuse ;  /* 0x00000001f7f78824 */ /* 0x100fe200078e0a05 */
[----:B------:R-:W-:Y:S01]  /*4840*/  ISETP.GT.U32.AND P0, PT, R5, R240, PT ;  /* 0x000000f00500720c */ /* 0x000fe20003f04070 */
[----:B------:R-:W-:Y:S02]  /*4850*/  @!P6 IMAD.IADD R138, R138, 0x1, -R5 ;  /* 0x000000018a8ae824 */ /* 0x000fe400078e0a05 */
[----:B------:R-:W-:-:S03]  /*4860*/  IMAD.HI.U32 R3, R2, R6, RZ ;  /* 0x0000000602037227 */ /* 0x000fc600078e00ff */
[----:B------:R-:W-:Y:S01]  /*4870*/  ISETP.GT.U32.AND P5, PT, R5, R138, PT ;  /* 0x0000008a0500720c */ /* 0x000fe20003fa4070 */
[----:B------:R-:W-:Y:S02]  /*4880*/  IMAD.MOV R4, RZ, RZ, -R3 ;  /* 0x000000ffff047224 */ /* 0x000fe400078e0a03 */
[----:B------:R-:W-:-:S04]  /*4890*/  IMAD.HI.U32 R3, R2, R242, RZ ;  /* 0x000000f202037227 */ /* 0x000fc800078e00ff */
[C---:B------:R-:W-:Y:S02]  /*48a0*/  IMAD R6, R5.reuse, R4, R6 ;  /* 0x0000000405067224 */ /* 0x040fe400078e0206 */
[----:B------:R-:W-:Y:S02]  /*48b0*/  IMAD.MOV R4, RZ, RZ, -R3 ;  /* 0x000000ffff047224 */ /* 0x000fe400078e0a03 */
[--C-:B------:R-:W-:Y:S01]  /*48c0*/  @!P0 IMAD.IADD R240, R240, 0x1, -R5.reuse ;  /* 0x00000001f0f08824 */ /* 0x100fe200078e0a05 */
[----:B------:R-:W-:Y:S01]  /*48d0*/  ISETP.GE.AND P0, PT, R8, RZ, PT ;  /* 0x000000ff0800720c */ /* 0x000fe20003f06270 */
[C---:B------:R-:W-:Y:S01]  /*48e0*/  IMAD R242, R5.reuse, R4, R242 ;  /* 0x0000000405f27224 */ /* 0x040fe200078e02f2 */
[----:B------:R-:W-:Y:S01]  /*48f0*/  IADD3 R4, R0, 0x21, RZ ;  /* 0x0000002100047810 */ /* 0x000fe20007ffe0ff */
[--C-:B------:R-:W-:Y:S01]  /*4900*/  @!P5 IMAD.IADD R138, R138, 0x1, -R5.reuse ;  /* 0x000000018a8ad824 */ /* 0x100fe200078e0a05 */
[----:B------:R-:W-:Y:S01]  /*4910*/  ISETP.GT.U32.AND P6, PT, R5, R240, PT ;  /* 0x000000f00500720c */ /* 0x000fe20003fc4070 */
[----:B------:R-:W-:Y:S01]  /*4920*/  @!P3 IMAD.IADD R251, R251, 0x1, -R5 ;  /* 0x00000001fbfbb824 */ /* 0x000fe200078e0a05 */
[----:B------:R-:W-:Y:S01]  /*4930*/  ISETP.GT.U32.AND P5, PT, R5, R242, PT ;  /* 0x000000f20500720c */ /* 0x000fe20003fa4070 */
[----:B------:R-:W-:Y:S01]  /*4940*/  @!P4 IMAD.MOV R247, RZ, RZ, -R247 ;  /* 0x000000fffff7c224 */ /* 0x000fe200078e0af7 */
[----:B------:R-:W-:Y:S01]  /*4950*/  ISETP.GE.AND P3, PT, R7, RZ, PT ;  /* 0x000000ff0700720c */ /* 0x000fe20003f66270 */
[----:B------:R-:W-:Y:S01]  /*4960*/  IMAD.HI.U32 R3, R2, R140, RZ ;  /* 0x0000008c02037227 */ /* 0x000fe200078e00ff */
[----:B------:R-:W-:-:S02]  /*4970*/  ISETP.GT.U32.AND P4, PT, R5, R6, PT ;  /* 0x000000060500720c */ /* 0x000fc40003f84070 */
[----:B------:R-:W-:Y:S01]  /*4980*/  IABS R141, R4 ;  /* 0x00000004008d7213 */ /* 0x000fe20000000000 */
[----:B------:R-:W-:Y:S01]  /*4990*/  IMAD.MOV R3, RZ, RZ, -R3 ;  /* 0x000000ffff037224 */ /* 0x000fe200078e0a03 */
[----:B------:R-:W-:Y:S01]  /*49a0*/  IADD3 R7, R0, 0x20, RZ ;  /* 0x0000002000077810 */ /* 0x000fe20007ffe0ff */
[----:B------:R-:W-:Y:S02]  /*49b0*/  @!P0 IMAD.MOV R138, RZ, RZ, -R138 ;  /* 0x000000ffff8a8224 */ /* 0x000fe400078e0a8a */
[--C-:B------:R-:W-:Y:S01]  /*49c0*/  @!P6 IMAD.IADD R240, R240, 0x1, -R5.reuse ;  /* 0x00000001f0f0e824 */ /* 0x100fe200078e0a05 */
[----:B------:R-:W-:Y:S01]  /*49d0*/  IABS R67, R7 ;  /* 0x0000000700437213 */ /* 0x000fe20000000000 */
[----:B------:R-:W-:Y:S01]  /*49e0*/  @!P5 IMAD.IADD R242, R242, 0x1, -R5 ;  /* 0x00000001f2f2d824 */ /* 0x000fe200078e0a05 */
[----:B------:R-:W-:Y:S01]  /*49f0*/  ISETP.GE.AND P6, PT, R14, RZ, PT ;  /* 0x000000ff0e00720c */ /* 0x000fe20003fc6270 */
[C---:B------:R-:W-:Y:S01]  /*4a00*/  IMAD R140, R5.reuse, R3, R140 ;  /* 0x00000003058c7224 */ /* 0x040fe200078e028c */
[----:B------:R-:W-:Y:S01]  /*4a10*/  IADD3 R14, R0, 0x16, RZ ;  /* 0x00000016000e7810 */ /* 0x000fe20007ffe0ff */
[----:B------:R-:W-:Y:S01]  /*4a20*/  IMAD.HI.U32 R3, R2, R141, RZ ;  /* 0x0000008d02037227 */ /* 0x000fe200078e00ff */
[----:B------:R-:W-:-:S02]  /*4a30*/  ISETP.GT.U32.AND P5, PT, R5, R242, PT ;  /* 0x000000f20500720c */ /* 0x000fc40003fa4070 */
[C---:B------:R-:W-:Y:S01]  /*4a40*/  ISETP.GT.U32.AND P0, PT, R5.reuse, R140, PT ;  /* 0x0000008c0500720c */ /* 0x040fe20003f04070 */
[----:B------:R-:W-:Y:S01]  /*4a50*/  @!P3 IMAD.MOV R240, RZ, RZ, -R240 ;  /* 0x000000fffff0b224 */ /* 0x000fe200078e0af0 */
[----:B------:R-:W-:Y:S01]  /*4a60*/  ISETP.GE.AND P3, PT, R4, RZ, PT ;  /* 0x000000ff0400720c */ /* 0x000fe20003f66270 */
[----:B------:R-:W-:Y:S01]  /*4a70*/  @!P4 IMAD.IADD R6, R6, 0x1, -R5 ;  /* 0x000000010606c824 */ /* 0x000fe200078e0a05 */
[----:B------:R-:W-:Y:S01]  /*4a80*/  IABS R51, R14 ;  /* 0x0000000e00337213 */ /* 0x000fe20000000000 */
[----:B------:R-:W-:Y:S02]  /*4a90*/  IMAD.MOV R4, RZ, RZ, -R3 ;  /* 0x000000ffff047224 */ /* 0x000fe400078e0a03 */
[----:B------:R-:W-:Y:S01]  /*4aa0*/  @!P2 IMAD.MOV R249, RZ, RZ, -R249 ;  /* 0x000000fffff9a224 */ /* 0x000fe200078e0af9 */
[C---:B------:R-:W-:Y:S01]  /*4ab0*/  ISETP.GT.U32.AND P4, PT, R5.reuse, R6, PT ;  /* 0x000000060500720c */ /* 0x040fe20003f84070 */
[C---:B------:R-:W-:Y:S01]  /*4ac0*/  IMAD R141, R5.reuse, R4, R141 ;  /* 0x00000004058d7224 */ /* 0x040fe200078e028d */
[----:B------:R-:W-:Y:S01]  /*4ad0*/  ISETP.GE.AND P2, PT, R10, RZ, PT ;  /* 0x000000ff0a00720c */ /* 0x000fe20003f46270 */
[--C-:B------:R-:W-:Y:S01]  /*4ae0*/  @!P5 IMAD.IADD R242, R242, 0x1, -R5.reuse ;  /* 0x00000001f2f2d824 */ /* 0x100fe200078e0a05 */
[----:B------:R-:W-:Y:S01]  /*4af0*/  IADD3 R10, R0, 0x1f, RZ ;  /* 0x0000001f000a7810 */ /* 0x000fe20007ffe0ff */
[----:B------:R-:W-:Y:S01]  /*4b00*/  @!P0 IMAD.IADD R140, R140, 0x1, -R5 ;  /* 0x000000018c8c8824 */ /* 0x000fe200078e0a05 */
[----:B------:R-:W-:Y:S01]  /*4b10*/  ISETP.GT.U32.AND P5, PT, R5, R141, PT ;  /* 0x0000008d0500720c */ /* 0x000fe20003fa4070 */
[----:B------:R-:W-:Y:S01]  /*4b20*/  IMAD.HI.U32 R3, R2, R67, RZ ;  /* 0x0000004302037227 */ /* 0x000fe200078e00ff */
[----:B------:R-:W-:-:S02]  /*4b30*/  IABS R65, R10 ;  /* 0x0000000a00417213 */ /* 0x000fc40000000000 */
[----:B------:R-:W-:Y:S01]  /*4b40*/  ISETP.GT.U32.AND P0, PT, R5, R140, PT ;  /* 0x0000008c0500720c */ /* 0x000fe20003f04070 */
[----:B------:R-:W-:Y:S02]  /*4b50*/  IMAD.MOV R8, RZ, RZ, -R3 ;  /* 0x000000ffff087224 */ /* 0x000fe400078e0a03 */
[----:B------:R-:W-:Y:S01]  /*4b60*/  @!P4 IADD3 R6, R6, -R5, RZ ;  /* 0x800000050606c210 */ /* 0x000fe20007ffe0ff */
[----:B------:R-:W-:Y:S01]  /*4b70*/  IMAD.HI.U32 R4, R2, R65, RZ ;  /* 0x0000004102047227 */ /* 0x000fe200078e00ff */
[----:B------:R-:W-:Y:S02]  /*4b80*/  ISETP.GE.AND P4, PT, R7, RZ, PT ;  /* 0x000000ff0700720c */ /* 0x000fe40003f86270 */
[----:B------:R-:W-:Y:S01]  /*4b90*/  IADD3 R7, R0, 0x1e, RZ ;  /* 0x0000001e00077810 */ /* 0x000fe20007ffe0ff */
[----:B------:R-:W-:Y:S02]  /*4ba0*/  IMAD R67, R5, R8, R67 ;  /* 0x0000000805437224 */ /* 0x000fe400078e0243 */
[----:B------:R-:W-:Y:S01]  /*4bb0*/  @!P5 IMAD.IADD R141, R141, 0x1, -R5 ;  /* 0x000000018d8dd824 */ /* 0x000fe200078e0a05 */
[----:B------:R-:W-:Y:S01]  /*4bc0*/  IABS R143, R7 ;  /* 0x00000007008f7213 */ /* 0x000fe20000000000 */
[----:B------:R-:W-:-:S02]  /*4bd0*/  IMAD.MOV R4, RZ, RZ, -R4 ;  /* 0x000000ffff047224 */ /* 0x000fc400078e0a04 */
[----:B------:R-:W-:Y:S01]  /*4be0*/  @!P0 IMAD.IADD R140, R140, 0x1, -R5 ;  /* 0x000000018c8c8824 */ /* 0x000fe200078e0a05 */
[C---:B------:R-:W-:Y:S01]  /*4bf0*/  ISETP.GT.U32.AND P5, PT, R5.reuse, R141, PT ;  /* 0x0000008d0500720c */ /* 0x040fe20003fa4070 */
[----:B------:R-:W-:Y:S01]  /*4c00*/  IMAD.HI.U32 R3, R2, R143, RZ ;  /* 0x0000008f02037227 */ /* 0x000fe200078e00ff */
[----:B------:R-:W-:-:S03]  /*4c10*/  ISETP.GT.U32.AND P0, PT, R5, R67, PT ;  /* 0x000000430500720c */ /* 0x000fc60003f04070 */
[C---:B------:R-:W-:Y:S02]  /*4c20*/  IMAD R65, R5.reuse, R4, R65 ;  /* 0x0000000405417224 */ /* 0x040fe400078e0241 */
[----:B------:R-:W-:Y:S02]  /*4c30*/  IMAD.MOV R4, RZ, RZ, -R3 ;  /* 0x000000ffff047224 */ /* 0x000fe400078e0a03 */
[----:B------:R-:W-:Y:S01]  /*4c40*/  @!P1 IMAD.MOV R251, RZ, RZ, -R251 ;  /* 0x000000fffffb9224 */ /* 0x000fe200078e0afb */
[----:B------:R-:W-:Y:S01]  /*4c50*/  ISETP.GE.AND P1, PT, R12, RZ, PT ;  /* 0x000000ff0c00720c */ /* 0x000fe20003f26270 */
[----:B------:R-:W-:Y:S01]  /*4c60*/  IMAD R143, R5, R4, R143 ;  /* 0x00000004058f7224 */ /* 0x000fe200078e028f */
[----:B------:R-:W-:Y:S01]  /*4c70*/  IADD3 R12, R0, 0x1b, RZ ;  /* 0x0000001b000c7810 */ /* 0x000fe20007ffe0ff */
[----:B------:R-:W-:Y:S01]  /*4c80*/  @!P2 IMAD.MOV R6, RZ, RZ, -R6 ;  /* 0x000000ffff06a224 */ /* 0x000fe200078e0a06 */
[----:B------:R-:W-:Y:S01]  /*4c90*/  @!P5 IADD3 R141, R141, -R5, RZ ;  /* 0x800000058d8dd210 */ /* 0x000fe20007ffe0ff */
[----:B------:R-:W-:Y:S01]  /*4ca0*/  @!P0 IMAD.IADD R67, R67, 0x1, -R5 ;  /* 0x0000000143438824 */ /* 0x000fe200078e0a05 */
[----:B------:R-:W-:Y:S01]  /*4cb0*/  ISETP.GT.U32.AND P5, PT, R5, R143, PT ;  /* 0x0000008f0500720c */ /* 0x000fe20003fa4070 */
[----:B------:R-:W-:Y:S01]  /*4cc0*/  @!P6 IMAD.MOV R140, RZ, RZ, -R140 ;  /* 0x000000ffff8ce224 */ /* 0x000fe200078e0a8c */
[----:B------:R-:W-:Y:S01]  /*4cd0*/  ISETP.GE.AND P2, PT, R10, RZ, PT ;  /* 0x000000ff0a00720c */ /* 0x000fe20003f46270 */
[----:B------:R-:W-:Y:S01]  /*4ce0*/  @!P3 IMAD.MOV R141, RZ, RZ, -R141 ;  /* 0x000000ffff8db224 */ /* 0x000fe200078e0a8d */
[----:B------:R-:W-:-:S02]  /*4cf0*/  IADD3 R10, R0, 0x1c, RZ ;  /* 0x0000001c000a7810 */ /* 0x000fc40007ffe0ff */
[C---:B------:R-:W-:Y:S01]  /*4d00*/  ISETP.GT.U32.AND P6, PT, R5.reuse, R65, PT ;  /* 0x000000410500720c */ /* 0x040fe20003fc4070 */
[----:B------:R-:W-:Y:S01]  /*4d10*/  @!P1 IMAD.MOV R242, RZ, RZ, -R242 ;  /* 0x000000fffff29224 */ /* 0x000fe200078e0af2 */
[----:B------:R-:W-:Y:S02]  /*4d20*/  ISETP.GT.U32.AND P0, PT, R5, R67, PT ;  /* 0x000000430500720c */ /* 0x000fe40003f04070 */
[----:B------:R-:W-:Y:S02]  /*4d30*/  IABS R61, R10 ;  /* 0x0000000a003d7213 */ /* 0x000fe40000000000 */
[----:B------:R-:W-:Y:S01]  /*4d40*/  ISETP.GE.AND P1, PT, R7, RZ, PT ;  /* 0x000000ff0700720c */ /* 0x000fe20003f26270 */
[----:B------:R-:W-:Y:S01]  /*4d50*/  @!P5 IMAD.IADD R143, R143, 0x1, -R5 ;  /* 0x000000018f8fd824 */ /* 0x000fe200078e0a05 */
[----:B------:R-:W-:Y:S01]  /*4d60*/  IADD3 R7, R0, 0x1d, RZ ;  /* 0x0000001d00077810 */ /* 0x000fe20007ffe0ff */
[----:B------:R-:W-:Y:S01]  /*4d70*/  IMAD.HI.U32 R4, R2, R61, RZ ;  /* 0x0000003d02047227 */ /* 0x000fe200078e00ff */
[----:B------:R-:W-:-:S02]  /*4d80*/  IABS R157, R12 ;  /* 0x0000000c009d7213 */ /* 0x000fc40000000000 */
[----:B------:R-:W-:Y:S01]  /*4d90*/  IABS R63, R7 ;  /* 0x00000007003f7213 */ /* 0x000fe20000000000 */
[----:B------:R-:W-:Y:S01]  /*4da0*/  IMAD.MOV R4, RZ, RZ, -R4 ;  /* 0x000000ffff047224 */ /* 0x000fe200078e0a04 */
[----:B------:R-:W-:Y:S01]  /*4db0*/  ISETP.GE.AND P3, PT, R7, RZ, PT ;  /* 0x000000ff0700720c */ /* 0x000fe20003f66270 */
[----:B------:R-:W-:Y:S01]  /*4dc0*/  IMAD.HI.U32 R7, R2, R157, RZ ;  /* 0x0000009d02077227 */ /* 0x000fe200078e00ff */
[----:B------:R-:W-:-:S03]  /*4dd0*/  ISETP.GT.U32.AND P5, PT, R5, R143, PT ;  /* 0x0000008f0500720c */ /* 0x000fc60003fa4070 */
[--C-:B------:R-:W-:Y:S02]  /*4de0*/  @!P6 IMAD.IADD R65, R65, 0x1, -R5.reuse ;  /* 0x000000014141e824 */ /* 0x100fe400078e0a05 */
[----:B------:R-:W-:Y:S01]  /*4df0*/  @!P0 IMAD.IADD R67, R67, 0x1, -R5 ;  /* 0x0000000143438824 */ /* 0x000fe200078e0a05 */
[----:B------:R-:W-:Y:S01]  /*4e00*/  ISETP.GE.AND P0, PT, R10, RZ, PT ;  /* 0x000000ff0a00720c */ /* 0x000fe20003f06270 */
[----:B------:R-:W-:Y:S01]  /*4e10*/  IMAD.MOV R10, RZ, RZ, -R7 ;  /* 0x000000ffff0a7224 */ /* 0x000fe200078e0a07 */
[C---:B------:R-:W-:Y:S01]  /*4e20*/  ISETP.GT.U32.AND P6, PT, R5.reuse, R65, PT ;  /* 0x000000410500720c */ /* 0x040fe20003fc4070 */
[----:B------:R-:W-:Y:S01]  /*4e30*/  IMAD R61, R5, R4, R61 ;  /* 0x00000004053d7224 */ /* 0x000fe200078e023d */
[----:B------:R-:W-:Y:S01]  /*4e40*/  IADD3 R7, R0, 0x19, RZ ;  /* 0x0000001900077810 */ /* 0x000fe20007ffe0ff */
[----:B------:R-:W-:-:S03]  /*4e50*/  IMAD.HI.U32 R3, R2, R63, RZ ;  /* 0x0000003f02037227 */ /* 0x000fc600078e00ff */
[----:B------:R-:W-:Y:S01]  /*4e60*/  IABS R145, R7 ;  /* 0x0000000700917213 */ /* 0x000fe20000000000 */
[C---:B------:R-:W-:Y:S01]  /*4e70*/  IMAD R157, R5.reuse, R10, R157 ;  /* 0x0000000a059d7224 */ /* 0x040fe200078e029d */
[C---:B------:R-:W-:Y:S01]  /*4e80*/  IADD3 R10, R0.reuse, 0x18, RZ ;  /* 0x00000018000a7810 */ /* 0x040fe20007ffe0ff */
[----:B------:R-:W-:Y:S01]  /*4e90*/  @!P4 IMAD.MOV R67, RZ, RZ, -R67 ;  /* 0x000000ffff43c224 */ /* 0x000fe200078e0a43 */
[----:B------:R-:W-:Y:S01]  /*4ea0*/  ISETP.GT.U32.AND P4, PT, R5, R61, PT ;  /* 0x0000003d0500720c */ /* 0x000fe20003f84070 */
[----:B------:R-:W-:Y:S01]  /*4eb0*/  IMAD.MOV R8, RZ, RZ, -R3 ;  /* 0x000000ffff087224 */ /* 0x000fe200078e0a03 */
[----:B------:R-:W-:Y:S01]  /*4ec0*/  IADD3 R3, R0, 0x1a, RZ ;  /* 0x0000001a00037810 */ /* 0x000fe20007ffe0ff */
[----:B------:R-:W-:Y:S01]  /*4ed0*/  @!P5 IMAD.IADD R143, R143, 0x1, -R5 ;  /* 0x000000018f8fd824 */ /* 0x000fe200078e0a05 */
[C---:B------:R-:W-:Y:S01]  /*4ee0*/  ISETP.GT.U32.AND P5, PT, R5.reuse, R157, PT ;  /* 0x0000009d0500720c */ /* 0x040fe20003fa4070 */
[----:B------:R-:W-:Y:S01]  /*4ef0*/  IMAD R63, R5, R8, R63 ;  /* 0x00000008053f7224 */ /* 0x000fe200078e023f */
[----:B------:R-:W-:Y:S01]  /*4f00*/  IABS R59, R3 ;  /* 0x00000003003b7213 */ /* 0x000fe20000000000 */
[----:B------:R-:W-:Y:S01]  /*4f10*/  @!P6 IMAD.IADD R65, R65, 0x1, -R5 ;  /* 0x000000014141e824 */ /* 0x000fe200078e0a05 */
[----:B------:R-:W-:Y:S01]  /*4f20*/  IABS R159, R10 ;  /* 0x0000000a009f7213 */ /* 0x000fe20000000000 */
[----:B------:R-:W-:Y:S01]  /*4f30*/  IMAD.HI.U32 R4, R2, R145, RZ ;  /* 0x0000009102047227 */ /* 0x000fe200078e00ff */
[----:B------:R-:W-:-:S03]  /*4f40*/  ISETP.GT.U32.AND P6, PT, R5, R63, PT ;  /* 0x0000003f0500720c */ /* 0x000fc60003fc4070 */
[--C-:B------:R-:W-:Y:S02]  /*4f50*/  @!P4 IMAD.IADD R61, R61, 0x1, -R5.reuse ;  /* 0x000000013d3dc824 */ /* 0x100fe400078e0a05 */
[----:B------:R-:W-:Y:S02]  /*4f60*/  IMAD.MOV R4, RZ, RZ, -R4 ;  /* 0x000000ffff047224 */ /* 0x000fe400078e0a04 */
[----:B------:R-:W-:Y:S01]  /*4f70*/  @!P5 IMAD.IADD R157, R157, 0x1, -R5 ;  /* 0x000000019d9dd824 */ /* 0x000fe200078e0a05 */
[C---:B------:R-:W-:Y:S01]  /*4f80*/  ISETP.GT.U32.AND P5, PT, R5.reuse, R61, PT ;  /* 0x0000003d0500720c */ /* 0x040fe20003fa4070 */
[----:B------:R-:W-:Y:S02]  /*4f90*/  IMAD R145, R5, R4, R145 ;  /* 0x0000000405917224 */ /* 0x000fe400078e0291 */
[----:B------:R-:W-:Y:S01]  /*4fa0*/  @!P2 IMAD.MOV R65, RZ, RZ, -R65 ;  /* 0x000000ffff41a224 */ /* 0x000fe200078e0a41 */
[----:B------:R-:W-:Y:S01]  /*4fb0*/  ISETP.GE.AND P2, PT, R12, RZ, PT ;  /* 0x000000ff0c00720c */ /* 0x000fe20003f46270 */
[----:B------:R-:W-:Y:S01]  /*4fc0*/  @!P1 IMAD.MOV R143, RZ, RZ, -R143 ;  /* 0x000000ffff8f9224 */ /* 0x000fe200078e0a8f */
[----:B------:R-:W-:-:S02]  /*4fd0*/  @!P6 IADD3 R63, R63, -R5, RZ ;  /* 0x800000053f3fe210 */ /* 0x000fc40007ffe0ff */
[----:B------:R-:W-:Y:S01]  /*4fe0*/  ISETP.GE.AND P6, PT, R3, RZ, PT ;  /* 0x000000ff0300720c */ /* 0x000fe20003fc6270 */
[----:B------:R-:W-:Y:S01]  /*4ff0*/  IMAD.HI.U32 R3, R2, R59, RZ ;  /* 0x0000003b02037227 */ /* 0x000fe200078e00ff */
[----:B------:R-:W-:Y:S02]  /*5000*/  ISETP.GT.U32.AND P4, PT, R5, R63, PT ;  /* 0x0000003f0500720c */ /* 0x000fe40003f84070 */
[----:B------:R-:W-:Y:S01]  /*5010*/  IADD3 R12, R0, 0x17, RZ ;  /* 0x00000017000c7810 */ /* 0x000fe20007ffe0ff */
[----:B------:R-:W-:Y:S01]  /*5020*/  @!P5 IMAD.IADD R61, R61, 0x1, -R5 ;  /* 0x000000013d3dd824 */ /* 0x000fe200078e0a05 */
[C---:B------:R-:W-:Y:S01]  /*5030*/  ISETP.GT.U32.AND P5, PT, R5.reuse, R145, PT ;  /* 0x000000910500720c */ /* 0x040fe20003fa4070 */
        /* <DEDUP_REMOVED lines=9> */
[----:B------:R-:W-:-:S03]  /*50d0*/  @!P5 IADD3 R145, R145, -R5, RZ ;  /* 0x800000059191d210 */ /* 0x000fc60007ffe0ff */
[----:B------:R-:W-:Y:S01]  /*50e0*/  IMAD.MOV R8, RZ, RZ, -R3 ;  /* 0x000000ffff087224 */ /* 0x000fe200078e0a03 */
[C---:B------:R-:W-:Y:S01]  /*50f0*/  ISETP.GT.U32.AND P5, PT, R5.reuse, R145, PT ;  /* 0x000000910500720c */ /* 0x040fe20003fa4070 */
[C---:B------:R-:W-:Y:S02]  /*5100*/  IMAD R159, R5.reuse, R4, R159 ;  /* 0x00000004059f7224 */ /* 0x040fe400078e029f */
[----:B------:R-:W-:Y:S02]  /*5110*/  IMAD R57, R5, R8, R57 ;  /* 0x0000000805397224 */ /* 0x000fe400078e0239 */
[----:B------:R-:W-:-:S04]  /*5120*/  IMAD.HI.U32 R4, R2, R51, RZ ;  /* 0x0000003302047227 */ /* 0x000fc800078e00ff */
[--C-:B------:R-:W-:Y:S02]  /*5130*/  @!P4 IMAD.IADD R59, R59, 0x1, -R5.reuse ;  /* 0x000000013b3bc824 */ /* 0x100fe400078e0a05 */
[----:B------:R-:W-:Y:S02]  /*5140*/  IMAD.MOV R4, RZ, RZ, -R4 ;  /* 0x000000ffff047224 */ /* 0x000fe400078e0a04 */
[----:B------:R-:W-:Y:S01]  /*5150*/  @!P5 IMAD.IADD R145, R145, 0x1, -R5 ;  /* 0x000000019191d824 */ /* 0x000fe200078e0a05 */
[C---:B------:R-:W-:Y:S01]  /*5160*/  ISETP.GT.U32.AND P4, PT, R5.reuse, R59, PT ;  /* 0x0000003b0500720c */ /* 0x040fe20003f84070 */
[C---:B------:R-:W-:Y:S01]  /*5170*/  IMAD R51, R5.reuse, R4, R51 ;  /* 0x0000000405337224 */ /* 0x040fe200078e0233 */
[----:B------:R-:W-:Y:S01]  /*5180*/  ISETP.GT.U32.AND P5, PT, R5, R57, PT ;  /* 0x000000390500720c */ /* 0x000fe20003fa4070 */
[----:B------:R-:W-:Y:S01]  /*5190*/  @!P1 IMAD.IADD R157, R157, 0x1, -R5 ;  /* 0x000000019d9d9824 */ /* 0x000fe200078e0a05 */
[C---:B------:R-:W-:Y:S01]  /*51a0*/  IADD3 R4, R0.reuse, 0x15, RZ ;  /* 0x0000001500047810 */ /* 0x040fe20007ffe0ff */
[----:B------:R-:W-:Y:S01]  /*51b0*/  @!P3 IMAD.MOV R63, RZ, RZ, -R63 ;  /* 0x000000ffff3fb224 */ /* 0x000fe200078e0a3f */
[----:B------:R-:W-:Y:S01]  /*51c0*/  ISETP.GE.AND P1, PT, R7, RZ, PT ;  /* 0x000000ff0700720c */ /* 0x000fe20003f26270 */
[----:B------:R-:W-:Y:S01]  /*51d0*/  @!P2 IMAD.MOV R157, RZ, RZ, -R157 ;  /* 0x000000ffff9da224 */ /* 0x000fe200078e0a9d */
[----:B------:R-:W-:Y:S01]  /*51e0*/  IABS R161, R4 ;  /* 0x0000000400a17213 */ /* 0x000fe20000000000 */
[----:B------:R-:W-:Y:S01]  /*51f0*/  @!P0 IMAD.MOV R61, RZ, RZ, -R61 ;  /* 0x000000ffff3d8224 */ /* 0x000fe200078e0a3d */
[----:B------:R-:W-:-:S02]  /*5200*/  IADD3 R7, R0, 0x14, RZ ;  /* 0x0000001400077810 */ /* 0x000fc40007ffe0ff */
[----:B------:R-:W-:Y:S01]  /*5210*/  ISETP.GE.AND P2, PT, R12, RZ, PT ;  /* 0x000000ff0c00720c */ /* 0x000fe20003f46270 */
[--C-:B------:R-:W-:Y:S01]  /*5220*/  @!P4 IMAD.IADD R59, R59, 0x1, -R5.reuse ;  /* 0x000000013b3bc824 */ /* 0x100fe200078e0a05 */
[----:B------:R-:W-:Y:S01]  /*5230*/  IABS R49, R7 ;  /* 0x0000000700317213 */ /* 0x000fe20000000000 */
[----:B------:R-:W-:Y:S01]  /*5240*/  @!P5 IMAD.IADD R57, R57, 0x1, -R5 ;  /* 0x000000013939d824 */ /* 0x000fe200078e0a05 */
[----:B------:R-:W-:Y:S01]  /*5250*/  ISETP.GE.AND P3, PT, R10, RZ, PT ;  /* 0x000000ff0a00720c */ /* 0x000fe20003f66270 */
[----:B------:R-:W-:Y:S01]  /*5260*/  @!P6 IMAD.MOV R59, RZ, RZ, -R59 ;  /* 0x000000ffff3be224 */ /* 0x000fe200078e0a3b */
[C---:B------:R-:W-:Y:S01]  /*5270*/  ISETP.GT.U32.AND P6, PT, R5.reuse, R51, PT ;  /* 0x000000330500720c */ /* 0x040fe20003fc4070 */
[----:B------:R-:W-:Y:S01]  /*5280*/  IMAD.HI.U32 R3, R2, R161, RZ ;  /* 0x000000a102037227 */ /* 0x000fe200078e00ff */
[C---:B------:R-:W-:Y:S02]  /*5290*/  ISETP.GT.U32.AND P5, PT, R5.reuse, R57, PT ;  /* 0x000000390500720c */ /* 0x040fe40003fa4070 */
[----:B------:R-:W-:Y:S01]  /*52a0*/  ISETP.GT.U32.AND P0, PT, R5, R159, PT ;  /* 0x0000009f0500720c */ /* 0x000fe20003f04070 */
[----:B------:R-:W-:Y:S01]  /*52b0*/  IMAD.MOV R8, RZ, RZ, -R3 ;  /* 0x000000ffff087224 */ /* 0x000fe200078e0a03 */
[----:B------:R-:W-:Y:S01]  /*52c0*/  IADD3 R10, R0, 0x13, RZ ;  /* 0x00000013000a7810 */ /* 0x000fe20007ffe0ff */
[----:B------:R-:W-:Y:S01]  /*52d0*/  IMAD.HI.U32 R3, R2, R49, RZ ;  /* 0x0000003102037227 */ /* 0x000fe200078e00ff */
[----:B------:R-:W-:-:S02]  /*52e0*/  ISETP.GE.AND P4, PT, R14, RZ, PT ;  /* 0x000000ff0e00720c */ /* 0x000fc40003f86270 */
[----:B------:R-:W-:Y:S01]  /*52f0*/  IABS R147, R10 ;  /* 0x0000000a00937213 */ /* 0x000fe20000000000 */
[----:B------:R-:W-:Y:S01]  /*5300*/  IMAD R161, R5, R8, R161 ;  /* 0x0000000805a17224 */ /* 0x000fe200078e02a1 */
[C---:B------:R-:W-:Y:S01]  /*5310*/  IADD3 R12, R0.reuse, 0x10, RZ ;  /* 0x00000010000c7810 */ /* 0x040fe20007ffe0ff */
[----:B------:R-:W-:Y:S01]  /*5320*/  @!P6 IMAD.IADD R51, R51, 0x1, -R5 ;  /* 0x000000013333e824 */ /* 0x000fe200078e0a05 */
[C---:B------:R-:W-:Y:S01]  /*5330*/  IADD3 R14, R0.reuse, 0xf, RZ ;  /* 0x0000000f000e7810 */ /* 0x040fe20007ffe0ff */
[----:B------:R-:W-:Y:S01]  /*5340*/  IMAD.MOV R8, RZ, RZ, -R3 ;  /* 0x000000ffff087224 */ /* 0x000fe200078e0a03 */
[----:B------:R-:W-:Y:S01]  /*5350*/  IADD3 R3, R0, 0x12, RZ ;  /* 0x0000001200037810 */ /* 0x000fe20007ffe0ff */
[----:B------:R-:W-:Y:S01]  /*5360*/  @!P5 IMAD.IADD R57, R57, 0x1, -R5 ;  /* 0x000000013939d824 */ /* 0x000fe200078e0a05 */
[C---:B------:R-:W-:Y:S01]  /*5370*/  ISETP.GT.U32.AND P5, PT, R5.reuse, R161, PT ;  /* 0x000000a10500720c */ /* 0x040fe20003fa4070 */
[C---:B------:R-:W-:Y:S01]  /*5380*/  IMAD R49, R5.reuse, R8, R49 ;  /* 0x0000000805317224 */ /* 0x040fe200078e0231 */
[----:B------:R-:W-:Y:S01]  /*5390*/  ISETP.GT.U32.AND P6, PT, R5, R51, PT ;  /* 0x000000330500720c */ /* 0x000fe20003fc4070 */
[----:B------:R-:W-:Y:S01]  /*53a0*/  @!P1 IMAD.MOV R145, RZ, RZ, -R145 ;  /* 0x000000ffff919224 */ /* 0x000fe200078e0a91 */
[----:B------:R-:W-:Y:S01]  /*53b0*/  ISETP.GE.AND P1, PT, R4, RZ, PT ;  /* 0x000000ff0400720c */ /* 0x000fe20003f26270 */
[----:B------:R-:W-:Y:S01]  /*53c0*/  IMAD.HI.U32 R4, R2, R147, RZ ;  /* 0x0000009302047227 */ /* 0x000fe200078e00ff */
[----:B------:R-:W-:-:S02]  /*53d0*/  IABS R163, R3 ;  /* 0x0000000300a37213 */ /* 0x000fc40000000000 */
[----:B------:R-:W-:Y:S01]  /*53e0*/  IABS R41, R12 ;  /* 0x0000000c00297213 */ /* 0x000fe20000000000 */
[----:B------:R-:W-:Y:S01]  /*53f0*/  @!P2 IMAD.MOV R57, RZ, RZ, -R57 ;  /* 0x000000ffff39a224 */ /* 0x000fe200078e0a39 */
[----:B------:R-:W-:Y:S01]  /*5400*/  ISETP.GT.U32.AND P2, PT, R5, R49, PT ;  /* 0x000000310500720c */ /* 0x000fe20003f44070 */
[--C-:B------:R-:W-:Y:S01]  /*5410*/  @!P0 IMAD.IADD R159, R159, 0x1, -R5.reuse ;  /* 0x000000019f9f8824 */ /* 0x100fe200078e0a05 */
[----:B------:R-:W-:Y:S01]  /*5420*/  IABS R165, R14 ;  /* 0x0000000e00a57213 */ /* 0x000fe20000000000 */
[----:B------:R-:W-:Y:S02]  /*5430*/  IMAD.MOV R4, RZ, RZ, -R4 ;  /* 0x000000ffff047224 */ /* 0x000fe400078e0a04 */
[----:B------:R-:W-:Y:S01]  /*5440*/  @!P5 IMAD.IADD R161, R161, 0x1, -R5 ;  /* 0x00000001a1a1d824 */ /* 0x000fe200078e0a05 */
[C---:B------:R-:W-:Y:S01]  /*5450*/  ISETP.GT.U32.AND P0, PT, R5.reuse, R159, PT ;  /* 0x0000009f0500720c */ /* 0x040fe20003f04070 */
[----:B------:R-:W-:Y:S02]  /*5460*/  IMAD R147, R5, R4, R147 ;  /* 0x0000000405937224 */ /* 0x000fe400078e0293 */
[----:B------:R-:W-:Y:S01]  /*5470*/  @!P6 IMAD.IADD R51, R51, 0x1, -R5 ;  /* 0x000000013333e824 */ /* 0x000fe200078e0a05 */
[----:B------:R-:W-:Y:S01]  /*5480*/  ISETP.GT.U32.AND P5, PT, R5, R161, PT ;  /* 0x000000a10500720c */ /* 0x000fe20003fa4070 */
[----:B------:R-:W-:Y:S01]  /*5490*/  IMAD.HI.U32 R4, R2, R41, RZ ;  /* 0x0000002902047227 */ /* 0x000fe200078e00ff */
[----:B------:R-:W-:-:S03]  /*54a0*/  ISETP.GE.AND P6, PT, R3, RZ, PT ;  /* 0x000000ff0300720c */ /* 0x000fc60003fc6270 */
[----:B------:R-:W-:Y:S01]  /*54b0*/  @!P4 IMAD.MOV R51, RZ, RZ, -R51 ;  /* 0x000000ffff33c224 */ /* 0x000fe200078e0a33 */
[----:B------:R-:W-:Y:S01]  /*54c0*/  ISETP.GT.U32.AND P4, PT, R5, R147, PT ;  /* 0x000000930500720c */ /* 0x000fe20003f84070 */
[----:B------:R-:W-:Y:S02]  /*54d0*/  @!P2 IMAD.IADD R49, R49, 0x1, -R5 ;  /* 0x000000013131a824 */ /* 0x000fe400078e0a05 */
[----:B------:R-:W-:Y:S01]  /*54e0*/  @!P0 IADD3 R159, R159, -R5, RZ ;  /* 0x800000059f9f8210 */ /* 0x000fe20007ffe0ff */
[----:B------:R-:W-:Y:S01]  /*54f0*/  IMAD.HI.U32 R3, R2, R163, RZ ;  /* 0x000000a302037227 */ /* 0x000fe200078e00ff */
[----:B------:R-:W-:Y:S02]  /*5500*/  ISETP.GE.AND P0, PT, R7, RZ, PT ;  /* 0x000000ff0700720c */ /* 0x000fe40003f06270 */
[----:B------:R-:W-:Y:S01]  /*5510*/  ISETP.GT.U32.AND P2, PT, R5, R49, PT ;  /* 0x000000310500720c */ /* 0x000fe20003f44070 */
[----:B------:R-:W-:Y:S01]  /*5520*/  IMAD.MOV R8, RZ, RZ, -R3 ;  /* 0x000000ffff087224 */ /* 0x000fe200078e0a03 */
[----:B------:R-:W-:Y:S01]  /*5530*/  IADD3 R7, R0, 0x11, RZ ;  /* 0x0000001100077810 */ /* 0x000fe20007ffe0ff */
[----:B------:R-:W-:Y:S01]  /*5540*/  IMAD.MOV R4, RZ, RZ, -R4 ;  /* 0x000000ffff047224 */ /* 0x000fe200078e0a04 */
[----:B------:R-:W-:Y:S01]  /*5550*/  @!P5 IADD3 R161, R161, -R5, RZ ;  /* 0x80000005a1a1d210 */ /* 0x000fe20007ffe0ff */
[----:B------:R-:W-:Y:S01]  /*5560*/  IMAD R163, R5, R8, R163 ;  /* 0x0000000805a37224 */ /* 0x000fe200078e02a3 */
[----:B------:R-:W-:Y:S01]  /*5570*/  IABS R43, R7 ;  /* 0x00000007002b7213 */ /* 0x000fe20000000000 */
[----:B------:R-:W-:Y:S01]  /*5580*/  @!P4 IMAD.IADD R147, R147, 0x1, -R5 ;  /* 0x000000019393c824 */ /* 0x000fe200078e0a05 */
[----:B------:R-:W-:Y:S01]  /*5590*/  ISETP.GE.AND P4, PT, R12, RZ, PT ;  /* 0x000000ff0c00720c */ /* 0x000fe20003f86270 */
[----:B------:R-:W-:Y:S01]  /*55a0*/  @!P1 IMAD.MOV R161, RZ, RZ, -R161 ;  /* 0x000000ffffa19224 */ /* 0x000fe200078e0aa1 */
[----:B------:R-:W-:Y:S01]  /*55b0*/  IADD3 R12, R0, 0xe, RZ ;  /* 0x0000000e000c7810 */ /* 0x000fe20007ffe0ff */
[----:B------:R-:W-:Y:S01]  /*55c0*/  IMAD.HI.U32 R3, R2, R43, RZ ;  /* 0x0000002b02037227 */ /* 0x000fe200078e00ff */
[----:B------:R-:W-:-:S02]  /*55d0*/  ISETP.GT.U32.AND P1, PT, R5, R147, PT ;  /* 0x000000930500720c */ /* 0x000fc40003f24070 */
[----:B------:R-:W-:Y:S01]  /*55e0*/  ISETP.GE.AND P5, PT, R7, RZ, PT ;  /* 0x000000ff0700720c */ /* 0x000fe20003fa6270 */
[----:B------:R-:W-:Y:S01]  /*55f0*/  @!P2 IMAD.IADD R49, R49, 0x1, -R5 ;  /* 0x000000013131a824 */ /* 0x000fe200078e0a05 */
[----:B------:R-:W-:Y:S01]  /*5600*/  ISETP.GT.U32.AND P2, PT, R5, R163, PT ;  /* 0x000000a30500720c */ /* 0x000fe20003f44070 */
[----:B------:R-:W-:Y:S01]  /*5610*/  IMAD.MOV R8, RZ, RZ, -R3 ;  /* 0x000000ffff087224 */ /* 0x000fe200078e0a03 */
[----:B------:R-:W-:Y:S01]  /*5620*/  IABS R35, R12 ;  /* 0x0000000c00237213 */ /* 0x000fe20000000000 */
[----:B------:R-:W-:-:S04]  /*5630*/  IMAD.HI.U32 R7, R2, R165, RZ ;  /* 0x000000a502077227 */ /* 0x000fc800078e00ff */
[----:B------:R-:W-:Y:S02]  /*5640*/  IMAD R43, R5, R8, R43 ;  /* 0x00000008052b7224 */ /* 0x000fe400078e022b */
[----:B------:R-:W-:Y:S02]  /*5650*/  @!P1 IMAD.IADD R147, R147, 0x1, -R5 ;  /* 0x0000000193939824 */ /* 0x000fe400078e0a05 */
[----:B------:R-:W-:Y:S01]  /*5660*/  @!P3 IMAD.MOV R159, RZ, RZ, -R159 ;  /* 0x000000ffff9fb224 */ /* 0x000fe200078e0a9f */
[----:B------:R-:W-:Y:S01]  /*5670*/  ISETP.GT.U32.AND P1, PT, R5, R43, PT ;  /* 0x0000002b0500720c */ /* 0x000fe20003f24070 */
[----:B------:R-:W-:Y:S01]  /*5680*/  @!P2 IMAD.IADD R163, R163, 0x1, -R5 ;  /* 0x00000001a3a3a824 */ /* 0x000fe200078e0a05 */
[----:B------:R-:W-:Y:S01]  /*5690*/  ISETP.GE.AND P3, PT, R10, RZ, PT ;  /* 0x000000ff0a00720c */ /* 0x000fe20003f66270 */
[----:B------:R-:W-:Y:S02]  /*56a0*/  IMAD.MOV R10, RZ, RZ, -R7 ;  /* 0x000000ffff0a7224 */ /* 0x000fe400078e0a07 */
[C---:B------:R-:W-:Y:S01]  /*56b0*/  IMAD R41, R5.reuse, R4, R41 ;  /* 0x0000000405297224 */ /* 0x040fe200078e0229 */
[----:B------:R-:W-:Y:S01]  /*56c0*/  ISETP.GT.U32.AND P2, PT, R5, R163, PT ;  /* 0x000000a30500720c */ /* 0x000fe20003f44070 */
[----:B------:R-:W-:-:S04]  /*56d0*/  IMAD.HI.U32 R7, R2, R167, RZ ;  /* 0x000000a702077227 */ /* 0x000fc800078e00ff */
[----:B------:R-:W-:Y:S02]  /*56e0*/  @!P0 IMAD.MOV R49, RZ, RZ, -R49 ;  /* 0x000000ffff318224 */ /* 0x000fe400078e0a31 */
[----:B------:R-:W-:Y:S02]  /*56f0*/  @!P1 IMAD.IADD R43, R43, 0x1, -R5 ;  /* 0x000000012b2b9824 */ /* 0x000fe400078e0a05 */
[----:B------:R-:W-:-:S03]  /*5700*/  IMAD.HI.U32 R3, R2, R35, RZ ;  /* 0x0000002302037227 */ /* 0x000fc600078e00ff */
[----:B------:R-:W-:Y:S01]  /*5710*/  ISETP.GT.U32.AND P0, PT, R5, R43, PT ;  /* 0x0000002b0500720c */ /* 0x000fe20003f04070 */
[----:B------:R-:W-:-:S04]  /*5720*/  IMAD.HI.U32 R4, R2, R149, RZ ;  /* 0x0000009502047227 */ /* 0x000fc800078e00ff */
[----:B------:R-:W-:Y:S01]  /*5730*/  @!P2 IMAD.IADD R163, R163, 0x1, -R5 ;  /* 0x00000001a3a3a824 */ /* 0x000fe200078e0a05 */
[C---:B------:R-:W-:Y:S01]  /*5740*/  ISETP.GT.U32.AND P2, PT, R5.reuse, R41, PT ;  /* 0x000000290500720c */ /* 0x040fe20003f44070 */
[----:B------:R-:W-:Y:S01]  /*5750*/  IMAD R165, R5, R10, R165 ;  /* 0x0000000a05a57224 */ /* 0x000fe200078e02a5 */
[----:B------:R-:W-:Y:S01]  /*5760*/  IADD3 R10, -R7, RZ, RZ ;  /* 0x000000ff070a7210 */ /* 0x000fe20007ffe1ff */
[----:B------:R-:W-:Y:S02]  /*5770*/  IMAD.MOV R8, RZ, RZ, -R3 ;  /* 0x000000ffff087224 */ /* 0x000fe400078e0a03 */
[----:B------:R-:W-:Y:S01]  /*5780*/  IMAD.MOV R4, RZ, RZ, -R4 ;  /* 0x000000ffff047224 */ /* 0x000fe200078e0a04 */
[----:B------:R-:W-:Y:S01]  /*5790*/  ISETP.GT.U32.AND P1, PT, R5, R165, PT ;  /* 0x000000a50500720c */ /* 0x000fe20003f24070 */
[----:B------:R-:W-:Y:S01]  /*57a0*/  IMAD.HI.U32 R3, R2, R29, RZ ;  /* 0x0000001d02037227 */ /* 0x000fe200078e00ff */
[----:B------:R-:W-:-:S03]  /*57b0*/  @!P0 IADD3 R43, R43, -R5, RZ ;  /* 0x800000052b2b8210 */ /* 0x000fc60007ffe0ff */
[C---:B------:R-:W-:Y:S02]  /*57c0*/  IMAD R149, R5.reuse, R4, R149 ;  /* 0x0000000405957224 */ /* 0x040fe400078e0295 */
[C---:B------:R-:W-:Y:S02]  /*57d0*/  IMAD R167, R5.reuse, R10, R167 ;  /* 0x0000000a05a77224 */ /* 0x040fe400078e02a7 */
[----:B------:R-:W-:Y:S02]  /*57e0*/  IMAD.MOV R4, RZ, RZ, -R3 ;  /* 0x000000ffff047224 */ /* 0x000fe400078e0a03 */
[----:B------:R-:W-:Y:S01]  /*57f0*/  IMAD.HI.U32 R3, R2, R23, RZ ;  /* 0x0000001702037227 */ /* 0x000fe200078e00ff */
[----:B------:R-:W-:-:S03]  /*5800*/  ISETP.GT.U32.AND P0, PT, R5, R167, PT ;  /* 0x000000a70500720c */ /* 0x000fc60003f04070 */
[C---:B------:R-:W-:Y:S02]  /*5810*/  IMAD R35, R5.reuse, R8, R35 ;  /* 0x0000000805237224 */ /* 0x040fe400078e0223 */
[----:B------:R-:W-:Y:S02]  /*5820*/  IMAD R29, R5, R4, R29 ;  /* 0x00000004051d7224 */ /* 0x000fe400078e021d */
[----:B------:R-:W-:Y:S02]  /*5830*/  IMAD.MOV R4, RZ, RZ, -R3 ;  /* 0x000000ffff047224 */ /* 0x000fe400078e0a03 */
[----:B------:R-:W-:-:S04]  /*5840*/  IMAD.HI.U32 R3, R2, R169, RZ ;  /* 0x000000a902037227 */ /* 0x000fc800078e00ff */
[----:B------:R-:W-:Y:S01]  /*5850*/  @!P2 IMAD.IADD R41, R41, 0x1, -R5 ;  /* 0x000000012929a824 */ /* 0x000fe200078e0a05 */
[----:B------:R-:W-:Y:S01]  /*5860*/  ISETP.GT.U32.AND P2, PT, R5, R35, PT ;  /* 0x000000230500720c */ /* 0x000fe20003f44070 */
[----:B------:R-:W-:Y:S02]  /*5870*/  IMAD.MOV R8, RZ, RZ, -R3 ;  /* 0x000000ffff087224 */ /* 0x000fe400078e0a03 */
[----:B------:R-:W-:Y:S02]  /*5880*/  @!P0 IMAD.IADD R167, R167, 0x1, -R5 ;  /* 0x00000001a7a78824 */ /* 0x000fe400078e0a05 */
[----:B------:R-:W-:Y:S02]  /*5890*/  IMAD R169, R5, R8, R169 ;  /* 0x0000000805a97224 */ /* 0x000fe400078e02a9 */
[----:B------:R-:W-:-:S03]  /*58a0*/  IMAD.HI.U32 R3, R2, R53, RZ ;  /* 0x0000003502037227 */ /* 0x000fc600078e00ff */
[----:B------:R-:W-:Y:S01]  /*58b0*/  ISETP.GT.U32.AND P0, PT, R5, R169, PT ;  /* 0x000000a90500720c */ /* 0x000fe20003f04070 */
[----:B------:R-:W-:Y:S02]  /*58c0*/  IMAD.MOV R8, RZ, RZ, -R3 ;  /* 0x000000ffff087224 */ /* 0x000fe400078e0a03 */
[----:B------:R-:W-:Y:S01]  /*58d0*/  @!P2 IMAD.IADD R35, R35, 0x1, -R5 ;  /* 0x000000012323a824 */ /* 0x000fe200078e0a05 */
[C---:B------:R-:W-:Y:S01]  /*58e0*/  ISETP.GT.U32.AND P2, PT, R5.reuse, R41, PT ;  /* 0x000000290500720c */ /* 0x040fe20003f44070 */
[----:B------:R-:W-:Y:S02]  /*58f0*/  IMAD R53, R5, R8, R53 ;  /* 0x0000000805357224 */ /* 0x000fe400078e0235 */
[----:B------:R-:W-:Y:S01]  /*5900*/  @!P1 IMAD.IADD R165, R165, 0x1, -R5 ;  /* 0x00000001a5a59824 */ /* 0x000fe200078e0a05 */
[C---:B------:R-:W-:Y:S01]  /*5910*/  ISETP.GT.U32.AND P1, PT, R5.reuse, R149, PT ;  /* 0x000000950500720c */ /* 0x040fe20003f24070 */
[----:B------:R-:W-:Y:S02]  /*5920*/  IMAD R23, R5, R4, R23 ;  /* 0x0000000405177224 */ /* 0x000fe400078e0217 */
[----:B------:R-:W-:-:S04]  /*5930*/  IMAD.HI.U32 R4, R2, R151, RZ ;  /* 0x0000009702047227 */ /* 0x000fc800078e00ff */
[--C-:B------:R-:W-:Y:S01]  /*5940*/  @!P0 IMAD.IADD R169, R169, 0x1, -R5.reuse ;  /* 0x00000001a9a98824 */ /* 0x100fe200078e0a05 */
[----:B------:R-:W-:Y:S01]  /*5950*/  ISETP.GT.U32.AND P0, PT, R5, R53, PT ;  /* 0x000000350500720c */ /* 0x000fe20003f04070 */
[----:B------:R-:W-:Y:S01]  /*5960*/  @!P2 IMAD.IADD R41, R41, 0x1, -R5 ;  /* 0x000000012929a824 */ /* 0x000fe200078e0a05 */
[C---:B------:R-:W-:Y:S01]  /*5970*/  ISETP.GT.U32.AND P2, PT, R5.reuse, R29, PT ;  /* 0x0000001d0500720c */ /* 0x040fe20003f44070 */
[----:B------:R-:W-:Y:S01]  /*5980*/  @!P3 IMAD.MOV R147, RZ, RZ, -R147 ;  /* 0x000000ffff93b224 */ /* 0x000fe200078e0a93 */
[----:B------:R-:W-:Y:S01]  /*5990*/  ISETP.GT.U32.AND P3, PT, R5, R165, PT ;  /* 0x000000a50500720c */ /* 0x000fe20003f64070 */
[----:B------:R-:W-:Y:S02]  /*59a0*/  IMAD.MOV R4, RZ, RZ, -R4 ;  /* 0x000000ffff047224 */ /* 0x000fe400078e0a04 */
[----:B------:R-:W-:Y:S02]  /*59b0*/  @!P1 IMAD.IADD R149, R149, 0x1, -R5 ;  /* 0x0000000195959824 */ /* 0x000fe400078e0a05 */
[----:B------:R-:W-:-:S02]  /*59c0*/  IMAD R151, R5, R4, R151 ;  /* 0x0000000405977224 */ /* 0x000fc400078e0297 */
[----:B------:R-:W-:Y:S01]  /*59d0*/  @!P6 IMAD.MOV R163, RZ, RZ, -R163 ;  /* 0x000000ffffa3e224 */ /* 0x000fe200078e0aa3 */
[----:B------:R-:W-:Y:S01]  /*59e0*/  ISETP.GT.U32.AND P1, PT, R5, R149, PT ;  /* 0x000000950500720c */ /* 0x000fe20003f24070 */
[--C-:B------:R-:W-:Y:S01]  /*59f0*/  @!P0 IMAD.IADD R53, R53, 0x1, -R5.reuse ;  /* 0x0000000135358824 */ /* 0x100fe200078e0a05 */
[----:B------:R-:W-:Y:S01]  /*5a00*/  ISETP.GT.U32.AND P0, PT, R5, R151, PT ;  /* 0x000000970500720c */ /* 0x000fe20003f04070 */
[--C-:B------:R-:W-:Y:S01]  /*5a10*/  @!P2 IMAD.IADD R29, R29, 0x1, -R5.reuse ;  /* 0x000000011d1da824 */ /* 0x100fe200078e0a05 */
[----:B------:R-:W-:Y:S01]  /*5a20*/  ISETP.GE.AND P2, PT, R16, RZ, PT ;  /* 0x000000ff1000720c */ /* 0x000fe20003f46270 */
[----:B------:R-:W-:Y:S01]  /*5a30*/  @!P3 IMAD.IADD R165, R165, 0x1, -R5 ;  /* 0x00000001a5a5b824 */ /* 0x000fe200078e0a05 */
[----:B------:R-:W-:Y:S01]  /*5a40*/  IADD3 R16, R0, 0x6, RZ ;  /* 0x0000000600107810 */ /* 0x000fe20007ffe0ff */
[----:B------:R-:W-:Y:S01]  /*5a50*/  @!P5 IMAD.MOV R43, RZ, RZ, -R43 ;  /* 0x000000ffff2bd224 */ /* 0x000fe200078e0a2b */
[C---:B------:R-:W-:Y:S01]  /*5a60*/  ISETP.GT.U32.AND P3, PT, R5.reuse, R23, PT ;  /* 0x000000170500720c */ /* 0x040fe20003f64070 */
[----:B------:R-:W-:Y:S01]  /*5a70*/  @!P4 IMAD.MOV R41, RZ, RZ, -R41 ;  /* 0x000000ffff29c224 */ /* 0x000fe200078e0a29 */
[----:B------:R-:W-:Y:S01]  /*5a80*/  IABS R171, R16 ;  /* 0x0000001000ab7213 */ /* 0x000fe20000000000 */
[----:B------:R-:W-:Y:S01]  /*5a90*/  IMAD.HI.U32 R4, R2, R55, RZ ;  /* 0x0000003702047227 */ /* 0x000fe200078e00ff */
[----:B------:R-:W-:-:S02]  /*5aa0*/  ISETP.GT.U32.AND P6, PT, R5, R35, PT ;  /* 0x000000230500720c */ /* 0x000fc40003fc4070 */
[----:B------:R-:W-:Y:S01]  /*5ab0*/  ISETP.GT.U32.AND P4, PT, R5, R29, PT ;  /* 0x0000001d0500720c */ /* 0x000fe20003f84070 */
[----:B------:R-:W-:-:S04]  /*5ac0*/  IMAD.HI.U32 R3, R2, R171, RZ ;  /* 0x000000ab02037227 */ /* 0x000fc800078e00ff */
[--C-:B------:R-:W-:Y:S01]  /*5ad0*/  @!P0 IMAD.IADD R151, R151, 0x1, -R5.reuse ;  /* 0x0000000197978824 */ /* 0x100fe200078e0a05 */
[----:B------:R-:W-:Y:S01]  /*5ae0*/  ISETP.GT.U32.AND P0, PT, R5, R167, PT ;  /* 0x000000a70500720c */ /* 0x000fe20003f04070 */
[--C-:B------:R-:W-:Y:S01]  /*5af0*/  @!P3 IMAD.IADD R23, R23, 0x1, -R5.reuse ;  /* 0x000000011717b824 */ /* 0x100fe200078e0a05 */
[----:B------:R-:W-:Y:S01]  /*5b00*/  IADD3 R10, -R3, RZ, RZ ;  /* 0x000000ff030a7210 */ /* 0x000fe20007ffe1ff */
[--C-:B------:R-:W-:Y:S01]  /*5b10*/  @!P1 IMAD.IADD R149, R149, 0x1, -R5.reuse ;  /* 0x0000000195959824 */ /* 0x100fe200078e0a05 */
[----:B------:R-:W-:Y:S01]  /*5b20*/  ISETP.GE.AND P3, PT, R17, RZ, PT ;  /* 0x000000ff1100720c */ /* 0x000fe20003f66270 */
[----:B------:R-:W-:Y:S01]  /*5b30*/  @!P6 IMAD.IADD R35, R35, 0x1, -R5 ;  /* 0x000000012323e824 */ /* 0x000fe200078e0a05 */
[----:B------:R-:W-:Y:S01]  /*5b40*/  IABS R17, R30 ;  /* 0x0000001e00117213 */ /* 0x000fe20000000000 */
[C---:B------:R-:W-:Y:S01]  /*5b50*/  IMAD R171, R5.reuse, R10, R171 ;  /* 0x0000000a05ab7224 */ /* 0x040fe200078e02ab */
[----:B------:R-:W-:Y:S01]  /*5b60*/  ISETP.GT.U32.AND P5, PT, R5, R23, PT ;  /* 0x000000170500720c */ /* 0x000fe20003fa4070 */
[----:B------:R-:W-:Y:S01]  /*5b70*/  IMAD.HI.U32 R8, R2, R173, RZ ;  /* 0x000000ad02087227 */ /* 0x000fe200078e00ff */
[----:B------:R-:W-:-:S02]  /*5b80*/  ISETP.GE.AND P1, PT, R12, RZ, PT ;  /* 0x000000ff0c00720c */ /* 0x000fc40003f26270 */
[----:B------:R-:W-:Y:S01]  /*5b90*/  ISETP.GE.AND P6, PT, R14, RZ, PT ;  /* 0x000000ff0e00720c */ /* 0x000fe20003fc6270 */
[----:B------:R-:W-:Y:S01]  /*5ba0*/  IMAD.HI.U32 R7, R2, R17, RZ ;  /* 0x0000001102077227 */ /* 0x000fe200078e00ff */
[----:B------:R-:W-:Y:S02]  /*5bb0*/  IABS R14, R34 ;  /* 0x00000022000e7213 */ /* 0x000fe40000000000 */
[----:B------:R-:W-:Y:S01]  /*5bc0*/  @!P4 IADD3 R29, R29, -R5, RZ ;  /* 0x800000051d1dc210 */ /* 0x000fe20007ffe0ff */
[----:B------:R-:W-:Y:S01]  /*5bd0*/  @!P0 IMAD.IADD R167, R167, 0x1, -R5 ;  /* 0x00000001a7a78824 */ /* 0x000fe200078e0a05 */
[----:B------:R-:W-:Y:S01]  /*5be0*/  ISETP.GT.U32.AND P0, PT, R5, R171, PT ;  /* 0x000000ab0500720c */ /* 0x000fe20003f04070 */
[----:B------:R-:W-:Y:S02]  /*5bf0*/  IMAD.MOV R12, RZ, RZ, -R7 ;  /* 0x000000ffff0c7224 */ /* 0x000fe400078e0a07 */
[----:B------:R-:W-:Y:S02]  /*5c00*/  @!P5 IMAD.IADD R23, R23, 0x1, -R5 ;  /* 0x000000011717d824 */ /* 0x000fe400078e0a05 */
[----:B------:R-:W-:-:S02]  /*5c10*/  IMAD R17, R5, R12, R17 ;  /* 0x0000000c05117224 */ /* 0x000fc400078e0211 */
[----:B------:R-:W-:-:S03]  /*5c20*/  IMAD.HI.U32 R3, R2, R14, RZ ;  /* 0x0000000e02037227 */ /* 0x000fc600078e00ff */
[----:B------:R-:W-:Y:S01]  /*5c30*/  ISETP.GT.U32.AND P5, PT, R5, R17, PT ;  /* 0x000000110500720c */ /* 0x000fe20003fa4070 */
[----:B------:R-:W-:Y:S02]  /*5c40*/  IMAD.MOV R3, RZ, RZ, -R3 ;  /* 0x000000ffff037224 */ /* 0x000fe400078e0a03 */
[----:B------:R-:W-:Y:S01]  /*5c50*/  @!P0 IMAD.IADD R171, R171, 0x1, -R5 ;  /* 0x00000001abab8824 */ /* 0x000fe200078e0a05 */
[----:B------:R-:W-:Y:S01]  /*5c60*/  ISETP.GE.AND P0, PT, R20, RZ, PT ;  /* 0x000000ff1400720c */ /* 0x000fe20003f06270 */
[----:B------:R-:W-:Y:S01]  /*5c70*/  IMAD.MOV R4, RZ, RZ, -R4 ;  /* 0x000000ffff047224 */ /* 0x000fe200078e0a04 */
[----:B------:R-:W-:Y:S01]  /*5c80*/  SHF.R.S32.HI R20, RZ, 0x2, R86 ;  /* 0x00000002ff147819 */ /* 0x000fe20000011456 */
[----:B------:R-:W-:Y:S02]  /*5c90*/  IMAD.MOV R8, RZ, RZ, -R8 ;  /* 0x000000ffff087224 */ /* 0x000fe400078e0a08 */
[C---:B------:R-:W-:Y:S01]  /*5ca0*/  IMAD R7, R5.reuse, R3, R14 ;  /* 0x0000000305077224 */ /* 0x040fe200078e020e */
[----:B------:R-:W-:Y:S01]  /*5cb0*/  IADD3 R3, R0, 0x1, RZ ;  /* 0x0000000100037810 */ /* 0x000fe20007ffe0ff */
[C---:B------:R-:W-:Y:S01]  /*5cc0*/  IMAD R55, R5.reuse, R4, R55 ;  /* 0x0000000405377224 */ /* 0x040fe200078e0237 */
[----:B------:R-:W-:Y:S01]  /*5cd0*/  LOP3.LUT R14, R86, 0x7, RZ, 0xc0, !PT ;  /* 0x00000007560e7812 */ /* 0x000fe200078ec0ff */
[----:B------:R-:W-:Y:S01]  /*5ce0*/  @!P1 IMAD.MOV R35, RZ, RZ, -R35 ;  /* 0x000000ffff239224 */ /* 0x000fe200078e0a23 */
[C---:B------:R-:W-:Y:S01]  /*5cf0*/  ISETP.GT.U32.AND P1, PT, R5.reuse, R169, PT ;  /* 0x000000a90500720c */ /* 0x040fe20003f24070 */
[----:B------:R-:W-:Y:S01]  /*5d00*/  @!P2 IMAD.MOV R149, RZ, RZ, -R149 ;  /* 0x000000ffff95a224 */ /* 0x000fe200078e0a95 */
[C---:B------:R-:W-:Y:S01]  /*5d10*/  ISETP.GT.U32.AND P2, PT, R5.reuse, R151, PT ;  /* 0x000000970500720c */ /* 0x040fe20003f44070 */
[----:B------:R-:W-:Y:S01]  /*5d20*/  IMAD R173, R5, R8, R173 ;  /* 0x0000000805ad7224 */ /* 0x000fe200078e02ad */
[----:B------:R-:W-:Y:S01]  /*5d30*/  IABS R8, R3 ;  /* 0x0000000300087213 */ /* 0x000fe20000000000 */
[----:B------:R-:W-:Y:S01]  /*5d40*/  @!P5 IMAD.IADD R17, R17, 0x1, -R5 ;  /* 0x000000011111d824 */ /* 0x000fe200078e0a05 */
[C---:B------:R-:W-:Y:S01]  /*5d50*/  ISETP.GT.U32.AND P4, PT, R5.reuse, R55, PT ;  /* 0x000000370500720c */ /* 0x040fe20003f84070 */
[----:B------:R-:W-:Y:S01]  /*5d60*/  @!P6 IMAD.MOV R165, RZ, RZ, -R165 ;  /* 0x000000ffffa5e224 */ /* 0x000fe200078e0aa5 */
[C---:B------:R-:W-:Y:S01]  /*5d70*/  ISETP.GT.U32.AND P6, PT, R5.reuse, R53, PT ;  /* 0x000000350500720c */ /* 0x040fe20003fc4070 */
[----:B------:R-:W-:Y:S01]  /*5d80*/  @!P0 IMAD.MOV R23, RZ, RZ, -R23 ;  /* 0x000000ffff178224 */ /* 0x000fe200078e0a17 */
[----:B------:R-:W-:Y:S01]  /*5d90*/  ISETP.GT.U32.AND P0, PT, R5, R17, PT ;  /* 0x000000110500720c */ /* 0x000fe20003f04070 */
[----:B------:R-:W-:Y:S01]  /*5da0*/  IMAD.HI.U32 R2, R2, R8, RZ ;  /* 0x0000000802027227 */ /* 0x000fe200078e00ff */
[----:B------:R-:W-:-:S03]  /*5db0*/  ISETP.GE.AND P5, PT, R24, RZ, PT ;  /* 0x000000ff1800720c */ /* 0x000fc60003fa6270 */
[----:B------:R-:W-:Y:S02]  /*5dc0*/  IMAD.MOV R2, RZ, RZ, -R2 ;  /* 0x000000ffff027224 */ /* 0x000fe400078e0a02 */
[--C-:B------:R-:W-:Y:S01]  /*5dd0*/  @!P1 IMAD.IADD R169, R169, 0x1, -R5.reuse ;  /* 0x00000001a9a99824 */ /* 0x100fe200078e0a05 */
[----:B------:R-:W-:Y:S01]  /*5de0*/  ISETP.GT.U32.AND P1, PT, R5, R173, PT ;  /* 0x000000ad0500720c */ /* 0x000fe20003f24070 */
[--C-:B------:R-:W-:Y:S01]  /*5df0*/  @!P2 IMAD.IADD R151, R151, 0x1, -R5.reuse ;  /* 0x000000019797a824 */ /* 0x100fe200078e0a05 */
[C---:B------:R-:W-:Y:S01]  /*5e00*/  ISETP.GT.U32.AND P2, PT, R5.reuse, R7, PT ;  /* 0x000000070500720c */ /* 0x040fe20003f44070 */
[----:B------:R-:W-:Y:S01]  /*5e10*/  IMAD R8, R5, R2, R8 ;  /* 0x0000000205087224 */ /* 0x000fe200078e0208 */
[----:B------:R-:W-:Y:S01]  /*5e20*/  SHF.L.U32 R2, R86, 0x1, RZ ;  /* 0x0000000156027819 */ /* 0x000fe200000006ff */
[--C-:B------:R-:W-:Y:S01]  /*5e30*/  @!P4 IMAD.IADD R55, R55, 0x1, -R5.reuse ;  /* 0x000000013737c824 */ /* 0x100fe200078e0a05 */
[----:B------:R-:W-:Y:S01]  /*5e40*/  ISETP.GE.AND P4, PT, R22, RZ, PT ;  /* 0x000000ff1600720c */ /* 0x000fe20003f86270 */
[--C-:B------:R-:W-:Y:S01]  /*5e50*/  @!P6 IMAD.IADD R53, R53, 0x1, -R5.reuse ;  /* 0x000000013535e824 */ /* 0x100fe200078e0a05 */
[----:B------:R-:W-:Y:S01]  /*5e60*/  ISETP.GE.AND P6, PT, R18, RZ, PT ;  /* 0x000000ff1200720c */ /* 0x000fe20003fc6270 */
[----:B------:R-:W-:Y:S01]  /*5e70*/  @!P0 IMAD.IADD R17, R17, 0x1, -R5 ;  /* 0x0000000111118824 */ /* 0x000fe200078e0a05 */
[C---:B------:R-:W-:Y:S01]  /*5e80*/  ISETP.GT.U32.AND P0, PT, R5.reuse, R8, PT ;  /* 0x000000080500720c */ /* 0x040fe20003f04070 */
[----:B------:R-:W-:Y:S01]  /*5e90*/  @!P3 IMAD.MOV R167, RZ, RZ, -R167 ;  /* 0x000000ffffa7b224 */ /* 0x000fe200078e0aa7 */
[----:B------:R-:W-:Y:S01]  /*5ea0*/  ISETP.GT.U32.AND P3, PT, R5, R55, PT ;  /* 0x000000370500720c */ /* 0x000fe20003f64070 */
[--C-:B------:R-:W-:Y:S01]  /*5eb0*/  @!P1 IMAD.IADD R173, R173, 0x1, -R5.reuse ;  /* 0x00000001adad9824 */ /* 0x100fe200078e0a05 */
[----:B------:R-:W-:Y:S01]  /*5ec0*/  ISETP.GE.AND P1, PT, R26, RZ, PT ;  /* 0x000000ff1a00720c */ /* 0x000fe20003f26270 */
[----:B------:R-:W-:Y:S01]  /*5ed0*/  @!P2 IMAD.IADD R7, R7, 0x1, -R5 ;  /* 0x000000010707a824 */ /* 0x000fe200078e0a05 */
[C---:B------:R-:W-:Y:S01]  /*5ee0*/  ISETP.GT.U32.AND P2, PT, R5.reuse, R171, PT ;  /* 0x000000ab0500720c */ /* 0x040fe20003f44070 */
[C---:B------:R-:W-:Y:S01]  /*5ef0*/  IMAD.SHL.U32 R10, R86.reuse, 0x20, RZ ;  /* 0x00000020560a7824 */ /* 0x040fe200078e00ff */
[----:B------:R-:W-:Y:S01]  /*5f00*/  SHF.R.S32.HI R18, RZ, 0x6, R86 ;  /* 0x00000006ff127819 */ /* 0x000fe20000011456 */
[----:B------:R-:W-:Y:S01]  /*5f10*/  @!P4 IMAD.MOV R169, RZ, RZ, -R169 ;  /* 0x000000ffffa9c224 */ /* 0x000fe200078e0aa9 */
[----:B------:R-:W-:Y:S01]  /*5f20*/  ISETP.GT.U32.AND P4, PT, R5, R173, PT ;  /* 0x000000ad0500720c */ /* 0x000fe20003f84070 */
[----:B------:R-:W-:Y:S01]  /*5f30*/  IMAD.SHL.U32 R4, R86, 0x40, RZ ;  /* 0x0000004056047824 */ /* 0x000fe200078e00ff */
[----:B------:R-:W-:Y:S01]  /*5f40*/  @!P6 IADD3 R29, -R29, RZ, RZ ;  /* 0x000000ff1d1de210 */ /* 0x000fe20007ffe1ff */
[----:B------:R-:W-:Y:S01]  /*5f50*/  @!P0 IMAD.IADD R8, R8, 0x1, -R5 ;  /* 0x0000000108088824 */ /* 0x000fe200078e0a05 */
[C---:B------:R-:W-:Y:S01]  /*5f60*/  ISETP.GT.U32.AND P6, PT, R5.reuse, R7, PT ;  /* 0x000000070500720c */ /* 0x040fe20003fc4070 */
[----:B------:R-:W-:Y:S01]  /*5f70*/  @!P5 IMAD.MOV R53, RZ, RZ, -R53 ;  /* 0x000000ffff35d224 */ /* 0x000fe200078e0a35 */
[----:B------:R-:W-:Y:S01]  /*5f80*/  ISETP.GE.AND P5, PT, R16, RZ, PT ;  /* 0x000000ff1000720c */ /* 0x000fe20003fa6270 */
[----:B------:R-:W-:Y:S01]  /*5f90*/  @!P1 IMAD.MOV R151, RZ, RZ, -R151 ;  /* 0x000000ffff979224 */ /* 0x000fe200078e0a97 */
[----:B------:R-:W-:Y:S01]  /*5fa0*/  ISETP.GT.U32.AND P0, PT, R5, R8, PT ;  /* 0x000000080500720c */ /* 0x000fe20003f04070 */
[--C-:B------:R-:W-:Y:S01]  /*5fb0*/  @!P2 IMAD.IADD R171, R171, 0x1, -R5.reuse ;  /* 0x00000001ababa824 */ /* 0x100fe200078e0a05 */
[----:B------:R-:W-:Y:S01]  /*5fc0*/  LOP3.LUT R36, R10, 0x60, RZ, 0xc0, !PT ;  /* 0x000000600a247812 */ /* 0x000fe200078ec0ff */
[--C-:B------:R-:W-:Y:S01]  /*5fd0*/  @!P3 IMAD.IADD R55, R55, 0x1, -R5.reuse ;  /* 0x000000013737b824 */ /* 0x100fe200078e0a05 */
[----:B------:R-:W-:Y:S01]  /*5fe0*/  LOP3.LUT R16, R4, 0x1800, RZ, 0xc0, !PT ;  /* 0x0000180004107812 */ /* 0x000fe200078ec0ff */
[--C-:B------:R-:W-:Y:S01]  /*5ff0*/  @!P4 IMAD.IADD R173, R173, 0x1, -R5.reuse ;  /* 0x00000001adadc824 */ /* 0x100fe200078e0a05 */
[----:B------:R-:W-:Y:S01]  /*6000*/  SGXT R10, R20, 0x1 ;  /* 0x00000001140a781a */ /* 0x000fe20000000200 */
[----:B------:R-:W-:Y:S01]  /*6010*/  IMAD.SHL.U32 R12, R86, 0x10, RZ ;  /* 0x00000010560c7824 */ /* 0x000fe200078e00ff */
[----:B------:R-:W-:Y:S01]  /*6020*/  ISETP.GE.AND P1, PT, R28, RZ, PT ;  /* 0x000000ff1c00720c */ /* 0x000fe20003f26270 */
[--C-:B------:R-:W-:Y:S01]  /*6030*/  @!P6 IMAD.IADD R7, R7, 0x1, -R5.reuse ;  /* 0x000000010707e824 */ /* 0x100fe200078e0a05 */
[----:B------:R-:W-:Y:S01]  /*6040*/  ISETP.GE.AND P2, PT, R30, RZ, PT ;  /* 0x000000ff1e00720c */ /* 0x000fe20003f46270 */
[----:B------:R-:W-:Y:S01]  /*6050*/  IMAD R16, R14, 0x100, R16 ;  /* 0x000001000e107824 */ /* 0x000fe200078e0210 */
[----:B------:R-:W-:Y:S01]  /*6060*/  ISETP.GE.AND P4, PT, R34, RZ, PT ;  /* 0x000000ff2200720c */ /* 0x000fe20003f86270 */
[----:B------:R-:W-:Y:S01]  /*6070*/  IMAD.SHL.U32 R14, R14, 0x10, RZ ;  /* 0x000000100e0e7824 */ /* 0x000fe200078e00ff */
[----:B------:R-:W-:Y:S01]  /*6080*/  ISETP.GE.AND P3, PT, R32, RZ, PT ;  /* 0x000000ff2000720c */ /* 0x000fe20003f66270 */
[----:B------:R-:W-:Y:S01]  /*6090*/  @!P0 IMAD.IADD R8, R8, 0x1, -R5 ;  /* 0x0000000108088824 */ /* 0x000fe200078e0a05 */
[----:B------:R-:W-:Y:S01]  /*60a0*/  ISETP.GE.AND P6, PT, R3, RZ, PT ;  /* 0x000000ff0300720c */ /* 0x000fe20003fc6270 */
[----:B------:R-:W-:Y:S01]  /*60b0*/  @!P5 IMAD.MOV R171, RZ, RZ, -R171 ;  /* 0x000000ffffabd224 */ /* 0x000fe200078e0aab */
[----:B------:R-:W-:Y:S01]  /*60c0*/  SGXT R4, R18, 0x1 ;  /* 0x000000011204781a */ /* 0x000fe20000000200 */
[----:B------:R-:W-:Y:S01]  /*60d0*/  IMAD.MOV.U32 R5, RZ, RZ, R8 ;  /* 0x000000ffff057224 */ /* 0x000fe200078e0008 */
[----:B------:R-:W-:Y:S01]  /*60e0*/  LOP3.LUT R10, R36, 0x90, R10, 0xf8, !PT ;  /* 0x00000090240a7812 */ /* 0x000fe200078ef80a */
[----:B------:R-:W-:Y:S01]  /*60f0*/  @!P1 IMAD.MOV R55, RZ, RZ, -R55 ;  /* 0x000000ffff379224 */ /* 0x000fe200078e0a37 */
[----:B------:R-:W-:Y:S01]  /*6100*/  LOP3.LUT R12, R12, 0x100, RZ, 0xc0, !PT ;  /* 0x000001000c0c7812 */ /* 0x000fe200078ec0ff */
[----:B------:R-:W-:Y:S01]  /*6110*/  @!P2 IMAD.MOV R17, RZ, RZ, -R17 ;  /* 0x000000ffff11a224 */ /* 0x000fe200078e0a11 */
[----:B------:R-:W-:Y:S01]  /*6120*/  LOP3.LUT R4, R4, 0x90, RZ, 0xc0, !PT ;  /* 0x0000009004047812 */ /* 0x000fe200078ec0ff */
[----:B------:R-:W-:Y:S01]  /*6130*/  @!P4 IMAD.MOV R7, RZ, RZ, -R7 ;  /* 0x000000ffff07c224 */ /* 0x000fe200078e0a07 */
[--C-:B------:R-:W-:Y:S01]  /*6140*/  LOP3.LUT R10, R10, 0x10, R2.reuse, 0x78, !PT ;  /* 0x000000100a0a7812 */ /* 0x100fe200078e7802 */
[----:B------:R0:W-:Y:S01]  /*6150*/  STL [R1+0xe4], R36 ;  /* 0x0000e42401007387 */ /* 0x0001e20000100800 */
[----:B------:R-:W-:Y:S01]  /*6160*/  ISETP.NE.AND P0, PT, RZ, c[0x0][0x17c], PT ;  /* 0x00005f00ff007a0c */ /* 0x000fe20003f05270 */
[----:B------:R-:W-:Y:S01]  /*6170*/  @!P6 IMAD.MOV R5, RZ, RZ, -R5 ;  /* 0x000000ffff05e224 */ /* 0x000fe200078e0a05 */
[----:B------:R-:W-:-:S02]  /*6180*/  LOP3.LUT R14, R14, 0x30, R2, 0x78, !PT ;  /* 0x000000300e0e7812 */ /* 0x000fc400078e7802 */
[----:B------:R-:W-:Y:S02]  /*6190*/  SHF.R.S32.HI R3, RZ, 0x1f, R46 ;  /* 0x0000001fff037819 */ /* 0x000fe4000001142e */
[----:B------:R-:W-:Y:S01]  /*61a0*/  LOP3.LUT R2, R4, 0x7e, R2, 0x78, !PT ;  /* 0x0000007e04027812 */ /* 0x000fe200078e7802 */
[----:B------:R-:W-:Y:S01]  /*61b0*/  IMAD.IADD R4, R12, 0x1, R10 ;  /* 0x000000010c047824 */ /* 0x000fe200078e020a */
[C---:B------:R-:W-:Y:S02]  /*61c0*/  SEL R8, R174.reuse, R9, !P0 ;  /* 0x00000009ae087207 */ /* 0x040fe40004000000 */
[----:B------:R-:W-:Y:S02]  /*61d0*/  SEL R12, R174, R13, !P0 ;  /* 0x0000000dae0c7207 */ /* 0x000fe40004000000 */
[----:B------:R-:W-:Y:S01]  /*61e0*/  @!P3 IADD3 R173, -R173, RZ, RZ ;  /* 0x000000ffadadb210 */ /* 0x000fe20007ffe1ff */
[----:B------:R-:W-:Y:S01]  /*61f0*/  IMAD R8, R8, c[0x0][0x190], RZ ;  /* 0x0000640008087a24 */ /* 0x000fe200078e02ff */
[----:B------:R-:W-:Y:S01]  /*6200*/  SEL R9, R174, R15, !P0 ;  /* 0x0000000fae097207 */ /* 0x000fe20004000000 */
[----:B------:R-:W-:Y:S01]  /*6210*/  IMAD R12, R12, c[0x0][0x190], RZ ;  /* 0x000064000c0c7a24 */ /* 0x000fe200078e02ff */
[----:B------:R-:W-:-:S02]  /*6220*/  SEL R13, R174, R27, !P0 ;  /* 0x0000001bae0d7207 */ /* 0x000fc40004000000 */
[----:B------:R-:W-:Y:S01]  /*6230*/  LEA.HI R46, R3, R46, RZ, 0x7 ;  /* 0x0000002e032e7211 */ /* 0x000fe200078f38ff */
[----:B------:R-:W-:Y:S01]  /*6240*/  IMAD.IADD R3, R16, 0x1, R14 ;  /* 0x0000000110037824 */ /* 0x000fe200078e020e */
[----:B------:R-:W-:Y:S01]  /*6250*/  SEL R15, R174, R19, !P0 ;  /* 0x00000013ae0f7207 */ /* 0x000fe20004000000 */
[----:B------:R-:W-:Y:S01]  /*6260*/  IMAD R14, R84, c[0x0][0x188], RZ ;  /* 0x00006200540e7a24 */ /* 0x000fe200078e02ff */
[----:B------:R-:W-:Y:S01]  /*6270*/  SEL R27, R174, R45, !P0 ;  /* 0x0000002dae1b7207 */ /* 0x000fe20004000000 */
[----:B------:R-:W-:Y:S01]  /*6280*/  IMAD R14, R74, c[0x0][0x188], RZ ;  /* 0x000062004a0e7a24 */ /* 0x000fe200078e02ff */
[----:B------:R-:W-:Y:S01]  /*6290*/  SEL R10, R174, R21, !P0 ;  /* 0x00000015ae0a7207 */ /* 0x000fe20004000000 */
[----:B------:R-:W-:Y:S01]  /*62a0*/  IMAD R14, R68, c[0x0][0x188], RZ ;  /* 0x00006200440e7a24 */ /* 0x000fe200078e02ff */
[----:B------:R-:W-:Y:S01]  /*62b0*/  SEL R19, R174, R37, !P0 ;  /* 0x00000025ae137207 */ /* 0x000fe20004000000 */
[----:B------:R-:W-:Y:S01]  /*62c0*/  IMAD R14, R62, c[0x0][0x188], RZ ;  /* 0x000062003e0e7a24 */ /* 0x000fe200078e02ff */
[C---:B------:R-:W-:Y:S01]  /*62d0*/  SEL R45, R174.reuse, R95, !P0 ;  /* 0x0000005fae2d7207 */ /* 0x040fe20004000000 */
[----:B------:R-:W-:Y:S01]  /*62e0*/  IMAD R9, R9, c[0x0][0x190], RZ ;  /* 0x0000640009097a24 */ /* 0x000fe200078e02ff */
[----:B------:R-:W-:Y:S01]  /*62f0*/  SEL R90, R174, R101, !P0 ;  /* 0x00000065ae5a7207 */ /* 0x000fe20004000000 */
[----:B------:R-:W-:Y:S01]  /*6300*/  IMAD R14, R50, c[0x0][0x188], RZ ;  /* 0x00006200320e7a24 */ /* 0x000fe200078e02ff */
[----:B------:R-:W-:Y:S01]  /*6310*/  SEL R212, R174, R107, !P0 ;  /* 0x0000006baed47207 */ /* 0x000fe20004000000 */
[----:B------:R-:W-:Y:S01]  /*6320*/  IMAD R10, R10, c[0x0][0x190], RZ ;  /* 0x000064000a0a7a24 */ /* 0x000fe200078e02ff */
[C---:B------:R-:W-:Y:S01]  /*6330*/  SEL R98, R174.reuse, R111, !P0 ;  /* 0x0000006fae627207 */ /* 0x040fe20004000000 */
[----:B------:R-:W-:Y:S01]  /*6340*/  IMAD R13, R13, c[0x0][0x190], RZ ;  /* 0x000064000d0d7a24 */ /* 0x000fe200078e02ff */
[C---:B------:R-:W-:Y:S01]  /*6350*/  SEL R18, R174.reuse, R25, !P0 ;  /* 0x00000019ae127207 */ /* 0x040fe20004000000 */
[----:B------:R-:W-:Y:S01]  /*6360*/  IMAD R15, R15, c[0x0][0x190], RZ ;  /* 0x000064000f0f7a24 */ /* 0x000fe200078e02ff */
[C---:B------:R-:W-:Y:S01]  /*6370*/  SEL R21, R174.reuse, R31, !P0 ;  /* 0x0000001fae157207 */ /* 0x040fe20004000000 */
        /* <DEDUP_REMOVED lines=65> */
[----:B0-----:R-:W-:Y:S01]  /*6790*/  SEL R36, R174, R79, !P0 ;  /* 0x0000004fae247207 */ /* 0x001fe20004000000 */
        /* <DEDUP_REMOVED lines=163> */
[----:B------:R-:W-:Y:S01]  /*71d0*/  ISETP.GE.AND P1, PT, R88, RZ, PT ;  /* 0x000000ff5800720c */ /* 0x000fe20003f26270 */
[----:B------:R-:W-:Y:S01]  /*71e0*/  IMAD R7, R64, c[0x0][0x188], RZ ;  /* 0x0000620040077a24 */ /* 0x000fe200078e02ff */
[----:B------:R-:W-:Y:S01]  /*71f0*/  ISETP.NE.AND P0, PT, RZ, c[0x0][0x178], PT ;  /* 0x00005e00ff007a0c */ /* 0x000fe20003f05270 */
[----:B------:R-:W-:Y:S01]  /*7200*/  IMAD R7, R58, c[0x0][0x188], RZ ;  /* 0x000062003a077a24 */ /* 0x000fe200078e02ff */
[----:B------:R-:W-:Y:S01]  /*7210*/  LEA R49, P3, R47, c[0x0][0x168], 0x1 ;  /* 0x00005a002f317a11 */ /* 0x000fe200078608ff */
[----:B------:R-:W-:Y:S01]  /*7220*/  IMAD R48, R48, c[0x0][0x190], RZ ;  /* 0x0000640030307a24 */ /* 0x000fe200078e02ff */
[----:B------:R-:W-:Y:S01]  /*7230*/  LEA R14, P5, R177, c[0x0][0x168], 0x1 ;  /* 0x00005a00b10e7a11 */ /* 0x000fe200078a08ff */
[----:B------:R-:W-:Y:S01]  /*7240*/  IMAD R148, R148, c[0x0][0x190], RZ ;  /* 0x0000640094947a24 */ /* 0x000fe200078e02ff */
[----:B------:R-:W-:Y:S01]  /*7250*/  LEA R176, P4, R8, c[0x0][0x168], 0x1 ;  /* 0x00005a0008b07a11 */ /* 0x000fe200078808ff */
[----:B------:R-:W-:Y:S01]  /*7260*/  IMAD R169, R169, c[0x0][0x190], RZ ;  /* 0x00006400a9a97a24 */ /* 0x000fe200078e02ff */
[----:B------:R-:W-:Y:S01]  /*7270*/  LEA.HI.X.SX32 R47, R47, c[0x0][0x16c], 0x1, P3 ;  /* 0x00005b002f2f7a11 */ /* 0x000fe200018f0eff */
[----:B------:R0:W-:Y:S01]  /*7280*/  STL [R1+0x38], R14 ;  /* 0x0000380e01007387 */ /* 0x0001e20000100800 */
[----:B------:R-:W-:Y:S01]  /*7290*/  LEA R180, P3, R10, c[0x0][0x168], 0x1 ;  /* 0x00005a000ab47a11 */ /* 0x000fe200078608ff */
[----:B------:R-:W-:Y:S01]  /*72a0*/  @!P1 IMAD.MOV R11, RZ, RZ, -R11 ;  /* 0x000000ffff0b9224 */ /* 0x000fe200078e0a0b */
[----:B------:R-:W-:Y:S01]  /*72b0*/  LEA R17, P1, R179, c[0x0][0x168], 0x1 ;  /* 0x00005a00b3117a11 */ /* 0x000fe200078208ff */
[----:B------:R-:W-:Y:S01]  /*72c0*/  IMAD R53, R53, c[0x0][0x190], RZ ;  /* 0x0000640035357a24 */ /* 0x000fe200078e02ff */
[----:B------:R-:W-:Y:S01]  /*72d0*/  @!P0 LOP3.LUT R11, RZ, c[0x0][0x178], RZ, 0x33, !PT ;  /* 0x00005e00ff0b8a12 */ /* 0x000fe200078e33ff */
[----:B------:R-:W-:Y:S01]  /*72e0*/  IMAD R149, R149, c[0x0][0x190], RZ ;  /* 0x0000640095957a24 */ /* 0x000fe200078e02ff */
[----:B------:R-:W-:Y:S01]  /*72f0*/  LEA R178, P0, R9, c[0x0][0x168], 0x1 ;  /* 0x00005a0009b27a11 */ /* 0x000fe200078008ff */
[----:B------:R1:W-:Y:S01]  /*7300*/  STL [R1+0x3c], R17 ;  /* 0x00003c1101007387 */ /* 0x0003e20000100800 */
[----:B------:R-:W-:Y:S01]  /*7310*/  LEA.HI.X.SX32 R8, R8, c[0x0][0x16c], 0x1, P4 ;  /* 0x00005b0008087a11 */ /* 0x000fe200020f0eff */
[----:B------:R-:W-:Y:S01]  /*7320*/  IMAD R51, R11, c[0x0][0x184], RZ ;  /* 0x000061000b337a24 */ /* 0x000fe200078e02ff */
[----:B------:R-:W-:Y:S01]  /*7330*/  LEA R11, P6, R12, c[0x0][0x168], 0x1 ;  /* 0x00005a000c0b7a11 */ /* 0x000fe200078c08ff */
[----:B------:R-:W-:Y:S01]  /*7340*/  IMAD R171, R171, c[0x0][0x190], RZ ;  /* 0x00006400abab7a24 */ /* 0x000fe200078e02ff */
[----:B------:R-:W-:Y:S01]  /*7350*/  LEA R20, P4, R181, c[0x0][0x168], 0x1 ;  /* 0x00005a00b5147a11 */ /* 0x000fe200078808ff */
[----:B------:R-:W-:Y:S01]  /*7360*/  IMAD R55, R55, c[0x0][0x190], RZ ;  /* 0x0000640037377a24 */ /* 0x000fe200078e02ff */
[C---:B------:R-:W-:Y:S01]  /*7370*/  LEA R50, P2, R51.reuse, c[0x0][0x160], 0x1 ;  /* 0x0000580033327a11 */ /* 0x040fe200078408ff */
[----:B------:R-:W-:Y:S01]  /*7380*/  IMAD R150, R150, c[0x0][0x190], RZ ;  /* 0x0000640096967a24 */ /* 0x000fe200078e02ff */
[----:B------:R-:W-:Y:S01]  /*7390*/  LEA.HI.X.SX32 R12, R12, c[0x0][0x16c], 0x1, P6 ;  /* 0x00005b000c0c7a11 */ /* 0x000fe200030f0eff */
[----:B------:R2:W-:Y:S01]  /*73a0*/  STL [R1+0x40], R20 ;  /* 0x0000401401007387 */ /* 0x0005e20000100800 */
[----:B------:R-:W-:Y:S01]  /*73b0*/  LEA.HI.X.SX32 R51, R51, c[0x0][0x164], 0x1, P2 ;  /* 0x0000590033337a11 */ /* 0x000fe200010f0eff */
[----:B------:R-:W-:Y:S01]  /*73c0*/  IMAD R173, R173, c[0x0][0x190], RZ ;  /* 0x00006400adad7a24 */ /* 0x000fe200078e02ff */
[----:B------:R-:W-:Y:S01]  /*73d0*/  LEA R182, P6, R13, c[0x0][0x168], 0x1 ;  /* 0x00005a000db67a11 */ /* 0x000fe200078c08ff */
[----:B------:R-:W-:Y:S01]  /*73e0*/  IMAD R56, R56, c[0x0][0x190], RZ ;  /* 0x0000640038387a24 */ /* 0x000fe200078e02ff */
[----:B0-----:R-:W-:Y:S01]  /*73f0*/  LEA R14, P2, R15, c[0x0][0x168], 0x1 ;  /* 0x00005a000f0e7a11 */ /* 0x001fe200078408ff */
[----:B------:R-:W-:Y:S01]  /*7400*/  IMAD R151, R151, c[0x0][0x190], RZ ;  /* 0x0000640097977a24 */ /* 0x000fe200078e02ff */
[----:B------:R-:W-:Y:S01]  /*7410*/  LEA.HI.X.SX32 R9, R9, c[0x0][0x16c], 0x1, P0 ;  /* 0x00005b0009097a11 */ /* 0x000fe200000f0eff */
[----:B------:R-:W-:Y:S01]  /*7420*/  IMAD R174, R174, c[0x0][0x190], RZ ;  /* 0x00006400aeae7a24 */ /* 0x000fe200078e02ff */
[----:B------:R-:W-:Y:S01]  /*7430*/  LEA R23, P0, R183, c[0x0][0x168], 0x1 ;  /* 0x00005a00b7177a11 */ /* 0x000fe200078008ff */
[----:B------:R-:W-:Y:S01]  /*7440*/  IMAD R175, R175, c[0x0][0x190], RZ ;  /* 0x00006400afaf7a24 */ /* 0x000fe200078e02ff */
[----:B------:R-:W-:Y:S01]  /*7450*/  LEA.HI.X.SX32 R10, R10, c[0x0][0x16c], 0x1, P3 ;  /* 0x00005b000a0a7a11 */ /* 0x000fe200018f0eff */
[----:B------:R-:W-:Y:S01]  /*7460*/  IMAD R152, R152, c[0x0][0x190], RZ ;  /* 0x0000640098987a24 */ /* 0x000fe200078e02ff */
[----:B------:R-:W-:Y:S01]  /*7470*/  LEA R26, P3, R185, c[0x0][0x168], 0x1 ;  /* 0x00005a00b91a7a11 */ /* 0x000fe200078608ff */
[----:B------:R0:W-:Y:S01]  /*7480*/  STL [R1+0x44], R23 ;  /* 0x0000441701007387 */ /* 0x0001e20000100800 */
[----:B------:R-:W-:Y:S01]  /*7490*/  LEA.HI.X.SX32 R13, R13, c[0x0][0x16c], 0x1, P6 ;  /* 0x00005b000d0d7a11 */ /* 0x000fe200030f0eff */
[----:B------:R-:W-:Y:S01]  /*74a0*/  IMAD.MOV.U32 R5, RZ, RZ, c[0x0][0x18c] ;  /* 0x00006300ff057624 */ /* 0x000fe200078e00ff */
[----:B------:R-:W-:Y:S01]  /*74b0*/  LEA.HI.X.SX32 R15, R15, c[0x0][0x16c], 0x1, P2 ;  /* 0x00005b000f0f7a11 */ /* 0x000fe200010f0eff */
[----:B------:R3:W-:Y:S01]  /*74c0*/  STL [R1+0x48], R26 ;  /* 0x0000481a01007387 */ /* 0x0007e20000100800 */
[----:B------:R-:W-:Y:S01]  /*74d0*/  LEA R29, P6, R187, c[0x0][0x168], 0x1 ;  /* 0x00005a00bb1d7a11 */ /* 0x000fe200078c08ff */
[----:B------:R-:W-:Y:S01]  /*74e0*/  CS2R R84, SRZ ;  /* 0x0000000000547805 */ /* 0x000fe2000001ff00 */
[----:B------:R-:W-:Y:S01]  /*74f0*/  LEA.HI.X.SX32 R177, R177, c[0x0][0x16c], 0x1, P5 ;  /* 0x00005b00b1b17a11 */ /* 0x000fe200028f0eff */
[----:B------:R-:W-:Y:S01]  /*7500*/  IMAD.SHL.U32 R5, R5, 0x80, RZ ;  /* 0x0000008005057824 */ /* 0x000fe200078e00ff */
[----:B------:R-:W-:Y:S01]  /*7510*/  LEA R184, P2, R16, c[0x0][0x168], 0x1 ;  /* 0x00005a0010b87a11 */ /* 0x000fe200078408ff */
[----:B------:R4:W-:Y:S01]  /*7520*/  STL [R1+0x4c], R29 ;  /* 0x00004c1d01007387 */ /* 0x0009e20000100800 */
[----:B-1----:R-:W-:Y:S01]  /*7530*/  LEA R17, P5, R18, c[0x0][0x168], 0x1 ;  /* 0x00005a0012117a11 */ /* 0x002fe200078a08ff */
[----:B------:R-:W-:Y:S01]  /*7540*/  CS2R R76, SRZ ;  /* 0x00000000004c7805 */ /* 0x000fe2000001ff00 */
[----:B------:R-:W-:Y:S01]  /*7550*/  LEA.HI.X.SX32 R179, R179, c[0x0][0x16c], 0x1, P1 ;  /* 0x00005b00b3b37a11 */ /* 0x000fe200008f0eff */
[----:B------:R-:W-:Y:S01]  /*7560*/  CS2R R78, SRZ ;  /* 0x00000000004e7805 */ /* 0x000fe2000001ff00 */
[----:B--2---:R-:W-:Y:S01]  /*7570*/  LEA R20, P1, R21, c[0x0][0x168], 0x1 ;  /* 0x00005a0015147a11 */ /* 0x004fe200078208ff */
[----:B------:R-:W-:Y:S01]  /*7580*/  CS2R R72, SRZ ;  /* 0x0000000000487805 */ /* 0x000fe2000001ff00 */
[----:B------:R-:W-:Y:S01]  /*7590*/  LEA.HI.X.SX32 R181, R181, c[0x0][0x16c], 0x1, P4 ;  /* 0x00005b00b5b57a11 */ /* 0x000fe200020f0eff */
[----:B------:R-:W-:Y:S01]  /*75a0*/  CS2R R74, SRZ ;  /* 0x00000000004a7805 */ /* 0x000fe2000001ff00 */
[----:B0-----:R-:W-:Y:S01]  /*75b0*/  LEA R23, P4, R24, c[0x0][0x168], 0x1 ;  /* 0x00005a0018177a11 */ /* 0x001fe200078808ff */
[----:B------:R-:W-:Y:S01]  /*75c0*/  CS2R R64, SRZ ;  /* 0x0000000000407805 */ /* 0x000fe2000001ff00 */
[----:B------:R-:W-:Y:S01]  /*75d0*/  LEA.HI.X.SX32 R183, R183, c[0x0][0x16c], 0x1, P0 ;  /* 0x00005b00b7b77a11 */ /* 0x000fe200000f0eff */
[----:B------:R-:W-:Y:S01]  /*75e0*/  CS2R R66, SRZ ;  /* 0x0000000000427805 */ /* 0x000fe2000001ff00 */
[----:B---3--:R-:W-:-:S02]  /*75f0*/  LEA R26, P0, R27, c[0x0][0x168], 0x1 ;  /* 0x00005a001b1a7a11 */ /* 0x008fc400078008ff */
[----:B------:R-:W-:Y:S02]  /*7600*/  LEA.HI.X.SX32 R16, R16, c[0x0][0x16c], 0x1, P2 ;  /* 0x00005b0010107a11 */ /* 0x000fe400010f0eff */
[----:B------:R-:W-:Y:S02]  /*7610*/  LEA.HI.X.SX32 R185, R185, c[0x0][0x16c], 0x1, P3 ;  /* 0x00005b00b9b97a11 */ /* 0x000fe400018f0eff */
[----:B------:R-:W-:Y:S02]  /*7620*/  LEA.HI.X.SX32 R18, R18, c[0x0][0x16c], 0x1, P5 ;  /* 0x00005b0012127a11 */ /* 0x000fe400028f0eff */
[----:B------:R-:W-:Y:S02]  /*7630*/  LEA R32, P2, R189, c[0x0][0x168], 0x1 ;  /* 0x00005a00bd207a11 */ /* 0x000fe400078408ff */
[----:B----4-:R-:W-:Y:S02]  /*7640*/  LEA R29, P3, R30, c[0x0][0x168], 0x1 ;  /* 0x00005a001e1d7a11 */ /* 0x010fe400078608ff */
[----:B------:R-:W-:Y:S01]  /*7650*/  LEA R186, P5, R19, c[0x0][0x168], 0x1 ;  /* 0x00005a0013ba7a11 */ /* 0x000fe200078a08ff */
[----:B------:R0:W-:Y:S01]  /*7660*/  STL [R1+0x50], R32 ;  /* 0x0000502001007387 */ /* 0x0001e20000100800 */
[----:B------:R-:W-:-:S02]  /*7670*/  LEA.HI.X.SX32 R21, R21, c[0x0][0x16c], 0x1, P1 ;  /* 0x00005b0015157a11 */ /* 0x000fc400008f0eff */
[----:B------:R-:W-:Y:S02]  /*7680*/  LEA R188, P1, R22, c[0x0][0x168], 0x1 ;  /* 0x00005a0016bc7a11 */ /* 0x000fe400078208ff */
[----:B------:R-:W-:Y:S02]  /*7690*/  LEA.HI.X.SX32 R24, R24, c[0x0][0x16c], 0x1, P4 ;  /* 0x00005b0018187a11 */ /* 0x000fe400020f0eff */
[----:B------:R-:W-:Y:S02]  /*76a0*/  LEA R190, P4, R25, c[0x0][0x168], 0x1 ;  /* 0x00005a0019be7a11 */ /* 0x000fe400078808ff */
[----:B------:R-:W-:Y:S02]  /*76b0*/  LEA.HI.X.SX32 R27, R27, c[0x0][0x16c], 0x1, P0 ;  /* 0x00005b001b1b7a11 */ /* 0x000fe400000f0eff */
[----:B------:R-:W-:Y:S02]  /*76c0*/  LEA R192, P0, R28, c[0x0][0x168], 0x1 ;  /* 0x00005a001cc07a11 */ /* 0x000fe400078008ff */
[----:B------:R-:W-:-:S02]  /*76d0*/  LEA.HI.X.SX32 R30, R30, c[0x0][0x16c], 0x1, P3 ;  /* 0x00005b001e1e7a11 */ /* 0x000fc400018f0eff */
[----:B------:R-:W-:Y:S02]  /*76e0*/  LEA.HI.X.SX32 R19, R19, c[0x0][0x16c], 0x1, P5 ;  /* 0x00005b0013137a11 */ /* 0x000fe400028f0eff */
[----:B------:R-:W-:Y:S02]  /*76f0*/  LEA.HI.X.SX32 R187, R187, c[0x0][0x16c], 0x1, P6 ;  /* 0x00005b00bbbb7a11 */ /* 0x000fe400030f0eff */
[----:B------:R-:W-:Y:S02]  /*7700*/  LEA R194, P3, R31, c[0x0][0x168], 0x1 ;  /* 0x00005a001fc27a11 */ /* 0x000fe400078608ff */
[----:B------:R-:W-:Y:S02]  /*7710*/  LEA R35, P5, R191, c[0x0][0x168], 0x1 ;  /* 0x00005a00bf237a11 */ /* 0x000fe400078a08ff */
[----:B0-----:R-:W-:Y:S02]  /*7720*/  LEA R32, P6, R33, c[0x0][0x168], 0x1 ;  /* 0x00005a0021207a11 */ /* 0x001fe400078c08ff */
[----:B------:R-:W-:Y:S01]  /*7730*/  LEA.HI.X.SX32 R22, R22, c[0x0][0x16c], 0x1, P1 ;  /* 0x00005b0016167a11 */ /* 0x000fe200008f0eff */
[----:B------:R0:W-:Y:S01]  /*7740*/  STL [R1+0x54], R35 ;  /* 0x0000542301007387 */ /* 0x0001e20000100800 */
[----:B------:R-:W-:-:S02]  /*7750*/  LEA R38, P1, R193, c[0x0][0x168], 0x1 ;  /* 0x00005a00c1267a11 */ /* 0x000fc400078208ff */
[----:B------:R-:W-:Y:S02]  /*7760*/  LEA.HI.X.SX32 R25, R25, c[0x0][0x16c], 0x1, P4 ;  /* 0x00005b0019197a11 */ /* 0x000fe400020f0eff */
[----:B------:R-:W-:Y:S01]  /*7770*/  LEA R41, P4, R195, c[0x0][0x168], 0x1 ;  /* 0x00005a00c3297a11 */ /* 0x000fe200078808ff */
[----:B------:R-:W-:Y:S01]  /*7780*/  STL [R1+0x58], R38 ;  /* 0x0000582601007387 */ /* 0x000fe20000100800 */
[----:B------:R-:W-:Y:S02]  /*7790*/  LEA.HI.X.SX32 R28, R28, c[0x0][0x16c], 0x1, P0 ;  /* 0x00005b001c1c7a11 */ /* 0x000fe400000f0eff */
[----:B------:R-:W-:Y:S01]  /*77a0*/  LEA R43, P0, R197, c[0x0][0x168], 0x1 ;  /* 0x00005a00c52b7a11 */ /* 0x000fe200078008ff */
[----:B------:R-:W-:Y:S01]  /*77b0*/  STL [R1+0x5c], R41 ;  /* 0x00005c2901007387 */ /* 0x000fe20000100800 */
[----:B------:R-:W-:Y:S02]  /*77c0*/  LEA.HI.X.SX32 R31, R31, c[0x0][0x16c], 0x1, P3 ;  /* 0x00005b001f1f7a11 */ /* 0x000fe400018f0eff */
[----:B------:R-:W-:Y:S01]  /*77d0*/  LEA.HI.X.SX32 R33, R33, c[0x0][0x16c], 0x1, P6 ;  /* 0x00005b0021217a11 */ /* 0x000fe200030f0eff */
[----:B------:R-:W-:Y:S01]  /*77e0*/  STL [R1+0x60], R43 ;  /* 0x0000602b01007387 */ /* 0x000fe20000100800 */
[----:B------:R-:W-:-:S02]  /*77f0*/  LEA R58, P3, R199, c[0x0][0x168], 0x1 ;  /* 0x00005a00c73a7a11 */ /* 0x000fc400078608ff */
[----:B------:R-:W-:Y:S02]  /*7800*/  LEA.HI.X.SX32 R189, R189, c[0x0][0x16c], 0x1, P2 ;  /* 0x00005b00bdbd7a11 */ /* 0x000fe400010f0eff */
[----:B------:R-:W-:Y:S01]  /*7810*/  LEA R196, P6, R34, c[0x0][0x168], 0x1 ;  /* 0x00005a0022c47a11 */ /* 0x000fe200078c08ff */
[----:B------:R1:W-:Y:S01]  /*7820*/  STL [R1+0x64], R58 ;  /* 0x0000643a01007387 */ /* 0x0003e20000100800 */
[----:B0-----:R-:W-:Y:S02]  /*7830*/  LEA R35, P2, R36, c[0x0][0x168], 0x1 ;  /* 0x00005a0024237a11 */ /* 0x001fe400078408ff */
[----:B------:R-:W-:Y:S02]  /*7840*/  LEA.HI.X.SX32 R34, R34, c[0x0][0x16c], 0x1, P6 ;  /* 0x00005b0022227a11 */ /* 0x000fe400030f0eff */
[----:B------:R-:W-:Y:S02]  /*7850*/  LEA.HI.X.SX32 R36, R36, c[0x0][0x16c], 0x1, P2 ;  /* 0x00005b0024247a11 */ /* 0x000fe400010f0eff */
[----:B------:R-:W-:-:S02]  /*7860*/  LEA.HI.X.SX32 R191, R191, c[0x0][0x16c], 0x1, P5 ;  /* 0x00005b00bfbf7a11 */ /* 0x000fc400028f0eff */
[----:B------:R-:W-:Y:S02]  /*7870*/  LEA R198, P2, R37, c[0x0][0x168], 0x1 ;  /* 0x00005a0025c67a11 */ /* 0x000fe400078408ff */
[----:B-1----:R-:W-:Y:S02]  /*7880*/  LEA R58, P6, R201, c[0x0][0x168], 0x1 ;  /* 0x00005a00c93a7a11 */ /* 0x002fe400078c08ff */
[----:B------:R-:W-:Y:S02]  /*7890*/  LEA R38, P5, R39, c[0x0][0x168], 0x1 ;  /* 0x00005a0027267a11 */ /* 0x000fe400078a08ff */
[----:B------:R-:W-:Y:S01]  /*78a0*/  LEA.HI.X.SX32 R37, R37, c[0x0][0x16c], 0x1, P2 ;  /* 0x00005b0025257a11 */ /* 0x000fe200010f0eff */
[----:B------:R0:W-:Y:S01]  /*78b0*/  STL [R1+0x68], R58 ;  /* 0x0000683a01007387 */ /* 0x0001e20000100800 */
[----:B------:R-:W-:Y:S02]  /*78c0*/  LEA.HI.X.SX32 R39, R39, c[0x0][0x16c], 0x1, P5 ;  /* 0x00005b0027277a11 */ /* 0x000fe400028f0eff */
[----:B------:R-:W-:-:S02]  /*78d0*/  LEA.HI.X.SX32 R193, R193, c[0x0][0x16c], 0x1, P1 ;  /* 0x00005b00c1c17a11 */ /* 0x000fc400008f0eff */
[----:B------:R-:W-:Y:S02]  /*78e0*/  LEA R200, P5, R40, c[0x0][0x168], 0x1 ;  /* 0x00005a0028c87a11 */ /* 0x000fe400078a08ff */
[----:B------:R-:W-:Y:S02]  /*78f0*/  LEA R41, P1, R42, c[0x0][0x168], 0x1 ;  /* 0x00005a002a297a11 */ /* 0x000fe400078208ff */
[----:B------:R-:W-:Y:S02]  /*7900*/  LEA.HI.X.SX32 R40, R40, c[0x0][0x16c], 0x1, P5 ;  /* 0x00005b0028287a11 */ /* 0x000fe400028f0eff */
[----:B0-----:R-:W-:Y:S02]  /*7910*/  LEA R58, P2, R203, c[0x0][0x168], 0x1 ;  /* 0x00005a00cb3a7a11 */ /* 0x001fe400078408ff */
[----:B------:R-:W-:Y:S02]  /*7920*/  LEA.HI.X.SX32 R42, R42, c[0x0][0x16c], 0x1, P1 ;  /* 0x00005b002a2a7a11 */ /* 0x000fe400008f0eff */
[----:B------:R-:W-:Y:S01]  /*7930*/  LEA.HI.X.SX32 R195, R195, c[0x0][0x16c], 0x1, P4 ;  /* 0x00005b00c3c37a11 */ /* 0x000fe200020f0eff */
[----:B------:R0:W-:Y:S01]  /*7940*/  STL [R1+0x6c], R58 ;  /* 0x00006c3a01007387 */ /* 0x0001e20000100800 */
[----:B------:R-:W-:-:S02]  /*7950*/  LEA R202, P1, R89, c[0x0][0x168], 0x1 ;  /* 0x00005a0059ca7a11 */ /* 0x000fc400078208ff */
[C---:B------:R-:W-:Y:S02]  /*7960*/  LEA R43, P4, R44.reuse, c[0x0][0x168], 0x1 ;  /* 0x00005a002c2b7a11 */ /* 0x040fe400078808ff */
[----:B------:R-:W-:Y:S02]  /*7970*/  LEA.HI.X.SX32 R89, R89, c[0x0][0x16c], 0x1, P1 ;  /* 0x00005b0059597a11 */ /* 0x000fe400008f0eff */
[----:B------:R-:W-:Y:S02]  /*7980*/  LEA.HI.X.SX32 R44, R44, c[0x0][0x16c], 0x1, P4 ;  /* 0x00005b002c2c7a11 */ /* 0x000fe400020f0eff */
[----:B------:R-:W-:Y:S02]  /*7990*/  LEA.HI.X.SX32 R197, R197, c[0x0][0x16c], 0x1, P0 ;  /* 0x00005b00c5c57a11 */ /* 0x000fe400000f0eff */
[----:B0-----:R-:W-:Y:S02]  /*79a0*/  LEA R58, P5, R205, c[0x0][0x168], 0x1 ;  /* 0x00005a00cd3a7a11 */ /* 0x001fe400078a08ff */
[----:B------:R-:W-:-:S02]  /*79b0*/  LEA R204, P4, R92, c[0x0][0x168], 0x1 ;  /* 0x00005a005ccc7a11 */ /* 0x000fc400078808ff */
[C---:B------:R-:W-:Y:S01]  /*79c0*/  LEA R88, P0, R45.reuse, c[0x0][0x168], 0x1 ;  /* 0x00005a002d587a11 */ /* 0x040fe200078008ff */
[----:B------:R0:W-:Y:S01]  /*79d0*/  STL [R1+0x70], R58 ;  /* 0x0000703a01007387 */ /* 0x0001e20000100800 */
[----:B------:R-:W-:Y:S02]  /*79e0*/  LEA.HI.X.SX32 R92, R92, c[0x0][0x16c], 0x1, P4 ;  /* 0x00005b005c5c7a11 */ /* 0x000fe400020f0eff */
[----:B------:R-:W-:Y:S02]  /*79f0*/  LEA.HI.X.SX32 R45, R45, c[0x0][0x16c], 0x1, P0 ;  /* 0x00005b002d2d7a11 */ /* 0x000fe400000f0eff */
[----:B------:R-:W-:Y:S02]  /*7a00*/  LEA.HI.X.SX32 R199, R199, c[0x0][0x16c], 0x1, P3 ;  /* 0x00005b00c7c77a11 */ /* 0x000fe400018f0eff */
[----:B------:R-:W-:Y:S02]  /*7a10*/  LEA R211, P0, R95, c[0x0][0x168], 0x1 ;  /* 0x00005a005fd37a11 */ /* 0x000fe400078008ff */
[----:B------:R-:W-:-:S02]  /*7a20*/  LEA R91, P3, R90, c[0x0][0x168], 0x1 ;  /* 0x00005a005a5b7a11 */ /* 0x000fc400078608ff */
[----:B0-----:R-:W-:Y:S02]  /*7a30*/  LEA R58, P1, R212, c[0x0][0x168], 0x1 ;  /* 0x00005a00d43a7a11 */ /* 0x001fe400078208ff */
[----:B------:R-:W-:Y:S02]  /*7a40*/  LEA.HI.X.SX32 R95, R95, c[0x0][0x16c], 0x1, P0 ;  /* 0x00005b005f5f7a11 */ /* 0x000fe400000f0eff */
[----:B------:R-:W-:Y:S01]  /*7a50*/  LEA.HI.X.SX32 R90, R90, c[0x0][0x16c], 0x1, P3 ;  /* 0x00005b005a5a7a11 */ /* 0x000fe200018f0eff */
[----:B------:R0:W-:Y:S01]  /*7a60*/  STL [R1+0x74], R58 ;  /* 0x0000743a01007387 */ /* 0x0001e20000100800 */
[----:B------:R-:W-:Y:S02]  /*7a70*/  LEA.HI.X.SX32 R201, R201, c[0x0][0x16c], 0x1, P6 ;  /* 0x00005b00c9c97a11 */ /* 0x000fe400030f0eff */
[----:B------:R-:W-:Y:S02]  /*7a80*/  LEA R213, P3, R98, c[0x0][0x168], 0x1 ;  /* 0x00005a0062d57a11 */ /* 0x000fe400078608ff */
[----:B------:R-:W-:-:S02]  /*7a90*/  LEA R94, P6, R93, c[0x0][0x168], 0x1 ;  /* 0x00005a005d5e7a11 */ /* 0x000fc400078c08ff */
[----:B------:R-:W-:Y:S02]  /*7aa0*/  LEA.HI.X.SX32 R98, R98, c[0x0][0x16c], 0x1, P3 ;  /* 0x00005b0062627a11 */ /* 0x000fe400018f0eff */
[----:B------:R-:W-:Y:S02]  /*7ab0*/  LEA.HI.X.SX32 R93, R93, c[0x0][0x16c], 0x1, P6 ;  /* 0x00005b005d5d7a11 */ /* 0x000fe400030f0eff */
[----:B0-----:R-:W-:Y:S02]  /*7ac0*/  LEA R58, P4, R214, c[0x0][0x168], 0x1 ;  /* 0x00005a00d63a7a11 */ /* 0x001fe400078808ff */
[----:B------:R-:W-:Y:S02]  /*7ad0*/  LEA.HI.X.SX32 R203, R203, c[0x0][0x16c], 0x1, P2 ;  /* 0x00005b00cbcb7a11 */ /* 0x000fe400010f0eff */
[----:B------:R-:W-:Y:S01]  /*7ae0*/  LEA R215, P6, R101, c[0x0][0x168], 0x1 ;  /* 0x00005a0065d77a11 */ /* 0x000fe200078c08ff */
[----:B------:R0:W-:Y:S01]  /*7af0*/  STL [R1+0x78], R58 ;  /* 0x0000783a01007387 */ /* 0x0001e20000100800 */
[----:B------:R-:W-:-:S02]  /*7b00*/  LEA R97, P2, R96, c[0x0][0x168], 0x1 ;  /* 0x00005a0060617a11 */ /* 0x000fc400078408ff */
[----:B------:R-:W-:Y:S02]  /*7b10*/  LEA.HI.X.SX32 R101, R101, c[0x0][0x16c], 0x1, P6 ;  /* 0x00005b0065657a11 */ /* 0x000fe400030f0eff */
[----:B------:R-:W-:Y:S02]  /*7b20*/  LEA.HI.X.SX32 R96, R96, c[0x0][0x16c], 0x1, P2 ;  /* 0x00005b0060607a11 */ /* 0x000fe400010f0eff */
[----:B------:R-:W-:Y:S02]  /*7b30*/  LEA.HI.X.SX32 R205, R205, c[0x0][0x16c], 0x1, P5 ;  /* 0x00005b00cdcd7a11 */ /* 0x000fe400028f0eff */
[----:B------:R-:W-:Y:S02]  /*7b40*/  LEA R217, P2, R104, c[0x0][0x168], 0x1 ;  /* 0x00005a0068d97a11 */ /* 0x000fe400078408ff */
[----:B0-----:R-:W-:Y:S02]  /*7b50*/  LEA R58, P0, R216, c[0x0][0x168], 0x1 ;  /* 0x00005a00d83a7a11 */ /* 0x001fe400078008ff */
[----:B------:R-:W-:-:S02]  /*7b60*/  LEA R100, P5, R99, c[0x0][0x168], 0x1 ;  /* 0x00005a0063647a11 */ /* 0x000fc400078a08ff */
[----:B------:R-:W-:Y:S01]  /*7b70*/  LEA.HI.X.SX32 R104, R104, c[0x0][0x16c], 0x1, P2 ;  /* 0x00005b0068687a11 */ /* 0x000fe200010f0eff */
[----:B------:R0:W-:Y:S01]  /*7b80*/  STL [R1+0x7c], R58 ;  /* 0x00007c3a01007387 */ /* 0x0001e20000100800 */
[----:B------:R-:W-:Y:S02]  /*7b90*/  LEA.HI.X.SX32 R99, R99, c[0x0][0x16c], 0x1, P5 ;  /* 0x00005b0063637a11 */ /* 0x000fe400028f0eff */
[----:B------:R-:W-:Y:S02]  /*7ba0*/  LEA.HI.X.SX32 R212, R212, c[0x0][0x16c], 0x1, P1 ;  /* 0x00005b00d4d47a11 */ /* 0x000fe400008f0eff */
[C---:B------:R-:W-:Y:S02]  /*7bb0*/  LEA R219, P5, R107.reuse, c[0x0][0x168], 0x1 ;  /* 0x00005a006bdb7a11 */ /* 0x040fe400078a08ff */
[----:B------:R-:W-:Y:S02]  /*7bc0*/  LEA R103, P1, R102, c[0x0][0x168], 0x1 ;  /* 0x00005a0066677a11 */ /* 0x000fe400078208ff */
[----:B------:R-:W-:-:S02]  /*7bd0*/  LEA.HI.X.SX32 R107, R107, c[0x0][0x16c], 0x1, P5 ;  /* 0x00005b006b6b7a11 */ /* 0x000fc400028f0eff */
[----:B0-----:R-:W-:Y:S02]  /*7be0*/  LEA R58, P3, R218, c[0x0][0x168], 0x1 ;  /* 0x00005a00da3a7a11 */ /* 0x001fe400078608ff */
[----:B------:R-:W-:Y:S02]  /*7bf0*/  LEA.HI.X.SX32 R102, R102, c[0x0][0x16c], 0x1, P1 ;  /* 0x00005b0066667a11 */ /* 0x000fe400008f0eff */
[----:B------:R-:W-:Y:S01]  /*7c00*/  LEA.HI.X.SX32 R214, R214, c[0x0][0x16c], 0x1, P4 ;  /* 0x00005b00d6d67a11 */ /* 0x000fe200020f0eff */
[----:B------:R0:W-:Y:S01]  /*7c10*/  STL [R1+0x80], R58 ;  /* 0x0000803a01007387 */ /* 0x0001e20000100800 */
[C---:B------:R-:W-:Y:S02]  /*7c20*/  LEA R221, P1, R110.reuse, c[0x0][0x168], 0x1 ;  /* 0x00005a006edd7a11 */ /* 0x040fe400078208ff */
[----:B------:R-:W-:Y:S02]  /*7c30*/  LEA R106, P4, R105, c[0x0][0x168], 0x1 ;  /* 0x00005a00696a7a11 */ /* 0x000fe400078808ff */
[----:B------:R-:W-:-:S02]  /*7c40*/  LEA.HI.X.SX32 R110, R110, c[0x0][0x16c], 0x1, P1 ;  /* 0x00005b006e6e7a11 */ /* 0x000fc400008f0eff */
[----:B------:R-:W-:Y:S02]  /*7c50*/  LEA.HI.X.SX32 R105, R105, c[0x0][0x16c], 0x1, P4 ;  /* 0x00005b0069697a11 */ /* 0x000fe400020f0eff */
[----:B------:R-:W-:Y:S02]  /*7c60*/  LEA.HI.X.SX32 R216, R216, c[0x0][0x16c], 0x1, P0 ;  /* 0x00005b00d8d87a11 */ /* 0x000fe400000f0eff */
[----:B0-----:R-:W-:Y:S02]  /*7c70*/  LEA R58, P6, R220, c[0x0][0x168], 0x1 ;  /* 0x00005a00dc3a7a11 */ /* 0x001fe400078c08ff */
[C---:B------:R-:W-:Y:S02]  /*7c80*/  LEA R223, P4, R113.reuse, c[0x0][0x168], 0x1 ;  /* 0x00005a0071df7a11 */ /* 0x040fe400078808ff */
[----:B------:R-:W-:Y:S01]  /*7c90*/  LEA R109, P0, R108, c[0x0][0x168], 0x1 ;  /* 0x00005a006c6d7a11 */ /* 0x000fe200078008ff */
[----:B------:R0:W-:Y:S01]  /*7ca0*/  STL [R1+0x84], R58 ;  /* 0x0000843a01007387 */ /* 0x0001e20000100800 */
[----:B------:R-:W-:-:S02]  /*7cb0*/  LEA.HI.X.SX32 R113, R113, c[0x0][0x16c], 0x1, P4 ;  /* 0x00005b0071717a11 */ /* 0x000fc400020f0eff */
[----:B------:R-:W-:Y:S02]  /*7cc0*/  LEA.HI.X.SX32 R108, R108, c[0x0][0x16c], 0x1, P0 ;  /* 0x00005b006c6c7a11 */ /* 0x000fe400000f0eff */
[----:B------:R-:W-:Y:S02]  /*7cd0*/  LEA.HI.X.SX32 R218, R218, c[0x0][0x16c], 0x1, P3 ;  /* 0x00005b00dada7a11 */ /* 0x000fe400018f0eff */
[----:B------:R-:W-:Y:S02]  /*7ce0*/  LEA R225, P0, R116, c[0x0][0x168], 0x1 ;  /* 0x00005a0074e17a11 */ /* 0x000fe400078008ff */
[----:B------:R-:W-:Y:S02]  /*7cf0*/  LEA R112, P3, R111, c[0x0][0x168], 0x1 ;  /* 0x00005a006f707a11 */ /* 0x000fe400078608ff */
[----:B0-----:R-:W-:Y:S02]  /*7d00*/  LEA R58, P2, R222, c[0x0][0x168], 0x1 ;  /* 0x00005a00de3a7a11 */ /* 0x001fe400078408ff */
[----:B------:R-:W-:-:S02]  /*7d10*/  LEA.HI.X.SX32 R116, R116, c[0x0][0x16c], 0x1, P0 ;  /* 0x00005b0074747a11 */ /* 0x000fc400000f0eff */
[----:B------:R-:W-:Y:S01]  /*7d20*/  LEA.HI.X.SX32 R111, R111, c[0x0][0x16c], 0x1, P3 ;  /* 0x00005b006f6f7a11 */ /* 0x000fe200018f0eff */
[----:B------:R0:W-:Y:S01]  /*7d30*/  STL [R1+0x88], R58 ;  /* 0x0000883a01007387 */ /* 0x0001e20000100800 */
[----:B------:R-:W-:Y:S02]  /*7d40*/  LEA.HI.X.SX32 R220, R220, c[0x0][0x16c], 0x1, P6 ;  /* 0x00005b00dcdc7a11 */ /* 0x000fe400030f0eff */
[C---:B------:R-:W-:Y:S02]  /*7d50*/  LEA R227, P3, R119.reuse, c[0x0][0x168], 0x1 ;  /* 0x00005a0077e37a11 */ /* 0x040fe400078608ff */
[C---:B------:R-:W-:Y:S02]  /*7d60*/  LEA R115, P6, R114.reuse, c[0x0][0x168], 0x1 ;  /* 0x00005a0072737a11 */ /* 0x040fe400078c08ff */
[----:B------:R-:W-:Y:S02]  /*7d70*/  LEA.HI.X.SX32 R119, R119, c[0x0][0x16c], 0x1, P3 ;  /* 0x00005b0077777a11 */ /* 0x000fe400018f0eff */
[----:B------:R-:W-:-:S02]  /*7d80*/  LEA.HI.X.SX32 R114, R114, c[0x0][0x16c], 0x1, P6 ;  /* 0x00005b0072727a11 */ /* 0x000fc400030f0eff */
[----:B0-----:R-:W-:Y:S02]  /*7d90*/  LEA R58, P5, R224, c[0x0][0x168], 0x1 ;  /* 0x00005a00e03a7a11 */ /* 0x001fe400078a08ff */
[----:B------:R-:W-:Y:S02]  /*7da0*/  LEA.HI.X.SX32 R222, R222, c[0x0][0x16c], 0x1, P2 ;  /* 0x00005b00dede7a11 */ /* 0x000fe400010f0eff */
[C---:B------:R-:W-:Y:S01]  /*7db0*/  LEA R229, P6, R122.reuse, c[0x0][0x168], 0x1 ;  /* 0x00005a007ae57a11 */ /* 0x040fe200078c08ff */
[----:B------:R0:W-:Y:S01]  /*7dc0*/  STL [R1+0x8c], R58 ;  /* 0x00008c3a01007387 */ /* 0x0001e20000100800 */
[C---:B------:R-:W-:Y:S02]  /*7dd0*/  LEA R118, P2, R117.reuse, c[0x0][0x168], 0x1 ;  /* 0x00005a0075767a11 */ /* 0x040fe400078408ff */
[----:B------:R-:W-:Y:S02]  /*7de0*/  LEA.HI.X.SX32 R122, R122, c[0x0][0x16c], 0x1, P6 ;  /* 0x00005b007a7a7a11 */ /* 0x000fe400030f0eff */
[----:B------:R-:W-:-:S02]  /*7df0*/  LEA.HI.X.SX32 R117, R117, c[0x0][0x16c], 0x1, P2 ;  /* 0x00005b0075757a11 */ /* 0x000fc400010f0eff */
[----:B------:R-:W-:Y:S02]  /*7e00*/  LEA.HI.X.SX32 R224, R224, c[0x0][0x16c], 0x1, P5 ;  /* 0x00005b00e0e07a11 */ /* 0x000fe400028f0eff */
[C---:B------:R-:W-:Y:S02]  /*7e10*/  LEA R231, P2, R125.reuse, c[0x0][0x168], 0x1 ;  /* 0x00005a007de77a11 */ /* 0x040fe400078408ff */
[----:B0-----:R-:W-:Y:S02]  /*7e20*/  LEA R58, P1, R226, c[0x0][0x168], 0x1 ;  /* 0x00005a00e23a7a11 */ /* 0x001fe400078208ff */
[C---:B------:R-:W-:Y:S02]  /*7e30*/  LEA R121, P5, R120.reuse, c[0x0][0x168], 0x1 ;  /* 0x00005a0078797a11 */ /* 0x040fe400078a08ff */
[----:B------:R-:W-:Y:S01]  /*7e40*/  LEA.HI.X.SX32 R125, R125, c[0x0][0x16c], 0x1, P2 ;  /* 0x00005b007d7d7a11 */ /* 0x000fe200010f0eff */
[----:B------:R0:W-:Y:S01]  /*7e50*/  STL [R1+0x90], R58 ;  /* 0x0000903a01007387 */ /* 0x0001e20000100800 */
[----:B------:R-:W-:-:S02]  /*7e60*/  LEA.HI.X.SX32 R120, R120, c[0x0][0x16c], 0x1, P5 ;  /* 0x00005b0078787a11 */ /* 0x000fc400028f0eff */
[----:B------:R-:W-:Y:S02]  /*7e70*/  LEA.HI.X.SX32 R226, R226, c[0x0][0x16c], 0x1, P1 ;  /* 0x00005b00e2e27a11 */ /* 0x000fe400008f0eff */
[C---:B------:R-:W-:Y:S02]  /*7e80*/  LEA R233, P5, R128.reuse, c[0x0][0x168], 0x1 ;  /* 0x00005a0080e97a11 */ /* 0x040fe400078a08ff */
[C---:B------:R-:W-:Y:S02]  /*7e90*/  LEA R124, P1, R123.reuse, c[0x0][0x168], 0x1 ;  /* 0x00005a007b7c7a11 */ /* 0x040fe400078208ff */
[----:B------:R-:W-:Y:S02]  /*7ea0*/  LEA.HI.X.SX32 R128, R128, c[0x0][0x16c], 0x1, P5 ;  /* 0x00005b0080807a11 */ /* 0x000fe400028f0eff */
[----:B0-----:R-:W-:Y:S02]  /*7eb0*/  LEA R58, P4, R228, c[0x0][0x168], 0x1 ;  /* 0x00005a00e43a7a11 */ /* 0x001fe400078808ff */
[----:B------:R-:W-:-:S02]  /*7ec0*/  LEA.HI.X.SX32 R123, R123, c[0x0][0x16c], 0x1, P1 ;  /* 0x00005b007b7b7a11 */ /* 0x000fc400008f0eff */
[----:B------:R-:W-:Y:S01]  /*7ed0*/  LEA.HI.X.SX32 R228, R228, c[0x0][0x16c], 0x1, P4 ;  /* 0x00005b00e4e47a11 */ /* 0x000fe200020f0eff */
[----:B------:R0:W-:Y:S01]  /*7ee0*/  STL [R1+0x94], R58 ;  /* 0x0000943a01007387 */ /* 0x0001e20000100800 */
[C---:B------:R-:W-:Y:S02]  /*7ef0*/  LEA R235, P1, R131.reuse, c[0x0][0x168], 0x1 ;  /* 0x00005a0083eb7a11 */ /* 0x040fe400078208ff */
[C---:B------:R-:W-:Y:S02]  /*7f00*/  LEA R127, P4, R126.reuse, c[0x0][0x168], 0x1 ;  /* 0x00005a007e7f7a11 */ /* 0x040fe400078808ff */
[----:B------:R-:W-:Y:S02]  /*7f10*/  LEA.HI.X.SX32 R131, R131, c[0x0][0x16c], 0x1, P1 ;  /* 0x00005b0083837a11 */ /* 0x000fe400008f0eff */
[----:B------:R-:W-:Y:S02]  /*7f20*/  LEA.HI.X.SX32 R126, R126, c[0x0][0x16c], 0x1, P4 ;  /* 0x00005b007e7e7a11 */ /* 0x000fe400020f0eff */
[----:B------:R-:W-:-:S02]  /*7f30*/  LEA R237, P4, R134, c[0x0][0x168], 0x1 ;  /* 0x00005a0086ed7a11 */ /* 0x000fc400078808ff */
[----:B0-----:R-:W-:Y:S02]  /*7f40*/  LEA R58, P0, R230, c[0x0][0x168], 0x1 ;  /* 0x00005a00e63a7a11 */ /* 0x001fe400078008ff */
[----:B------:R-:W-:Y:S02]  /*7f50*/  LEA.HI.X.SX32 R134, R134, c[0x0][0x16c], 0x1, P4 ;  /* 0x00005b0086867a11 */ /* 0x000fe400020f0eff */
[----:B------:R-:W-:Y:S01]  /*7f60*/  LEA.HI.X.SX32 R230, R230, c[0x0][0x16c], 0x1, P0 ;  /* 0x00005b00e6e67a11 */ /* 0x000fe200000f0eff */
[----:B------:R0:W-:Y:S01]  /*7f70*/  STL [R1+0x98], R58 ;  /* 0x0000983a01007387 */ /* 0x0001e20000100800 */
[C---:B------:R-:W-:Y:S02]  /*7f80*/  LEA R130, P0, R129.reuse, c[0x0][0x168], 0x1 ;  /* 0x00005a0081827a11 */ /* 0x040fe400078008ff */
[----:B------:R-:W-:Y:S02]  /*7f90*/  LOP3.LUT R57, R86, 0x7f, RZ, 0xc0, !PT ;  /* 0x0000007f56397812 */ /* 0x000fe400078ec0ff */
[----:B------:R-:W-:Y:S01]  /*7fa0*/  LEA.HI.X.SX32 R129, R129, c[0x0][0x16c], 0x1, P0 ;  /* 0x00005b0081817a11 */ /* 0x000fe200000f0eff */
[----:B------:R-:W-:Y:S01]  /*7fb0*/  CS2R R86, SRZ ;  /* 0x0000000000567805 */ /* 0x000fe2000001ff00 */
[----:B------:R-:W-:Y:S01]  /*7fc0*/  LEA R239, P0, R137, c[0x0][0x168], 0x1 ;  /* 0x00005a0089ef7a11 */ /* 0x000fe200078008ff */
[----:B------:R-:W-:Y:S01]  /*7fd0*/  IMAD R7, R57, c[0x0][0x18c], RZ ;  /* 0x0000630039077a24 */ /* 0x000fe200078e02ff */
[----:B------:R-:W-:-:S02]  /*7fe0*/  SHF.R.S32.HI R46, RZ, 0x7, R46 ;  /* 0x00000007ff2e7819 */ /* 0x000fc4000001142e */
[C---:B0-----:R-:W-:Y:S02]  /*7ff0*/  LEA R58, P3, R232.reuse, c[0x0][0x168], 0x1 ;  /* 0x00005a00e83a7a11 */ /* 0x041fe400078608ff */
[----:B------:R-:W-:Y:S02]  /*8000*/  LEA.HI.X.SX32 R137, R137, c[0x0][0x16c], 0x1, P0 ;  /* 0x00005b0089897a11 */ /* 0x000fe400000f0eff */
[----:B------:R-:W-:Y:S01]  /*8010*/  LEA.HI.X.SX32 R232, R232, c[0x0][0x16c], 0x1, P3 ;  /* 0x00005b00e8e87a11 */ /* 0x000fe200018f0eff */
[----:B------:R0:W-:Y:S01]  /*8020*/  STL [R1+0x9c], R58 ;  /* 0x00009c3a01007387 */ /* 0x0001e20000100800 */
[C---:B------:R-:W-:Y:S02]  /*8030*/  LEA R133, P3, R132.reuse, c[0x0][0x168], 0x1 ;  /* 0x00005a0084857a11 */ /* 0x040fe400078608ff */
[----:B------:R-:W-:Y:S02]  /*8040*/  SHF.R.S32.HI R6, RZ, 0x1f, R7 ;  /* 0x0000001fff067819 */ /* 0x000fe40000011407 */
[----:B------:R-:W-:-:S02]  /*8050*/  LEA.HI.X.SX32 R132, R132, c[0x0][0x16c], 0x1, P3 ;  /* 0x00005b0084847a11 */ /* 0x000fc400018f0eff */
[----:B------:R-:W-:Y:S02]  /*8060*/  LEA R241, P3, R139, c[0x0][0x168], 0x1 ;  /* 0x00005a008bf17a11 */ /* 0x000fe400078608ff */
[C---:B------:R-:W-:Y:S01]  /*8070*/  SHF.L.U64.HI R6, R7.reuse, 0x1, R6 ;  /* 0x0000000107067819 */ /* 0x040fe20000010206 */
[----:B------:R-:W-:Y:S01]  /*8080*/  IMAD.SHL.U32 R7, R7, 0x2, RZ ;  /* 0x0000000207077824 */ /* 0x000fe200078e00ff */
[C---:B0-----:R-:W-:Y:S02]  /*8090*/  LEA R58, P6, R234.reuse, c[0x0][0x168], 0x1 ;  /* 0x00005a00ea3a7a11 */ /* 0x041fe400078c08ff */
[----:B------:R-:W-:Y:S02]  /*80a0*/  LEA.HI.X.SX32 R139, R139, c[0x0][0x16c], 0x1, P3 ;  /* 0x00005b008b8b7a11 */ /* 0x000fe400018f0eff */
[----:B------:R-:W-:Y:S01]  /*80b0*/  LEA.HI.X.SX32 R234, R234, c[0x0][0x16c], 0x1, P6 ;  /* 0x00005b00eaea7a11 */ /* 0x000fe200030f0eff */
[----:B------:R0:W-:Y:S01]  /*80c0*/  STL [R1+0xa0], R58 ;  /* 0x0000a03a01007387 */ /* 0x0001e20000100800 */
[----:B------:R-:W-:-:S04]  /*80d0*/  LEA R136, P6, R135, c[0x0][0x168], 0x1 ;  /* 0x00005a0087887a11 */ /* 0x000fc800078c08ff */
[----:B------:R-:W-:Y:S02]  /*80e0*/  LEA.HI.X.SX32 R135, R135, c[0x0][0x16c], 0x1, P6 ;  /* 0x00005b0087877a11 */ /* 0x000fe400030f0eff */
[C---:B------:R-:W-:Y:S02]  /*80f0*/  LEA R243, P6, R141.reuse, c[0x0][0x168], 0x1 ;  /* 0x00005a008df37a11 */ /* 0x040fe400078c08ff */
        /* <DEDUP_REMOVED lines=41> */
[----:B0-----:R-:W-:-:S04]  /*8390*/  LEA R58, P6, R248, c[0x0][0x168], 0x1 ;  /* 0x00005a00f83a7a11 */ /* 0x001fc800078c08ff */
        /* <DEDUP_REMOVED lines=12> */
[----:B------:R-:W-:-:S03]  /*8460*/  LEA R166, P5, R149, c[0x0][0x168], 0x1 ;  /* 0x00005a0095a67a11 */ /* 0x000fc600078a08ff */
[----:B------:R1:W-:Y:S01]  /*8470*/  STL [R1], R59 ;  /* 0x0000003b01007387 */ /* 0x0003e20000100800 */
[----:B------:R-:W-:Y:S02]  /*8480*/  LEA.HI.X.SX32 R149, R149, c[0x0][0x16c], 0x1, P5 ;  /* 0x00005b0095957a11 */ /* 0x000fe400028f0eff */
[----:B0-----:R-:W-:Y:S02]  /*8490*/  LEA R58, P1, R54, c[0x0][0x168], 0x1 ;  /* 0x00005a00363a7a11 */ /* 0x001fe400078208ff */
[----:B-1----:R-:W-:-:S03]  /*84a0*/  LEA R59, P3, R165, c[0x0][0x168], 0x1 ;  /* 0x00005a00a53b7a11 */ /* 0x002fc600078608ff */
[----:B------:R0:W-:Y:S01]  /*84b0*/  STL [R1+0xc8], R58 ;  /* 0x0000c83a01007387 */ /* 0x0001e20000100800 */
[----:B------:R-:W-:Y:S02]  /*84c0*/  LEA.HI.X.SX32 R54, R54, c[0x0][0x16c], 0x1, P1 ;  /* 0x00005b0036367a11 */ /* 0x000fe400008f0eff */
[----:B------:R-:W-:Y:S01]  /*84d0*/  LEA.HI.X.SX32 R165, R165, c[0x0][0x16c], 0x1, P3 ;  /* 0x00005b00a5a57a11 */ /* 0x000fe200018f0eff */
[----:B------:R1:W-:Y:S01]  /*84e0*/  STL [R1+0x8], R59 ;  /* 0x0000083b01007387 */ /* 0x0003e20000100800 */
[----:B------:R-:W-:-:S04]  /*84f0*/  LEA R168, P1, R150, c[0x0][0x168], 0x1 ;  /* 0x00005a0096a87a11 */ /* 0x000fc800078208ff */
[----:B------:R-:W-:Y:S02]  /*8500*/  LEA.HI.X.SX32 R150, R150, c[0x0][0x16c], 0x1, P1 ;  /* 0x00005b0096967a11 */ /* 0x000fe400008f0eff */
[----:B0-----:R-:W-:Y:S02]  /*8510*/  LEA R58, P4, R52, c[0x0][0x168], 0x1 ;  /* 0x00005a00343a7a11 */ /* 0x001fe400078808ff */
[----:B-1----:R-:W-:-:S03]  /*8520*/  LEA R59, P6, R167, c[0x0][0x168], 0x1 ;  /* 0x00005a00a73b7a11 */ /* 0x002fc600078c08ff */
[----:B------:R0:W-:Y:S01]  /*8530*/  STL [R1+0xcc], R58 ;  /* 0x0000cc3a01007387 */ /* 0x0001e20000100800 */
[----:B------:R-:W-:Y:S02]  /*8540*/  LEA.HI.X.SX32 R52, R52, c[0x0][0x16c], 0x1, P4 ;  /* 0x00005b0034347a11 */ /* 0x000fe400020f0eff */
[----:B------:R-:W-:Y:S01]  /*8550*/  LEA.HI.X.SX32 R167, R167, c[0x0][0x16c], 0x1, P6 ;  /* 0x00005b00a7a77a11 */ /* 0x000fe200030f0eff */
[----:B------:R-:W-:Y:S01]  /*8560*/  STL [R1+0x10], R59 ;  /* 0x0000103b01007387 */ /* 0x000fe20000100800 */
[----:B------:R-:W-:-:S04]  /*8570*/  LEA R170, P4, R151, c[0x0][0x168], 0x1 ;  /* 0x00005a0097aa7a11 */ /* 0x000fc800078808ff */
[----:B------:R-:W-:Y:S02]  /*8580*/  LEA.HI.X.SX32 R151, R151, c[0x0][0x16c], 0x1, P4 ;  /* 0x00005b0097977a11 */ /* 0x000fe400020f0eff */
[----:B0-----:R-:W-:-:S04]  /*8590*/  LEA R58, P0, R48, c[0x0][0x168], 0x1 ;  /* 0x00005a00303a7a11 */ /* 0x001fc800078008ff */
[----:B------:R-:W-:Y:S01]  /*85a0*/  LEA.HI.X.SX32 R48, R48, c[0x0][0x16c], 0x1, P0 ;  /* 0x00005b0030307a11 */ /* 0x000fe200000f0eff */
[----:B------:R0:W-:Y:S01]  /*85b0*/  STL [R1+0xd0], R58 ;  /* 0x0000d03a01007387 */ /* 0x0001e20000100800 */
[----:B------:R-:W-:-:S03]  /*85c0*/  LEA R172, P0, R152, c[0x0][0x168], 0x1 ;  /* 0x00005a0098ac7a11 */ /* 0x000fc600078008ff */
[----:B------:R1:W-:Y:S01]  /*85d0*/  STL [R1+0x4], R54 ;  /* 0x0000043601007387 */ /* 0x0003e20000100800 */
[----:B------:R-:W-:Y:S02]  /*85e0*/  LEA.HI.X.SX32 R152, R152, c[0x0][0x16c], 0x1, P0 ;  /* 0x00005b0098987a11 */ /* 0x000fe400000f0eff */
[----:B0-----:R-:W-:Y:S02]  /*85f0*/  LEA R58, P2, R169, c[0x0][0x168], 0x1 ;  /* 0x00005a00a93a7a11 */ /* 0x001fe400078408ff */
[----:B-1----:R-:W-:-:S03]  /*8600*/  LEA R54, P3, R53, c[0x0][0x168], 0x1 ;  /* 0x00005a0035367a11 */ /* 0x002fc600078608ff */
[----:B------:R-:W-:Y:S01]  /*8610*/  STL [R1+0x18], R58 ;  /* 0x0000183a01007387 */ /* 0x000fe20000100800 */
[----:B------:R-:W-:-:S03]  /*8620*/  LEA.HI.X.SX32 R169, R169, c[0x0][0x16c], 0x1, P2 ;  /* 0x00005b00a9a97a11 */ /* 0x000fc600010f0eff */
[----:B------:R0:W-:Y:S04]  /*8630*/  STL [R1+0xd4], R54 ;  /* 0x0000d43601007387 */ /* 0x0001e80000100800 */
[----:B------:R1:W-:Y:S01]  /*8640*/  STL [R1+0xc], R52 ;  /* 0x00000c3401007387 */ /* 0x0003e20000100800 */
[----:B0-----:R-:W-:Y:S02]  /*8650*/  LEA R54, P5, R171, c[0x0][0x168], 0x1 ;  /* 0x00005a00ab367a11 */ /* 0x001fe400078a08ff */
[----:B-1----:R-:W-:-:S03]  /*8660*/  LEA R52, P6, R55, c[0x0][0x168], 0x1 ;  /* 0x00005a0037347a11 */ /* 0x002fc600078c08ff */
[----:B------:R0:W-:Y:S01]  /*8670*/  STL [R1+0x20], R54 ;  /* 0x0000203601007387 */ /* 0x0001e20000100800 */
[----:B------:R-:W-:-:S03]  /*8680*/  LEA.HI.X.SX32 R171, R171, c[0x0][0x16c], 0x1, P5 ;  /* 0x00005b00abab7a11 */ /* 0x000fc600028f0eff */
[----:B------:R1:W-:Y:S04]  /*8690*/  STL [R1+0xd8], R52 ;  /* 0x0000d83401007387 */ /* 0x0003e80000100800 */
[----:B------:R2:W-:Y:S01]  /*86a0*/  STL [R1+0x14], R48 ;  /* 0x0000143001007387 */ /* 0x0005e20000100800 */
[----:B0-----:R-:W-:Y:S02]  /*86b0*/  LEA R54, P2, R56, c[0x0][0x168], 0x1 ;  /* 0x00005a0038367a11 */ /* 0x001fe400078408ff */
[----:B-1----:R-:W-:Y:S02]  /*86c0*/  LEA.HI.X.SX32 R52, R53, c[0x0][0x16c], 0x1, P3 ;  /* 0x00005b0035347a11 */ /* 0x002fe400018f0eff */
[----:B--2---:R-:W-:-:S04]  /*86d0*/  LEA R48, P1, R173, c[0x0][0x168], 0x1 ;  /* 0x00005a00ad307a11 */ /* 0x004fc800078208ff */
[----:B------:R-:W-:Y:S01]  /*86e0*/  LEA.HI.X.SX32 R173, R173, c[0x0][0x16c], 0x1, P1 ;  /* 0x00005b00adad7a11 */ /* 0x000fe200008f0eff */
[----:B------:R0:W-:Y:S04]  /*86f0*/  STL [R1+0x28], R48 ;  /* 0x0000283001007387 */ /* 0x0001e80000100800 */
[----:B------:R-:W-:Y:S04]  /*8700*/  STL [R1+0xdc], R54 ;  /* 0x0000dc3601007387 */ /* 0x000fe80000100800 */
[----:B------:R1:W-:Y:S01]  /*8710*/  STL [R1+0x1c], R52 ;  /* 0x00001c3401007387 */ /* 0x0003e20000100800 */
[----:B0-----:R-:W-:-:S04]  /*8720*/  LEA R48, P3, R174, c[0x0][0x168], 0x1 ;  /* 0x00005a00ae307a11 */ /* 0x001fc800078608ff */
[----:B------:R-:W-:Y:S01]  /*8730*/  LEA.HI.X.SX32 R174, R174, c[0x0][0x16c], 0x1, P3 ;  /* 0x00005b00aeae7a11 */ /* 0x000fe200018f0eff */
[----:B------:R0:W-:Y:S01]  /*8740*/  STL [R1+0x30], R48 ;  /* 0x0000303001007387 */ /* 0x0001e20000100800 */
[----:B-1----:R-:W-:-:S04]  /*8750*/  LEA R52, P4, R175, c[0x0][0x168], 0x1 ;  /* 0x00005a00af347a11 */ /* 0x002fc800078808ff */
[----:B------:R-:W-:Y:S01]  /*8760*/  LEA.HI.X.SX32 R175, R175, c[0x0][0x16c], 0x1, P4 ;  /* 0x00005b00afaf7a11 */ /* 0x000fe200020f0eff */
[----:B------:R-:W-:Y:S01]  /*8770*/  STL [R1+0x34], R52 ;  /* 0x0000343401007387 */ /* 0x000fe20000100800 */
[----:B0-----:R-:W-:-:S05]  /*8780*/  LEA.HI.X.SX32 R48, R55, c[0x0][0x16c], 0x1, P6 ;  /* 0x00005b0037307a11 */ /* 0x001fca00030f0eff */
[----:B------:R0:W-:Y:S02]  /*8790*/  STL [R1+0x24], R48 ;  /* 0x0000243001007387 */ /* 0x0001e40000100800 */
[----:B0-----:R-:W-:-:S05]  /*87a0*/  LEA.HI.X.SX32 R48, R56, c[0x0][0x16c], 0x1, P2 ;  /* 0x00005b0038307a11 */ /* 0x001fca00010f0eff */
[----:B------:R0:W-:Y:S02]  /*87b0*/  STL [R1+0x2c], R48 ;  /* 0x00002c3001007387 */ /* 0x0001e40000100800 */
[----:B0-----:R-:W-:-:S05]  /*87c0*/  IMAD.SHL.U32 R48, R57, 0x2, RZ ;  /* 0x0000000239307824 */ /* 0x001fca00078e00ff */
[C---:B------:R-:W-:Y:S02]  /*87d0*/  LOP3.LUT R53, R48.reuse, 0x10, RZ, 0x3c, !PT ;  /* 0x0000001030357812 */ /* 0x040fe400078e3cff */
[C---:B------:R-:W-:Y:S02]  /*87e0*/  LOP3.LUT R52, R48.reuse, 0x20, RZ, 0x3c, !PT ;  /* 0x0000002030347812 */ /* 0x040fe400078e3cff */
[C---:B------:R-:W-:Y:S02]  /*87f0*/  LOP3.LUT R54, R48.reuse, 0x30, RZ, 0x3c, !PT ;  /* 0x0000003030367812 */ /* 0x040fe400078e3cff */
[C---:B------:R-:W-:Y:S02]  /*8800*/  LOP3.LUT R53, R48.reuse, 0x40, RZ, 0x3c, !PT ;  /* 0x0000004030357812 */ /* 0x040fe400078e3cff */
[C---:B------:R-:W-:Y:S02]  /*8810*/  LOP3.LUT R52, R48.reuse, 0x50, RZ, 0x3c, !PT ;  /* 0x0000005030347812 */ /* 0x040fe400078e3cff */
[----:B------:R-:W-:-:S02]  /*8820*/  LOP3.LUT R54, R48, 0x60, RZ, 0x3c, !PT ;  /* 0x0000006030367812 */ /* 0x000fc400078e3cff */
[----:B------:R-:W-:Y:S02]  /*8830*/  LOP3.LUT R53, R48, 0x70, RZ, 0x3c, !PT ;  /* 0x0000007030357812 */ /* 0x000fe400078e3cff */
[----:B------:R-:W-:-:S06]  /*8840*/  LOP3.LUT R52, R3, 0x40, RZ, 0x3c, !PT ;  /* 0x0000004003347812 */ /* 0x000fcc00078e3cff */
.L_x_3:
[----:B------:R-:W0:Y:S01]  /*8850*/  S2R R52, SR_TID.X ;  /* 0x0000000000347919 */ /* 0x000e220000002100 */
[----:B------:R-:W-:-:S03]  /*8860*/  PRMT R209, RZ, 0x7610, R209 ;  /* 0x00007610ffd17816 */ /* 0x000fc600000000d1 */
[----:B------:R-:W1:Y:S04]  /*8870*/  S2R R55, SR_TID.X ;  /* 0x0000000000377919 */ /* 0x000e680000002100 */
[----:B------:R-:W2:Y:S04]  /*8880*/  S2R R5, SR_TID.X ;  /* 0x0000000000057919 */ /* 0x000ea80000002100 */
[----:B------:R1:W-:Y:S04]  /*8890*/  STL [R1+0x1b4], R74 ;  /* 0x0001b44a01007387 */ /* 0x0003e80000100800 */
[----:B------:R3:W-:Y:S01]  /*88a0*/  STL [R1+0x1b0], R75 ;  /* 0x0001b04b01007387 */ /* 0x0007e20000100800 */
[----:B------:R-:W-:-:S02]  /*88b0*/  PRMT R83, RZ, 0x7610, R83 ;  /* 0x00007610ff537816 */ /* 0x000fc40000000053 */
[----:B------:R-:W-:Y:S01]  /*88c0*/  PRMT R82, RZ, 0x7610, R82 ;  /* 0x00007610ff527816 */ /* 0x000fe20000000052 */
[----:B------:R-:W-:Y:S01]  /*88d0*/  STL [R1+0x1ac], R64 ;  /* 0x0001ac4001007387 */ /* 0x000fe20000100800 */
[----:B0-----:R-:W-:-:S03]  /*88e0*/  SHF.R.U32.HI R53, RZ, 0x4, R52 ;  /* 0x00000004ff357819 */ /* 0x001fc60000011634 */
[----:B------:R-:W-:Y:S01]  /*88f0*/  STL [R1+0x1a8], R65 ;  /* 0x0001a84101007387 */ /* 0x000fe20000100800 */
[----:B------:R-:W-:-:S03]  /*8900*/  SGXT.U32 R53, R53, 0x3 ;  /* 0x000000033535781a */ /* 0x000fc60000000000 */
[----:B------:R-:W-:Y:S01]  /*8910*/  STL [R1+0x1a4], R66 ;  /* 0x0001a44201007387 */ /* 0x000fe20000100800 */
[----:B-1----:R-:W-:Y:S02]  /*8920*/  SHF.R.U32.HI R74, RZ, 0x4, R55 ;  /* 0x00000004ff4a7819 */ /* 0x002fe40000011637 */
[C---:B---3--:R-:W-:Y:S01]  /*8930*/  LOP3.LUT R75, R53.reuse, 0x8, RZ, 0xfc, !PT ;  /* 0x00000008354b7812 */ /* 0x048fe200078efcff */
[----:B------:R-:W-:Y:S01]  /*8940*/  IMAD R52, R53, c[0x0][0x188], RZ ;  /* 0x0000620035347a24 */ /* 0x000fe200078e02ff */
[----:B------:R-:W-:Y:S01]  /*8950*/  SGXT.U32 R74, R74, 0x3 ;  /* 0x000000034a4a781a */ /* 0x000fe20000000000 */
[----:B------:R-:W-:Y:S01]  /*8960*/  STL [R1+0x1a0], R67 ;  /* 0x0001a04301007387 */ /* 0x000fe20000100800 */
[----:B--2---:R-:W-:Y:S01]  /*8970*/  SHF.R.U32.HI R54, RZ, 0x4, R5 ;  /* 0x00000004ff367819 */ /* 0x004fe20000011605 */
[----:B------:R-:W-:Y:S01]  /*8980*/  IMAD.WIDE R52, R52, 0x2, R50 ;  /* 0x0000000234347825 */ /* 0x000fe200078e0232 */
[----:B------:R-:W-:Y:S01]  /*8990*/  ISETP.GE.AND P1, PT, R75, UR4, PT ;  /* 0x000000044b007c0c */ /* 0x000fe2000bf26270 */
[----:B------:R0:W-:Y:S01]  /*89a0*/  STL [R1+0xec], R46 ;  /* 0x0000ec2e01007387 */ /* 0x0001e20000100800 */
[----:B------:R-:W-:-:S02]  /*89b0*/  LOP3.LUT R75, R74, 0x10, RZ, 0xfc, !PT ;  /* 0x000000104a4b7812 */ /* 0x000fc400078efcff */
[----:B------:R-:W-:Y:S01]  /*89c0*/  SGXT.U32 R54, R54, 0x3 ;  /* 0x000000033636781a */ /* 0x000fe20000000000 */
[----:B------:R-:W1:Y:S01]  /*89d0*/  S2R R74, SR_TID.X ;  /* 0x00000000004a7919 */ /* 0x000e620000002100 */
[----:B------:R-:W-:Y:S02]  /*89e0*/  SHF.R.U32.HI R55, RZ, 0x4, R55 ;  /* 0x00000004ff377819 */ /* 0x000fe40000011637 */
[----:B------:R-:W-:Y:S01]  /*89f0*/  ISETP.GE.AND P0, PT, R54, UR4, PT ;  /* 0x0000000436007c0c */ /* 0x000fe2000bf06270 */
[----:B-----5:R2:W-:Y:S01]  /*8a00*/  STL [R1+0xe8], R0 ;  /* 0x0000e80001007387 */ /* 0x0205e20000100800 */
[----:B------:R-:W-:-:S04]  /*8a10*/  SGXT.U32 R55, R55, 0x3 ;  /* 0x000000033737781a */ /* 0x000fc80000000000 */
[----:B------:R-:W-:-:S05]  /*8a20*/  LOP3.LUT R55, R55, 0x8, RZ, 0xfc, !PT ;  /* 0x0000000837377812 */ /* 0x000fca00078efcff */
[----:B------:R-:W-:Y:S02]  /*8a30*/  IMAD R55, R55, c[0x0][0x188], RZ ;  /* 0x0000620037377a24 */ /* 0x000fe400078e02ff */
[----:B------:R3:W4:Y:S01]  /*8a40*/  @!P0 LDG.E.U16 R209, [R52.64] ;  /* 0x0000000634d18981 */ /* 0x000722000c1e1500 */
[----:B------:R-:W-:Y:S02]  /*8a50*/  ISETP.GE.AND P0, PT, R75, UR4, PT ;  /* 0x000000044b007c0c */ /* 0x000fe4000bf06270 */
[----:B-1----:R-:W-:Y:S01]  /*8a60*/  SHF.R.U32.HI R75, RZ, 0x4, R74 ;  /* 0x00000004ff4b7819 */ /* 0x002fe2000001164a */
[----:B---3--:R-:W-:Y:S01]  /*8a70*/  IMAD.WIDE R52, R55, 0x2, R50 ;  /* 0x0000000237347825 */ /* 0x008fe200078e0232 */
[----:B------:R-:W-:Y:S01]  /*8a80*/  SHF.R.U32.HI R74, RZ, 0x4, R74 ;  /* 0x00000004ff4a7819 */ /* 0x000fe2000001164a */
[----:B------:R-:W1:Y:S01]  /*8a90*/  S2R R55, SR_TID.X ;  /* 0x0000000000377919 */ /* 0x000e620000002100 */
[----:B------:R-:W-:Y:S02]  /*8aa0*/  SGXT.U32 R75, R75, 0x3 ;  /* 0x000000034b4b781a */ /* 0x000fe40000000000 */
[----:B------:R-:W-:Y:S01]  /*8ab0*/  SGXT.U32 R74, R74, 0x3 ;  /* 0x000000034a4a781a */ /* 0x000fe20000000000 */
[----:B------:R3:W4:Y:S01]  /*8ac0*/  @!P1 LDG.E.U16 R83, [R52.64] ;  /* 0x0000000634539981 */ /* 0x000722000c1e1500 */
[----:B------:R-:W-:-:S05]  /*8ad0*/  LOP3.LUT R75, R75, 0x10, RZ, 0xfc, !PT ;  /* 0x000000104b4b7812 */ /* 0x000fca00078efcff */
[----:B------:R-:W-:-:S04]  /*8ae0*/  IMAD R75, R75, c[0x0][0x188], RZ ;  /* 0x000062004b4b7a24 */ /* 0x000fc800078e02ff */
[----:B---3--:R-:W-:Y:S01]  /*8af0*/  IMAD.WIDE R52, R75, 0x2, R50 ;  /* 0x000000024b347825 */ /* 0x008fe200078e0232 */
[----:B------:R-:W-:-:S04]  /*8b00*/  LOP3.LUT R75, R74, 0x18, RZ, 0xfc, !PT ;  /* 0x000000184a4b7812 */ /* 0x000fc800078efcff */
[----:B------:R3:W4:Y:S01]  /*8b10*/  @!P0 LDG.E.U16 R82, [R52.64] ;  /* 0x0000000634528981 */ /* 0x000722000c1e1500 */
[----:B-1----:R-:W-:-:S04]  /*8b20*/  SHF.R.U32.HI R74, RZ, 0x4, R55 ;  /* 0x00000004ff4a7819 */ /* 0x002fc80000011637 */
[----:B------:R-:W-:Y:S02]  /*8b30*/  SGXT.U32 R74, R74, 0x3 ;  /* 0x000000034a4a781a */ /* 0x000fe40000000000 */
[----:B------:R-:W-:Y:S02]  /*8b40*/  ISETP.GE.AND P0, PT, R75, UR4, PT ;  /* 0x000000044b007c0c */ /* 0x000fe4000bf06270 */
[----:B------:R-:W-:Y:S02]  /*8b50*/  LOP3.LUT R75, R74, 0x18, RZ, 0xfc, !PT ;  /* 0x000000184a4b7812 */ /* 0x000fe400078efcff */
[----:B------:R-:W-:-:S03]  /*8b60*/  PRMT R81, RZ, 0x7610, R81 ;  /* 0x00007610ff517816 */ /* 0x000fc60000000051 */
[----:B------:R-:W-:Y:S01]  /*8b70*/  IMAD R75, R75, c[0x0][0x188], RZ ;  /* 0x000062004b4b7a24 */ /* 0x000fe200078e02ff */
[----:B------:R-:W-:-:S03]  /*8b80*/  LOP3.LUT R74, R74, 0x20, RZ, 0xfc, !PT ;  /* 0x000000204a4a7812 */ /* 0x000fc600078efcff */
[----:B---3--:R-:W-:-:S05]  /*8b90*/  IMAD.WIDE R52, R75, 0x2, R50 ;  /* 0x000000024b347825 */ /* 0x008fca00078e0232 */
[----:B------:R1:W3:Y:S01]  /*8ba0*/  @!P0 LDG.E.U16 R81, [R52.64] ;  /* 0x0000000634518981 */ /* 0x0002e2000c1e1500 */
[----:B------:R-:W-:-:S03]  /*8bb0*/  ISETP.GE.AND P0, PT, R74, UR4, PT ;  /* 0x000000044a007c0c */ /* 0x000fc6000bf06270 */
[----:B------:R-:W1:Y:S01]  /*8bc0*/  S2R R74, SR_TID.X ;  /* 0x00000000004a7919 */ /* 0x000e620000002100 */
[----:B------:R-:W-:-:S04]  /*8bd0*/  SHF.R.U32.HI R55, RZ, 0x4, R55 ;  /* 0x00000004ff377819 */ /* 0x000fc80000011637 */
[----:B------:R-:W-:-:S04]  /*8be0*/  SGXT.U32 R55, R55, 0x3 ;  /* 0x000000033737781a */ /* 0x000fc80000000000 */
[C---:B0-----:R-:W-:Y:S02]  /*8bf0*/  LOP3.LUT R46, R55.reuse, 0x28, RZ, 0xfc, !PT ;  /* 0x00000028372e7812 */ /* 0x041fe400078efcff */
[----:B--2---:R-:W-:-:S05]  /*8c00*/  LOP3.LUT R0, R55, 0x20, RZ, 0xfc, !PT ;  /* 0x0000002037007812 */ /* 0x004fca00078efcff */
[----:B------:R-:W-:Y:S01]  /*8c10*/  IMAD R0, R0, c[0x0][0x188], RZ ;  /* 0x0000620000007a24 */ /* 0x000fe200078e02ff */
[----:B-1----:R-:W-:-:S04]  /*8c20*/  SHF.R.U32.HI R55, RZ, 0x4, R74 ;  /* 0x00000004ff377819 */ /* 0x002fc8000001164a */
[----:B------:R-:W-:Y:S01]  /*8c30*/  SGXT.U32 R55, R55, 0x3 ;  /* 0x000000033737781a */ /* 0x000fe20000000000 */
[----:B------:R-:W-:-:S03]  /*8c40*/  IMAD.WIDE R52, R0, 0x2, R50 ;  /* 0x0000000200347825 */ /* 0x000fc600078e0232 */
[----:B------:R-:W-:Y:S02]  /*8c50*/  LOP3.LUT R0, R55, 0x28, RZ, 0xfc, !PT ;  /* 0x0000002837007812 */ /* 0x000fe400078efcff */
[----:B------:R-:W0:Y:S01]  /*8c60*/  S2R R55, SR_TID.X ;  /* 0x0000000000377919 */ /* 0x000e220000002100 */
[----:B------:R-:W-:Y:S02]  /*8c70*/  PRMT R80, RZ, 0x7610, R80 ;  /* 0x00007610ff507816 */ /* 0x000fe40000000050 */
[----:B------:R-:W-:Y:S01]  /*8c80*/  SHF.R.U32.HI R75, RZ, 0x4, R74 ;  /* 0x00000004ff4b7819 */ /* 0x000fe2000001164a */
[----:B------:R-:W-:-:S03]  /*8c90*/  IMAD R0, R0, c[0x0][0x188], RZ ;  /* 0x0000620000007a24 */ /* 0x000fc600078e02ff */
[----:B------:R-:W-:Y:S01]  /*8ca0*/  SGXT.U32 R75, R75, 0x3 ;  /* 0x000000034b4b781a */ /* 0x000fe20000000000 */
[----:B------:R1:W2:Y:S01]  /*8cb0*/  @!P0 LDG.E.U16 R80, [R52.64] ;  /* 0x0000000634508981 */ /* 0x0002a2000c1e1500 */
[----:B------:R-:W-:Y:S01]  /*8cc0*/  ISETP.GE.AND P1, PT, R46, UR4, PT ;  /* 0x000000042e007c0c */ /* 0x000fe2000bf26270 */
[----:B-1----:R-:W-:Y:S01]  /*8cd0*/  IMAD.WIDE R52, R0, 0x2, R50 ;  /* 0x0000000200347825 */ /* 0x002fe200078e0232 */
[----:B------:R-:W-:Y:S02]  /*8ce0*/  LOP3.LUT R0, R75, 0x30, RZ, 0xfc, !PT ;  /* 0x000000304b007812 */ /* 0x000fe400078efcff */
[----:B0-----:R-:W-:-:S04]  /*8cf0*/  SHF.R.U32.HI R75, RZ, 0x4, R55 ;  /* 0x00000004ff4b7819 */ /* 0x001fc80000011637 */
[----:B------:R-:W-:Y:S02]  /*8d00*/  SGXT.U32 R75, R75, 0x3 ;  /* 0x000000034b4b781a */ /* 0x000fe40000000000 */
[----:B------:R-:W-:Y:S02]  /*8d10*/  SHF.R.U32.HI R55, RZ, 0x4, R74 ;  /* 0x00000004ff377819 */ /* 0x000fe4000001164a */
[----:B------:R-:W-:Y:S02]  /*8d20*/  LOP3.LUT R46, R75, 0x30, RZ, 0xfc, !PT ;  /* 0x000000304b2e7812 */ /* 0x000fe400078efcff */
[----:B------:R-:W-:Y:S02]  /*8d30*/  PRMT R71, RZ, 0x7610, R71 ;  /* 0x00007610ff477816 */ /* 0x000fe40000000047 */
[----:B------:R-:W-:Y:S01]  /*8d40*/  SGXT.U32 R55, R55, 0x3 ;  /* 0x000000033737781a */ /* 0x000fe20000000000 */
[----:B------:R-:W-:-:S03]  /*8d50*/  IMAD R46, R46, c[0x0][0x188], RZ ;  /* 0x000062002e2e7a24 */ /* 0x000fc600078e02ff */
[----:B------:R0:W2:Y:S01]  /*8d60*/  @!P1 LDG.E.U16 R71, [R52.64] ;  /* 0x0000000634479981 */ /* 0x0000a2000c1e1500 */
[----:B------:R-:W-:Y:S01]  /*8d70*/  ISETP.GE.AND P0, PT, R0, UR4, PT ;  /* 0x0000000400007c0c */ /* 0x000fe2000bf06270 */
[----:B0-----:R-:W-:Y:S01]  /*8d80*/  IMAD.WIDE R52, R46, 0x2, R50 ;  /* 0x000000022e347825 */ /* 0x001fe200078e0232 */
[----:B------:R-:W-:Y:S02]  /*8d90*/  LOP3.LUT R46, R55, 0x40, RZ, 0xfc, !PT ;  /* 0x00000040372e7812 */ /* 0x000fe400078efcff */
[----:B------:R-:W0:Y:S01]  /*8da0*/  S2R R55, SR_TID.X ;  /* 0x0000000000377919 */ /* 0x000e220000002100 */
[----:B------:R-:W-:Y:S02]  /*8db0*/  PRMT R70, RZ, 0x7610, R70 ;  /* 0x00007610ff467816 */ /* 0x000fe40000000046 */
[----:B------:R-:W-:Y:S02]  /*8dc0*/  LEA.HI R0, R74, 0x38, RZ, 0x1c ;  /* 0x000000384a007811 */ /* 0x000fe400078fe0ff */
[----:B------:R-:W-:-:S04]  /*8dd0*/  SHF.R.U32.HI R74, RZ, 0x4, R74 ;  /* 0x00000004ff4a7819 */ /* 0x000fc8000001164a */
[----:B------:R1:W2:Y:S01]  /*8de0*/  @!P0 LDG.E.U16 R70, [R52.64] ;  /* 0x0000000634468981 */ /* 0x0002a2000c1e1500 */
[C---:B------:R-:W-:Y:S01]  /*8df0*/  ISETP.GE.AND P0, PT, R0.reuse, UR4, PT ;  /* 0x0000000400007c0c */ /* 0x040fe2000bf06270 */
[----:B------:R-:W-:Y:S01]  /*8e00*/  IMAD R0, R0, c[0x0][0x188], RZ ;  /* 0x0000620000007a24 */ /* 0x000fe200078e02ff */
[----:B------:R-:W-:Y:S02]  /*8e10*/  SGXT.U32 R74, R74, 0x3 ;  /* 0x000000034a4a781a */ /* 0x000fe40000000000 */
[----:B------:R-:W-:Y:S01]  /*8e20*/  PRMT R69, RZ, 0x7610, R69 ;  /* 0x00007610ff457816 */ /* 0x000fe20000000045 */
[----:B-1----:R-:W-:Y:S01]  /*8e30*/  IMAD.WIDE R52, R0, 0x2, R50 ;  /* 0x0000000200347825 */ /* 0x002fe200078e0232 */
[----:B------:R-:W-:-:S07]  /*8e40*/  LOP3.LUT R0, R74, 0x40, RZ, 0xfc, !PT ;  /* 0x000000404a007812 */ /* 0x000fce00078efcff */
[----:B------:R1:W2:Y:S01]  /*8e50*/  @!P0 LDG.E.U16 R69, [R52.64] ;  /* 0x0000000634458981 */ /* 0x0002a2000c1e1500 */
[----:B0-----:R-:W-:Y:S01]  /*8e60*/  SHF.R.U32.HI R74, RZ, 0x4, R55 ;  /* 0x00000004ff4a7819 */ /* 0x001fe20000011637 */
[----:B------:R-:W-:-:S03]  /*8e70*/  IMAD R0, R0, c[0x0][0x188], RZ ;  /* 0x0000620000007a24 */ /* 0x000fc600078e02ff */
[----:B------:R-:W-:Y:S01]  /*8e80*/  SGXT.U32 R74, R74, 0x3 ;  /* 0x000000034a4a781a */ /* 0x000fe20000000000 */
[----:B-1----:R-:W-:-:S03]  /*8e90*/  IMAD.WIDE R52, R0, 0x2, R50 ;  /* 0x0000000200347825 */ /* 0x002fc600078e0232 */
[----:B------:R-:W-:Y:S02]  /*8ea0*/  LOP3.LUT R0, R74, 0x48, RZ, 0xfc, !PT ;  /* 0x000000484a007812 */ /* 0x000fe400078efcff */
[----:B------:R-:W0:Y:S01]  /*8eb0*/  S2R R74, SR_TID.X ;  /* 0x00000000004a7919 */ /* 0x000e220000002100 */
[----:B------:R-:W-:Y:S02]  /*8ec0*/  SHF.R.U32.HI R55, RZ, 0x4, R55 ;  /* 0x00000004ff377819 */ /* 0x000fe40000011637 */
[----:B------:R-:W-:Y:S02]  /*8ed0*/  ISETP.GE.AND P1, PT, R46, UR4, PT ;  /* 0x000000042e007c0c */ /* 0x000fe4000bf26270 */
[----:B------:R-:W-:Y:S02]  /*8ee0*/  SGXT.U32 R55, R55, 0x3 ;  /* 0x000000033737781a */ /* 0x000fe40000000000 */
[----:B------:R-:W-:Y:S02]  /*8ef0*/  ISETP.GE.AND P0, PT, R0, UR4, PT ;  /* 0x0000000400007c0c */ /* 0x000fe4000bf06270 */
[----:B------:R-:W-:-:S02]  /*8f00*/  LOP3.LUT R0, R55, 0x48, RZ, 0xfc, !PT ;  /* 0x0000004837007812 */ /* 0x000fc400078efcff */
[----:B------:R-:W-:-:S03]  /*8f10*/  PRMT R68, RZ, 0x7610, R68 ;  /* 0x00007610ff447816 */ /* 0x000fc60000000044 */
[----:B------:R-:W-:-:S03]  /*8f20*/  IMAD R0, R0, c[0x0][0x188], RZ ;  /* 0x0000620000007a24 */ /* 0x000fc600078e02ff */
[----:B------:R1:W2:Y:S01]  /*8f30*/  @!P1 LDG.E.U16 R68, [R52.64] ;  /* 0x0000000634449981 */ /* 0x0002a2000c1e1500 */
[----:B0-----:R-:W-:-:S04]  /*8f40*/  SHF.R.U32.HI R55, RZ, 0x4, R74 ;  /* 0x00000004ff377819 */ /* 0x001fc8000001164a */
[----:B------:R-:W-:Y:S01]  /*8f50*/  SGXT.U32 R55, R55, 0x3 ;  /* 0x000000033737781a */ /* 0x000fe20000000000 */
[----:B-1----:R-:W-:-:S03]  /*8f60*/  IMAD.WIDE R52, R0, 0x2, R50 ;  /* 0x0000000200347825 */ /* 0x002fc600078e0232 */
[C---:B------:R-:W-:Y:S02]  /*8f70*/  LOP3.LUT R46, R55.reuse, 0x50, RZ, 0xfc, !PT ;  /* 0x00000050372e7812 */ /* 0x040fe400078efcff */
[----:B------:R-:W-:Y:S02]  /*8f80*/  LOP3.LUT R0, R55, 0x50, RZ, 0xfc, !PT ;  /* 0x0000005037007812 */ /* 0x000fe400078efcff */
[----:B------:R-:W0:Y:S01]  /*8f90*/  S2R R55, SR_TID.X ;  /* 0x0000000000377919 */ /* 0x000e220000002100 */
[----:B------:R-:W-:Y:S02]  /*8fa0*/  SHF.R.U32.HI R74, RZ, 0x4, R74 ;  /* 0x00000004ff4a7819 */ /* 0x000fe4000001164a */
[----:B------:R-:W-:Y:S01]  /*8fb0*/  PRMT R63, RZ, 0x7610, R63 ;  /* 0x00007610ff3f7816 */ /* 0x000fe2000000003f */
[----:B------:R-:W-:Y:S01]  /*8fc0*/  IMAD R0, R0, c[0x0][0x188], RZ ;  /* 0x0000620000007a24 */ /* 0x000fe200078e02ff */
[----:B------:R-:W-:-:S04]  /*8fd0*/  SGXT.U32 R74, R74, 0x3 ;  /* 0x000000034a4a781a */ /* 0x000fc80000000000 */
[----:B------:R1:W2:Y:S01]  /*8fe0*/  @!P0 LDG.E.U16 R63, [R52.64] ;  /* 0x00000006343f8981 */ /* 0x0002a2000c1e1500 */
[----:B------:R-:W-:Y:S02]  /*8ff0*/  ISETP.GE.AND P0, PT, R46, UR4, PT ;  /* 0x000000042e007c0c */ /* 0x000fe4000bf06270 */
[----:B------:R-:W-:Y:S01]  /*9000*/  LOP3.LUT R46, R74, 0x58, RZ, 0xfc, !PT ;  /* 0x000000584a2e7812 */ /* 0x000fe200078efcff */
[----:B-1----:R-:W-:Y:S01]  /*9010*/  IMAD.WIDE R52, R0, 0x2, R50 ;  /* 0x0000000200347825 */ /* 0x002fe200078e0232 */
[----:B------:R-:W-:Y:S02]  /*9020*/  LOP3.LUT R0, R74, 0x60, RZ, 0xfc, !PT ;  /* 0x000000604a007812 */ /* 0x000fe400078efcff */
[----:B------:R-:W1:Y:S01]  /*9030*/  S2R R74, SR_TID.X ;  /* 0x00000000004a7919 */ /* 0x000e620000002100 */
[----:B0-----:R-:W-:-:S04]  /*9040*/  SHF.R.U32.HI R55, RZ, 0x4, R55 ;  /* 0x00000004ff377819 */ /* 0x001fc80000011637 */
[----:B------:R-:W-:Y:S02]  /*9050*/  SGXT.U32 R55, R55, 0x3 ;  /* 0x000000033737781a */ /* 0x000fe40000000000 */
[----:B------:R-:W-:Y:S02]  /*9060*/  ISETP.GE.AND P1, PT, R0, UR4, PT ;  /* 0x0000000400007c0c */ /* 0x000fe4000bf26270 */
[----:B------:R-:W-:Y:S02]  /*9070*/  LOP3.LUT R0, R55, 0x58, RZ, 0xfc, !PT ;  /* 0x0000005837007812 */ /* 0x000fe400078efcff */
[----:B------:R-:W0:Y:S01]  /*9080*/  S2R R55, SR_TID.X ;  /* 0x0000000000377919 */ /* 0x000e220000002100 */
[----:B------:R-:W-:-:S06]  /*9090*/  PRMT R62, RZ, 0x7610, R62 ;  /* 0x00007610ff3e7816 */ /* 0x000fcc000000003e */
[----:B------:R0:W2:Y:S01]  /*90a0*/  @!P0 LDG.E.U16 R62, [R52.64] ;  /* 0x00000006343e8981 */ /* 0x0000a2000c1e1500 */
[----:B-1----:R-:W-:-:S04]  /*90b0*/  SHF.R.U32.HI R74, RZ, 0x4, R74 ;  /* 0x00000004ff4a7819 */ /* 0x002fc8000001164a */
[----:B------:R-:W-:Y:S02]  /*90c0*/  SGXT.U32 R74, R74, 0x3 ;  /* 0x000000034a4a781a */ /* 0x000fe40000000000 */
[----:B------:R-:W-:Y:S02]  /*90d0*/  ISETP.GE.AND P0, PT, R46, UR4, PT ;  /* 0x000000042e007c0c */ /* 0x000fe4000bf06270 */
[----:B------:R-:W-:Y:S01]  /*90e0*/  LOP3.LUT R46, R74, 0x60, RZ, 0xfc, !PT ;  /* 0x000000604a2e7812 */ /* 0x000fe200078efcff */
[----:B------:R-:W-:Y:S01]  /*90f0*/  IMAD R0, R0, c[0x0][0x188], RZ ;  /* 0x0000620000007a24 */ /* 0x000fe200078e02ff */
[--C-:B0-----:R-:W-:Y:S02]  /*9100*/  SHF.R.U32.HI R74, RZ, 0x4, R55.reuse ;  /* 0x00000004ff4a7819 */ /* 0x101fe40000011637 */
[----:B------:R-:W-:Y:S02]  /*9110*/  SHF.R.U32.HI R55, RZ, 0x4, R55 ;  /* 0x00000004ff377819 */ /* 0x000fe40000011637 */
[----:B------:R-:W-:Y:S01]  /*9120*/  SGXT.U32 R74, R74, 0x3 ;  /* 0x000000034a4a781a */ /* 0x000fe20000000000 */
[----:B------:R-:W-:Y:S01]  /*9130*/  IMAD.WIDE R52, R0, 0x2, R50 ;  /* 0x0000000200347825 */ /* 0x000fe200078e0232 */
[----:B------:R-:W-:Y:S01]  /*9140*/  PRMT R61, RZ, 0x7610, R61 ;  /* 0x00007610ff3d7816 */ /* 0x000fe2000000003d */
[----:B------:R-:W2:Y:S01]  /*9150*/  LDL.LU R0, [R1+0x34] ;  /* 0x0000340001007983 */ /* 0x000ea20000300800 */
[----:B------:R-:W-:Y:S01]  /*9160*/  SGXT.U32 R55, R55, 0x3 ;  /* 0x000000033737781a */ /* 0x000fe20000000000 */
[----:B------:R-:W-:Y:S01]  /*9170*/  IMAD R46, R46, c[0x0][0x188], RZ ;  /* 0x000062002e2e7a24 */ /* 0x000fe200078e02ff */
[----:B------:R-:W-:-:S02]  /*9180*/  LOP3.LUT R64, R74, 0x68, RZ, 0xfc, !PT ;  /* 0x000000684a407812 */ /* 0x000fc400078efcff */
[----:B------:R0:W3:Y:S01]  /*9190*/  @!P0 LDG.E.U16 R61, [R52.64] ;  /* 0x00000006343d8981 */ /* 0x0000e2000c1e1500 */
[----:B------:R-:W-:Y:S02]  /*91a0*/  PRMT R60, RZ, 0x7610, R60 ;  /* 0x00007610ff3c7816 */ /* 0x000fe4000000003c */
[----:B------:R-:W-:Y:S02]  /*91b0*/  LOP3.LUT R55, R55, 0x68, RZ, 0xfc, !PT ;  /* 0x0000006837377812 */ /* 0x000fe400078efcff */
[----:B------:R-:W-:Y:S01]  /*91c0*/  ISETP.GE.AND P0, PT, R64, UR4, PT ;  /* 0x0000000440007c0c */ /* 0x000fe2000bf06270 */
[----:B0-----:R-:W-:Y:S01]  /*91d0*/  IMAD.WIDE R52, R46, 0x2, R50 ;  /* 0x000000022e347825 */ /* 0x001fe200078e0232 */
[----:B------:R-:W-:Y:S02]  /*91e0*/  LOP3.LUT R46, R74, 0x70, RZ, 0xfc, !PT ;  /* 0x000000704a2e7812 */ /* 0x000fe400078efcff */
[----:B------:R-:W-:Y:S01]  /*91f0*/  LOP3.LUT R54, R54, 0x70, RZ, 0xfc, !PT ;  /* 0x0000007036367812 */ /* 0x000fe200078efcff */
[----:B------:R-:W-:Y:S01]  /*9200*/  IMAD R55, R55, c[0x0][0x188], RZ ;  /* 0x0000620037377a24 */ /* 0x000fe200078e02ff */
[----:B------:R0:W3:Y:S01]  /*9210*/  @!P1 LDG.E.U16 R60, [R52.64] ;  /* 0x00000006343c9981 */ /* 0x0000e2000c1e1500 */
[----:B------:R-:W-:-:S02]  /*9220*/  ISETP.GE.AND P1, PT, R46, UR4, PT ;  /* 0x000000042e007c0c */ /* 0x000fc4000bf26270 */
[----:B------:R-:W-:Y:S01]  /*9230*/  PRMT R59, RZ, 0x7610, R59 ;  /* 0x00007610ff3b7816 */ /* 0x000fe2000000003b */
[----:B------:R-:W-:Y:S01]  /*9240*/  IMAD R54, R54, c[0x0][0x188], RZ ;  /* 0x0000620036367a24 */ /* 0x000fe200078e02ff */
[----:B------:R-:W-:Y:S01]  /*9250*/  LEA.HI R5, R5, 0x78, RZ, 0x1c ;  /* 0x0000007805057811 */ /* 0x000fe200078fe0ff */
[----:B------:R-:W3:Y:S01]  /*9260*/  LDL.LU R46, [R1+0xd4] ;  /* 0x0000d400012e7983 */ /* 0x000ee20000300800 */
[----:B0-----:R-:W-:Y:S01]  /*9270*/  IMAD.WIDE R52, R55, 0x2, R50 ;  /* 0x0000000237347825 */ /* 0x001fe200078e0232 */
[----:B------:R-:W-:Y:S02]  /*9280*/  PRMT R58, RZ, 0x7610, R58 ;  /* 0x00007610ff3a7816 */ /* 0x000fe4000000003a */
[----:B------:R-:W4:Y:S04]  /*9290*/  LDL R64, [R1+0xb4] ;  /* 0x0000b40001407983 */ /* 0x000f280000100800 */
[----:B------:R0:W4:Y:S04]  /*92a0*/  @!P0 LDG.E.U16 R59, [R52.64] ;  /* 0x00000006343b8981 */ /* 0x000128000c1e1500 */
[----:B------:R-:W-:Y:S01]  /*92b0*/  STL [R1+0xf4], R50 ;  /* 0x0000f43201007387 */ /* 0x000fe20000100800 */
[----:B0-----:R-:W-:-:S04]  /*92c0*/  IMAD.WIDE R52, R54, 0x2, R50 ;  /* 0x0000000236347825 */ /* 0x001fc800078e0232 */
[----:B------:R-:W-:Y:S01]  /*92d0*/  IMAD R54, R5, c[0x0][0x188], RZ ;  /* 0x0000620005367a24 */ /* 0x000fe200078e02ff */
[----:B------:R0:W4:Y:S04]  /*92e0*/  @!P1 LDG.E.U16 R58, [R52.64] ;  /* 0x00000006343a9981 */ /* 0x000128000c1e1500 */
[----:B------:R1:W-:Y:S01]  /*92f0*/  STL [R1+0xf0], R51 ;  /* 0x0000f03301007387 */ /* 0x0003e20000100800 */
[----:B0-----:R-:W-:-:S03]  /*9300*/  IMAD.WIDE R52, R54, 0x2, R50 ;  /* 0x0000000236347825 */ /* 0x001fc600078e0232 */
[----:B-1----:R-:W4:Y:S01]  /*9310*/  LDL.LU R51, [R1+0x1c] ;  /* 0x00001c0001337983 */ /* 0x002f220000300800 */
[----:B------:R-:W-:-:S03]  /*9320*/  ISETP.GE.AND P0, PT, R5, UR4, PT ;  /* 0x0000000405007c0c */ /* 0x000fc6000bf06270 */
[----:B------:R-:W0:Y:S01]  /*9330*/  S2R R5, SR_TID.X ;  /* 0x0000000000057919 */ /* 0x000e220000002100 */
[----:B------:R-:W-:Y:S02]  /*9340*/  PRMT R57, RZ, 0x7610, R57 ;  /* 0x00007610ff397816 */ /* 0x000fe40000000039 */
[----:B------:R-:W-:Y:S01]  /*9350*/  PRMT R56, RZ, 0x7610, R56 ;  /* 0x00007610ff387816 */ /* 0x000fe20000000038 */
[----:B------:R-:W4:Y:S06]  /*9360*/  LDL.LU R50, [R1+0x18] ;  /* 0x0000180001327983 */ /* 0x000f2c0000300800 */
[----:B------:R2:W4:Y:S04]  /*9370*/  @!P0 LDG.E.U16 R57, [R52.64] ;  /* 0x0000000634398981 */ /* 0x000528000c1e1500 */
[----:B------:R-:W-:Y:S01]  /*9380*/  BAR.SYNC.DEFER_BLOCKING 0x0 ;  /* 0x0000000000007b1d */ /* 0x000fe20000010000 */
[----:B0-----:R-:W-:-:S04]  /*9390*/  LOP3.LUT R67, R5, 0x7f, RZ, 0xc0, !PT ;  /* 0x0000007f05437812 */ /* 0x001fc800078ec0ff */
[----:B------:R-:W-:Y:S02]  /*93a0*/  ISETP.GE.AND P0, PT, R67, UR4, PT ;  /* 0x0000000443007c0c */ /* 0x000fe4000bf06270 */
[----:B------:R-:W-:Y:S02]  /*93b0*/  PRMT R208, RZ, 0x7610, R208 ;  /* 0x00007610ffd07816 */ /* 0x000fe400000000d0 */
[----:B------:R-:W-:Y:S02]  /*93c0*/  PRMT R207, RZ, 0x7610, R207 ;  /* 0x00007610ffcf7816 */ /* 0x000fe400000000cf */
[----:B--2---:R-:W-:-:S05]  /*93d0*/  IADD3 R52, P1, R0, R7, RZ ;  /* 0x0000000700347210 */ /* 0x004fca0007f3e0ff */
[----:B------:R-:W-:-:S05]  /*93e0*/  IMAD.X R53, R175, 0x1, R6, P1 ;  /* 0x00000001af357824 */ /* 0x000fca00008e0606 */
[----:B------:R3:W2:Y:S02]  /*93f0*/  @!P0 LDG.E.U16 R56, [R52.64] ;  /* 0x0000000634388981 */ /* 0x0006a4000c1e1500 */
[----:B---3--:R-:W-:Y:S02]  /*9400*/  IADD3 R52, P1, R46, R7, RZ ;  /* 0x000000072e347210 */ /* 0x008fe40007f3e0ff */
[----:B------:R0:W-:Y:S04]  /*9410*/  STL [R1+0xf8], R0 ;  /* 0x0000f80001007387 */ /* 0x0001e80000100800 */
[----:B0-----:R-:W3:Y:S04]  /*9420*/  LDL.LU R0, [R1+0xc8] ;  /* 0x0000c80001007983 */ /* 0x001ee80000300800 */
[----:B------:R0:W-:Y:S04]  /*9430*/  STL [R1+0xfc], R175 ;  /* 0x0000fcaf01007387 */ /* 0x0001e80000100800 */
[----:B0-----:R-:W2:Y:S01]  /*9440*/  LDL.LU R175, [R1+0x4] ;  /* 0x0000040001af7983 */ /* 0x001ea20000300800 */
[----:B----4-:R-:W-:-:S05]  /*9450*/  IMAD.X R53, R51, 0x1, R6, P1 ;  /* 0x0000000133357824 */ /* 0x010fca00008e0606 */
[----:B------:R0:W4:Y:S02]  /*9460*/  @!P0 LDG.E.U16 R208, [R52.64] ;  /* 0x0000000634d08981 */ /* 0x000124000c1e1500 */
[----:B0-----:R-:W-:-:S05]  /*9470*/  IADD3 R52, P1, R164, R7, RZ ;  /* 0x00000007a4347210 */ /* 0x001fca0007f3e0ff */
[----:B------:R-:W-:Y:S01]  /*9480*/  IMAD.X R53, R148, 0x1, R6, P1 ;  /* 0x0000000194357824 */ /* 0x000fe200008e0606 */
[----:B------:R0:W-:Y:S04]  /*9490*/  STL [R1+0x100], R46 ;  /* 0x0001002e01007387 */ /* 0x0001e80000100800 */
[----:B------:R1:W2:Y:S04]  /*94a0*/  @!P0 LDG.E.U16 R207, [R52.64] ;  /* 0x0000000634cf8981 */ /* 0x0002a8000c1e1500 */
[----:B0-----:R-:W2:Y:S01]  /*94b0*/  LDL.LU R46, [R1] ;  /* 0x00000000012e7983 */ /* 0x001ea20000300800 */
[----:B-1----:R-:W-:-:S03]  /*94c0*/  IADD3 R52, P1, R249, R7, RZ ;  /* 0x00000007f9347210 */ /* 0x002fc60007f3e0ff */
[----:B------:R0:W-:Y:S02]  /*94d0*/  STL [R1+0x104], R51 ;  /* 0x0001043301007387 */ /* 0x0001e40000100800 */
[----:B------:R-:W-:Y:S01]  /*94e0*/  IMAD.X R53, R159, 0x1, R6, P1 ;  /* 0x000000019f357824 */ /* 0x000fe200008e0606 */
[----:B------:R-:W-:Y:S01]  /*94f0*/  IADD3 R54, P1, R49, R7, RZ ;  /* 0x0000000731367210 */ /* 0x000fe20007f3e0ff */
[----:B0-----:R-:W2:Y:S04]  /*9500*/  LDL.LU R51, [R1+0xbc] ;  /* 0x0000bc0001337983 */ /* 0x001ea80000300800 */
[----:B------:R-:W-:Y:S04]  /*9510*/  STL [R1+0x108], R164 ;  /* 0x000108a401007387 */ /* 0x000fe80000100800 */
[----:B------:R-:W-:Y:S01]  /*9520*/  STL [R1+0x10c], R148 ;  /* 0x00010c9401007387 */ /* 0x000fe20000100800 */
[----:B------:R-:W-:-:S03]  /*9530*/  IADD3.X R55, R47, R6, RZ, P1, !PT ;  /* 0x000000062f377210 */ /* 0x000fc60000ffe4ff */
[----:B------:R-:W-:Y:S04]  /*9540*/  STL [R1+0x110], R249 ;  /* 0x000110f901007387 */ /* 0x000fe80000100800 */
[----:B------:R-:W-:Y:S04]  /*9550*/  STL [R1+0x114], R159 ;  /* 0x0001149f01007387 */ /* 0x000fe80000100800 */
[----:B------:R0:W-:Y:S04]  /*9560*/  STL [R1+0x16c], R49 ;  /* 0x00016c3101007387 */ /* 0x0001e80000100800 */
[----:B------:R1:W-:Y:S04]  /*9570*/  STL [R1+0x170], R47 ;  /* 0x0001702f01007387 */ /* 0x0003e80000100800 */
[----:B0-----:R-:W2:Y:S04]  /*9580*/  LDL R49, [R1+0x74] ;  /* 0x0000740001317983 */ /* 0x001ea80000100800 */
[----:B-1----:R-:W2:Y:S04]  /*9590*/  LDL R47, [R1+0x54] ;  /* 0x00005400012f7983 */ /* 0x002ea80000100800 */
[----:B------:R-:W2:Y:S01]  /*95a0*/  LDL.LU R159, [R1+0x94] ;  /* 0x00009400019f7983 */ /* 0x000ea20000300800 */
[----:B------:R-:W-:-:S02]  /*95b0*/  PRMT R206, RZ, 0x7610, R206 ;  /* 0x00007610ffce7816 */ /* 0x000fc400000000ce */
[----:B------:R-:W-:Y:S01]  /*95c0*/  PRMT R210, RZ, 0x7610, R210 ;  /* 0x00007610ffd27816 */ /* 0x000fe200000000d2 */
[----:B------:R0:W-:Y:S04]  /*95d0*/  STS.U16 [R2+0x8000], R209 ;  /* 0x008000d102007388 */ /* 0x0001e80000000400 */
[----:B------:R1:W3:Y:S04]  /*95e0*/  @!P0 LDG.E.U16 R206, [R52.64] ;  /* 0x0000000634ce8981 */ /* 0x0002e8000c1e1500 */
[----:B------:R0:W-:Y:S04]  /*95f0*/  STS.U16 [R2+0x8100], R83 ;  /* 0x0081005302007388 */ /* 0x0001e80000000400 */
[----:B------:R0:W-:Y:S01]  /*9600*/  STS.U16 [R2+0x8200], R82 ;  /* 0x0082005202007388 */ /* 0x0001e20000000400 */
[----:B-1----:R-:W-:-:S03]  /*9610*/  PRMT R52, RZ, 0x7610, R52 ;  /* 0x00007610ff347816 */ /* 0x002fc60000000034 */
[----:B------:R-:W3:Y:S04]  /*9620*/  LDL.LU R249, [R1+0x9c] ;  /* 0x00009c0001f97983 */ /* 0x000ee80000300800 */
[----:B------:R1:W3:Y:S01]  /*9630*/  @!P0 LDG.E.U16 R52, [R54.64] ;  /* 0x0000000636348981 */ /* 0x0002e2000c1e1500 */
[----:B------:R-:W-:Y:S02]  /*9640*/  PRMT R53, RZ, 0x7610, R53 ;  /* 0x00007610ff357816 */ /* 0x000fe40000000035 */
[----:B0-----:R-:W-:Y:S01]  /*9650*/  PRMT R209, RZ, 0x7610, R209 ;  /* 0x00007610ffd17816 */ /* 0x001fe200000000d1 */
[----:B------:R-:W3:Y:S01]  /*9660*/  LDL.LU R164, [R1+0xa8] ;  /* 0x0000a80001a47983 */ /* 0x000ee20000300800 */
[----:B-1----:R-:W-:-:S05]  /*9670*/  IADD3 R54, P1, R64, R7, RZ ;  /* 0x0000000740367210 */ /* 0x002fca0007f3e0ff */
[----:B------:R-:W-:-:S05]  /*9680*/  IMAD.X R55, R244, 0x1, R6, P1 ;  /* 0x00000001f4377824 */ /* 0x000fca00008e0606 */
[----:B------:R0:W3:Y:S02]  /*9690*/  @!P0 LDG.E.U16 R210, [R54.64] ;  /* 0x0000000636d28981 */ /* 0x0000e4000c1e1500 */
[----:B0-----:R-:W-:-:S05]  /*96a0*/  IADD3 R54, P1, R136, R7, RZ ;  /* 0x0000000788367210 */ /* 0x001fca0007f3e0ff */
[----:B------:R-:W-:-:S05]  /*96b0*/  IMAD.X R55, R135, 0x1, R6, P1 ;  /* 0x0000000187377824 */ /* 0x000fca00008e0606 */
[----:B------:R0:W3:Y:S02]  /*96c0*/  @!P0 LDG.E.U16 R53, [R54.64] ;  /* 0x0000000636358981 */ /* 0x0000e4000c1e1500 */
[----:B0-----:R-:W-:-:S05]  /*96d0*/  IADD3 R54, P1, R233, R7, RZ ;  /* 0x00000007e9367210 */ /* 0x001fca0007f3e0ff */
[----:B------:R-:W-:-:S05]  /*96e0*/  IMAD.X R55, R128, 0x1, R6, P1 ;  /* 0x0000000180377824 */ /* 0x000fca00008e0606 */
[----:B------:R2:W3:Y:S01]  /*96f0*/  @!P0 LDG.E.U16 R209, [R54.64] ;  /* 0x0000000636d18981 */ /* 0x0004e2000c1e1500 */
[----:B------:R-:W-:Y:S02]  /*9700*/  PRMT R83, RZ, 0x7610, R83 ;  /* 0x00007610ff537816 */ /* 0x000fe40000000053 */
[----:B------:R-:W-:Y:S01]  /*9710*/  PRMT R82, RZ, 0x7610, R82 ;  /* 0x00007610ff527816 */ /* 0x000fe20000000052 */
[----:B------:R0:W-:Y:S04]  /*9720*/  STL [R1+0x118], R244 ;  /* 0x000118f401007387 */ /* 0x0001e80000100800 */
[----:B------:R1:W-:Y:S04]  /*9730*/  STS.U16 [R2+0x8300], R81 ;  /* 0x0083005102007388 */ /* 0x0003e80000000400 */
[----:B0-----:R-:W3:Y:S04]  /*9740*/  LDL.LU R244, [R1+0x90] ;  /* 0x0000900001f47983 */ /* 0x001ee80000300800 */
[----:B------:R-:W-:Y:S01]  /*9750*/  STL [R1+0x11c], R136 ;  /* 0x00011c8801007387 */ /* 0x000fe20000100800 */
[----:B-1----:R-:W-:-:S03]  /*9760*/  PRMT R81, RZ, 0x7610, R81 ;  /* 0x00007610ff517816 */ /* 0x002fc60000000051 */
[----:B------:R0:W-:Y:S04]  /*9770*/  STL [R1+0x120], R135 ;  /* 0x0001208701007387 */ /* 0x0001e80000100800 */
[----:B0-----:R-:W3:Y:S04]  /*9780*/  LDL.LU R135, [R1+0x88] ;  /* 0x0000880001877983 */ /* 0x001ee80000300800 */
[----:B------:R-:W-:Y:S04]  /*9790*/  STL [R1+0x124], R233 ;  /* 0x000124e901007387 */ /* 0x000fe80000100800 */
[----:B------:R-:W-:Y:S01]  /*97a0*/  STL [R1+0x128], R128 ;  /* 0x0001288001007387 */ /* 0x000fe20000100800 */
[----:B--2---:R-:W-:-:S05]  /*97b0*/  IADD3 R54, P1, R159, R7, RZ ;  /* 0x000000079f367210 */ /* 0x004fca0007f3e0ff */
[----:B------:R-:W-:-:S05]  /*97c0*/  IMAD.X R55, R228, 0x1, R6, P1 ;  /* 0x00000001e4377824 */ /* 0x000fca00008e0606 */
[----:B------:R0:W2:Y:S02]  /*97d0*/  @!P0 LDG.E.U16 R83, [R54.64] ;  /* 0x0000000636538981 */ /* 0x0000a4000c1e1500 */
[----:B0-----:R-:W-:-:S05]  /*97e0*/  IADD3 R54, P1, R112, R7, RZ ;  /* 0x0000000770367210 */ /* 0x001fca0007f3e0ff */
[----:B------:R-:W-:-:S05]  /*97f0*/  IMAD.X R55, R111, 0x1, R6, P1 ;  /* 0x000000016f377824 */ /* 0x000fca00008e0606 */
[----:B------:R0:W2:Y:S02]  /*9800*/  @!P0 LDG.E.U16 R82, [R54.64] ;  /* 0x0000000636528981 */ /* 0x0000a4000c1e1500 */
[----:B0-----:R-:W-:Y:S02]  /*9810*/  IADD3 R54, P1, R217, R7, RZ ;  /* 0x00000007d9367210 */ /* 0x001fe40007f3e0ff */
[----:B------:R0:W-:Y:S03]  /*9820*/  STL [R1+0x12c], R159 ;  /* 0x00012c9f01007387 */ /* 0x0001e60000100800 */
[----:B------:R-:W-:-:S05]  /*9830*/  IMAD.X R55, R104, 0x1, R6, P1 ;  /* 0x0000000168377824 */ /* 0x000fca00008e0606 */
[----:B------:R1:W2:Y:S04]  /*9840*/  @!P0 LDG.E.U16 R81, [R54.64] ;  /* 0x0000000636518981 */ /* 0x0002a8000c1e1500 */
[----:B0-----:R-:W2:Y:S04]  /*9850*/  LDL.LU R159, [R1+0x7c] ;  /* 0x00007c00019f7983 */ /* 0x001ea80000300800 */
[----:B------:R-:W-:Y:S01]  /*9860*/  STL [R1+0x130], R228 ;  /* 0x000130e401007387 */ /* 0x000fe20000100800 */
[----:B-1----:R-:W-:-:S03]  /*9870*/  IADD3 R54, P1, R49, R7, RZ ;  /* 0x0000000731367210 */ /* 0x002fc60007f3e0ff */
[----:B------:R-:W-:Y:S04]  /*9880*/  STL [R1+0x134], R112 ;  /* 0x0001347001007387 */ /* 0x000fe80000100800 */
[----:B------:R-:W-:Y:S01]  /*9890*/  STL [R1+0x138], R111 ;  /* 0x0001386f01007387 */ /* 0x000fe20000100800 */
[----:B------:R-:W-:-:S03]  /*98a0*/  IMAD.X R55, R212, 0x1, R6, P1 ;  /* 0x00000001d4377824 */ /* 0x000fc600008e0606 */
[----:B------:R0:W-:Y:S04]  /*98b0*/  STL [R1+0x13c], R217 ;  /* 0x00013cd901007387 */ /* 0x0001e80000100800 */
[----:B------:R-:W-:Y:S04]  /*98c0*/  STL [R1+0x140], R104 ;  /* 0x0001406801007387 */ /* 0x000fe80000100800 */
[----:B0-----:R-:W2:Y:S04]  /*98d0*/  LDL.LU R217, [R1+0x68] ;  /* 0x0000680001d97983 */ /* 0x001ea80000300800 */
[----:B------:R0:W-:Y:S04]  /*98e0*/  STL [R1+0x144], R212 ;  /* 0x000144d401007387 */ /* 0x0001e80000100800 */
[----:B0-----:R-:W2:Y:S04]  /*98f0*/  LDL.LU R212, [R1+0x5c] ;  /* 0x00005c0001d47983 */ /* 0x001ea80000300800 */
[----:B------:R-:W-:Y:S04]  /*9900*/  STL [R1+0x148], R88 ;  /* 0x0001485801007387 */ /* 0x000fe80000100800 */
[----:B------:R-:W-:Y:S04]  /*9910*/  STL [R1+0x14c], R45 ;  /* 0x00014c2d01007387 */ /* 0x000fe80000100800 */
[----:B------:R-:W-:Y:S04]  /*9920*/  STL [R1+0x150], R196 ;  /* 0x000150c401007387 */ /* 0x000fe80000100800 */
[----:B------:R-:W-:Y:S04]  /*9930*/  STL [R1+0x154], R34 ;  /* 0x0001542201007387 */ /* 0x000fe80000100800 */
[----:B------:R-:W2:Y:S04]  /*9940*/  LDL.LU R74, [R1+0x2c] ;  /* 0x00002c00014a7983 */ /* 0x000ea80000300800 */
[----:B------:R-:W2:Y:S04]  /*9950*/  LDL.LU R75, [R1+0x30] ;  /* 0x00003000014b7983 */ /* 0x000ea80000300800 */
[----:B------:R0:W-:Y:S04]  /*9960*/  STS.U16 [R2+0x8400], R80 ;  /* 0x0084005002007388 */ /* 0x0001e80000000400 */
[----:B------:R1:W-:Y:S04]  /*9970*/  STS.U16 [R2+0x8500], R71 ;  /* 0x0085004702007388 */ /* 0x0003e80000000400 */
[----:B------:R-:W3:Y:S01]  /*9980*/  LDL.LU R64, [R1+0xdc] ;  /* 0x0000dc0001407983 */ /* 0x000ee20000300800 */
[----:B0-----:R-:W-:-:S03]  /*9990*/  PRMT R80, RZ, 0x7610, R80 ;  /* 0x00007610ff507816 */ /* 0x001fc60000000050 */
[----:B------:R-:W3:Y:S04]  /*99a0*/  LDL.LU R65, [R1+0x28] ;  /* 0x0000280001417983 */ /* 0x000ee80000300800 */
[----:B------:R0:W3:Y:S01]  /*99b0*/  @!P0 LDG.E.U16 R80, [R54.64] ;  /* 0x0000000636508981 */ /* 0x0000e2000c1e1500 */
[----:B-1----:R-:W-:Y:S02]  /*99c0*/  PRMT R71, RZ, 0x7610, R71 ;  /* 0x00007610ff477816 */ /* 0x002fe40000000047 */
[----:B0-----:R-:W-:-:S05]  /*99d0*/  IADD3 R54, P1, R88, R7, RZ ;  /* 0x0000000758367210 */ /* 0x001fca0007f3e0ff */
[----:B------:R-:W-:-:S05]  /*99e0*/  IMAD.X R55, R45, 0x1, R6, P1 ;  /* 0x000000012d377824 */ /* 0x000fca00008e0606 */
[----:B------:R0:W3:Y:S02]  /*99f0*/  @!P0 LDG.E.U16 R71, [R54.64] ;  /* 0x0000000636478981 */ /* 0x0000e4000c1e1500 */
[----:B0-----:R-:W-:-:S05]  /*9a00*/  IADD3 R54, P1, R196, R7, RZ ;  /* 0x00000007c4367210 */ /* 0x001fca0007f3e0ff */
[----:B------:R-:W-:Y:S02]  /*9a10*/  IMAD.X R55, R34, 0x1, R6, P1 ;  /* 0x0000000122377824 */ /* 0x000fe400008e0606 */
[----:B------:R-:W3:Y:S04]  /*9a20*/  LDL.LU R34, [R1+0x48] ;  /* 0x0000480001227983 */ /* 0x000ee80000300800 */
[----:B------:R0:W-:Y:S02]  /*9a30*/  STS.U16 [R2+0x8600], R70 ;  /* 0x0086004602007388 */ /* 0x0001e40000000400 */
[----:B0-----:R-:W-:Y:S02]  /*9a40*/  PRMT R70, RZ, 0x7610, R70 ;  /* 0x00007610ff467816 */ /* 0x001fe40000000046 */
[----:B------:R0:W-:Y:S04]  /*9a50*/  STS.U16 [R2+0x8700], R69 ;  /* 0x0087004502007388 */ /* 0x0001e80000000400 */
[----:B------:R1:W3:Y:S01]  /*9a60*/  @!P0 LDG.E.U16 R70, [R54.64] ;  /* 0x0000000636468981 */ /* 0x0002e2000c1e1500 */
[----:B0-----:R-:W-:-:S02]  /*9a70*/  PRMT R69, RZ, 0x7610, R69 ;  /* 0x00007610ff457816 */ /* 0x001fc40000000045 */
[----:B-1----:R-:W-:-:S05]  /*9a80*/  IADD3 R54, P1, R47, R7, RZ ;  /* 0x000000072f367210 */ /* 0x002fca0007f3e0ff */
[----:B------:R-:W-:Y:S01]  /*9a90*/  IMAD.X R55, R191, 0x1, R6, P1 ;  /* 0x00000001bf377824 */ /* 0x000fe200008e0606 */
[----:B------:R0:W-:Y:S04]  /*9aa0*/  STS.U16 [R2+0x8800], R68 ;  /* 0x0088004402007388 */ /* 0x0001e80000000400 */
[----:B------:R1:W3:Y:S01]  /*9ab0*/  @!P0 LDG.E.U16 R69, [R54.64] ;  /* 0x0000000636458981 */ /* 0x0002e2000c1e1500 */
[----:B0-----:R-:W-:Y:S02]  /*9ac0*/  PRMT R68, RZ, 0x7610, R68 ;  /* 0x00007610ff447816 */ /* 0x001fe40000000044 */
[----:B-1----:R-:W-:-:S05]  /*9ad0*/  IADD3 R54, P1, R23, R7, RZ ;  /* 0x0000000717367210 */ /* 0x002fca0007f3e0ff */
[----:B------:R-:W-:Y:S01]  /*9ae0*/  IMAD.X R55, R24, 0x1, R6, P1 ;  /* 0x0000000118377824 */ /* 0x000fe200008e0606 */
[----:B------:R0:W-:Y:S04]  /*9af0*/  STS.U16 [R2+0x8900], R63 ;  /* 0x0089003f02007388 */ /* 0x0001e80000000400 */
[----:B------:R1:W3:Y:S01]  /*9b00*/  @!P0 LDG.E.U16 R68, [R54.64] ;  /* 0x0000000636448981 */ /* 0x0002e2000c1e1500 */
[----:B0-----:R-:W-:Y:S02]  /*9b10*/  PRMT R63, RZ, 0x7610, R63 ;  /* 0x00007610ff3f7816 */ /* 0x001fe4000000003f */
[----:B-1----:R-:W-:-:S04]  /*9b20*/  IADD3 R54, P1, R180, R7, RZ ;  /* 0x00000007b4367210 */ /* 0x002fc80007f3e0ff */
[----:B------:R-:W-:Y:S01]  /*9b30*/  IADD3.X R55, R10, R6, RZ, P1, !PT ;  /* 0x000000060a377210 */ /* 0x000fe20000ffe4ff */
[----:B------:R0:W-:Y:S04]  /*9b40*/  STS.U16 [R2+0x8a00], R62 ;  /* 0x008a003e02007388 */ /* 0x0001e80000000400 */
[----:B------:R2:W3:Y:S01]  /*9b50*/  @!P0 LDG.E.U16 R63, [R54.64] ;  /* 0x00000006363f8981 */ /* 0x0004e2000c1e1500 */
[----:B0-----:R-:W-:-:S03]  /*9b60*/  PRMT R62, RZ, 0x7610, R62 ;  /* 0x00007610ff3e7816 */ /* 0x001fc6000000003e */
[----:B------:R0:W-:Y:S02]  /*9b70*/  STS.U16 [R2+0x8b00], R61 ;  /* 0x008b003d02007388 */ /* 0x0001e40000000400 */
[----:B0-----:R-:W-:Y:S02]  /*9b80*/  PRMT R61, RZ, 0x7610, R61 ;  /* 0x00007610ff3d7816 */ /* 0x001fe4000000003d */
[----:B------:R0:W-:Y:S02]  /*9b90*/  STS.U16 [R2+0x8c00], R60 ;  /* 0x008c003c02007388 */ /* 0x0001e40000000400 */
[----:B0-----:R-:W-:Y:S02]  /*9ba0*/  PRMT R60, RZ, 0x7610, R60 ;  /* 0x00007610ff3c7816 */ /* 0x001fe4000000003c */
[----:B------:R0:W-:Y:S02]  /*9bb0*/  STS.U16 [R2+0x8d00], R59 ;  /* 0x008d003b02007388 */ /* 0x0001e40000000400 */
[----:B0-----:R-:W-:-:S02]  /*9bc0*/  PRMT R59, RZ, 0x7610, R59 ;  /* 0x00007610ff3b7816 */ /* 0x001fc4000000003b */
[----:B------:R0:W-:Y:S02]  /*9bd0*/  STS.U16 [R2+0x8e00], R58 ;  /* 0x008e003a02007388 */ /* 0x0001e40000000400 */
[----:B0-----:R-:W-:Y:S02]  /*9be0*/  PRMT R58, RZ, 0x7610, R58 ;  /* 0x00007610ff3a7816 */ /* 0x001fe4000000003a */
[----:B------:R0:W-:Y:S02]  /*9bf0*/  STS.U16 [R2+0x8f00], R57 ;  /* 0x008f003902007388 */ /* 0x0001e40000000400 */
[----:B0-----:R-:W-:Y:S02]  /*9c00*/  PRMT R57, RZ, 0x7610, R57 ;  /* 0x00007610ff397816 */ /* 0x001fe40000000039 */
[----:B------:R0:W-:Y:S02]  /*9c10*/  STS.U16 [R48], R56 ;  /* 0x0000003830007388 */ /* 0x0001e40000000400 */
[----:B0-----:R-:W-:-:S02]  /*9c20*/  PRMT R56, RZ, 0x7610, R56 ;  /* 0x00007610ff387816 */ /* 0x001fc40000000038 */
[----:B----4-:R0:W-:Y:S02]  /*9c30*/  STS.U16 [R48+0x800], R208 ;  /* 0x000800d030007388 */ /* 0x0101e40000000400 */
[----:B0-----:R-:W-:Y:S02]  /*9c40*/  PRMT R208, RZ, 0x7610, R208 ;  /* 0x00007610ffd07816 */ /* 0x001fe400000000d0 */
[----:B--2---:R-:W-:-:S05]  /*9c50*/  IADD3 R54, P1, R75, R7, RZ ;  /* 0x000000074b367210 */ /* 0x004fca0007f3e0ff */
[----:B------:R-:W-:-:S05]  /*9c60*/  IMAD.X R55, R174, 0x1, R6, P1 ;  /* 0x00000001ae377824 */ /* 0x000fca00008e0606 */
[----:B------:R0:W2:Y:S02]  /*9c70*/  @!P0 LDG.E.U16 R62, [R54.64] ;  /* 0x00000006363e8981 */ /* 0x0000a4000c1e1500 */
[----:B0-----:R-:W-:-:S05]  /*9c80*/  IADD3 R54, P1, R50, R7, RZ ;  /* 0x0000000732367210 */ /* 0x001fca0007f3e0ff */
[----:B------:R-:W-:-:S05]  /*9c90*/  IMAD.X R55, R169, 0x1, R6, P1 ;  /* 0x00000001a9377824 */ /* 0x000fca00008e0606 */
[----:B------:R3:W4:Y:S02]  /*9ca0*/  @!P0 LDG.E.U16 R61, [R54.64] ;  /* 0x00000006363d8981 */ /* 0x000724000c1e1500 */
[----:B---3--:R-:W-:-:S05]  /*9cb0*/  IADD3 R54, P1, R0, R7, RZ ;  /* 0x0000000700367210 */ /* 0x008fca0007f3e0ff */
[----:B------:R-:W-:-:S05]  /*9cc0*/  IMAD.X R55, R175, 0x1, R6, P1 ;  /* 0x00000001af377824 */ /* 0x000fca00008e0606 */
[----:B------:R0:W3:Y:S02]  /*9cd0*/  @!P0 LDG.E.U16 R60, [R54.64] ;  /* 0x00000006363c8981 */ /* 0x0000e4000c1e1500 */
[----:B0-----:R-:W-:-:S05]  /*9ce0*/  IADD3 R54, P1, R158, R7, RZ ;  /* 0x000000079e367210 */ /* 0x001fca0007f3e0ff */
[----:B------:R-:W-:-:S05]  /*9cf0*/  IMAD.X R55, R145, 0x1, R6, P1 ;  /* 0x0000000191377824 */ /* 0x000fca00008e0606 */
[----:B------:R0:W2:Y:S02]  /*9d00*/  @!P0 LDG.E.U16 R59, [R54.64] ;  /* 0x00000006363b8981 */ /* 0x0000a4000c1e1500 */
        /* <DEDUP_REMOVED lines=10> */
[----:B------:R-:W-:Y:S01]  /*9db0*/  IMAD.X R55, R119, 0x1, R6, P1 ;  /* 0x0000000177377824 */ /* 0x000fe200008e0606 */
[----:B------:R0:W-:Y:S04]  /*9dc0*/  STS.U16 [R48+0x1000], R207 ;  /* 0x001000cf30007388 */ /* 0x0001e80000000400 */
[----:B------:R1:W2:Y:S01]  /*9dd0*/  @!P0 LDG.E.U16 R208, [R54.64] ;  /* 0x0000000636d08981 */ /* 0x0002a2000c1e1500 */
[----:B0-----:R-:W-:Y:S02]  /*9de0*/  PRMT R207, RZ, 0x7610, R207 ;  /* 0x00007610ffcf7816 */ /* 0x001fe400000000cf */
[----:B-1----:R-:W-:-:S05]  /*9df0*/  IADD3 R54, P1, R135, R7, RZ ;  /* 0x0000000787367210 */ /* 0x002fca0007f3e0ff */
        /* <DEDUP_REMOVED lines=14> */
[----:B-1----:R-:W-:-:S04]  /*9ee0*/  IADD3 R54, P1, R217, R7, RZ ;  /* 0x00000007d9367210 */ /* 0x002fc80007f3e0ff */
[----:B------:R-:W-:Y:S01]  /*9ef0*/  IADD3.X R55, R201, R6, RZ, P1, !PT ;  /* 0x00000006c9377210 */ /* 0x000fe20000ffe4ff */
        /* <DEDUP_REMOVED lines=19> */
[----:B------:R-:W-:-:S05]  /*a030*/  IMAD.X R55, R15, 0x1, R6, P1 ;  /* 0x000000010f377824 */ /* 0x000fca00008e0606 */
[----:B------:R0:W3:Y:S04]  /*a040*/  @!P0 LDG.E.U16 R81, [R54.64] ;  /* 0x0000000636518981 */ /* 0x0000e8000c1e1500 */
[----:B------:R-:W-:Y:S04]  /*a050*/  STL [R1+0x158], R191 ;  /* 0x000158bf01007387 */ /* 0x000fe80000100800 */
[----:B------:R-:W-:Y:S04]  /*a060*/  STL [R1+0x15c], R23 ;  /* 0x00015c1701007387 */ /* 0x000fe80000100800 */
[----:B------:R1:W-:Y:S04]  /*a070*/  STL [R1+0x160], R24 ;  /* 0x0001601801007387 */ /* 0x0003e80000100800 */
[----:B-1----:R-:W3:Y:S04]  /*a080*/  LDL.LU R24, [R1+0x3c] ;  /* 0x00003c0001187983 */ /* 0x002ee80000300800 */
[----:B------:R-:W-:Y:S04]  /*a090*/  STL [R1+0x164], R180 ;  /* 0x000164b401007387 */ /* 0x000fe80000100800 */
[----:B------:R-:W-:Y:S04]  /*a0a0*/  STL [R1+0x168], R10 ;  /* 0x0001680a01007387 */ /* 0x000fe80000100800 */
[----:B------:R-:W-:Y:S04]  /*a0b0*/  STL [R1+0x174], R174 ;  /* 0x000174ae01007387 */ /* 0x000fe80000100800 */
        /* <DEDUP_REMOVED lines=12> */
[----:B------:R-:W-:Y:S04]  /*a180*/  STS.U16 [R48+0x5000], R80 ;  /* 0x0050005030007388 */ /* 0x000fe80000000400 */
[----:B------:R-:W-:Y:S04]  /*a190*/  STS.U16 [R48+0x5800], R71 ;  /* 0x0058004730007388 */ /* 0x000fe80000000400 */
[----:B------:R-:W-:Y:S04]  /*a1a0*/  STS.U16 [R48+0x6000], R70 ;  /* 0x0060004630007388 */ /* 0x000fe80000000400 */
[----:B------:R-:W-:Y:S04]  /*a1b0*/  STS.U16 [R48+0x6800], R69 ;  /* 0x0068004530007388 */ /* 0x000fe80000000400 */
[----:B------:R-:W-:Y:S04]  /*a1c0*/  STS.U16 [R48+0x7000], R68 ;  /* 0x0070004430007388 */ /* 0x000fe80000000400 */
[----:B------:R1:W-:Y:S04]  /*a1d0*/  STS.U16 [R48+0x7800], R63 ;  /* 0x0078003f30007388 */ /* 0x0003e80000000400 */
[----:B-1----:R-:W3:Y:S01]  /*a1e0*/  LDL.LU R48, [R1+0xb0] ;  /* 0x0000b00001307983 */ /* 0x002ee20000300800 */
[----:B0-----:R-:W-:-:S02]  /*a1f0*/  IADD3 R54, P1, R64, R7, RZ ;  /* 0x0000000740367210 */ /* 0x001fc40007f3e0ff */
[----:B------:R-:W-:Y:S01]  /*a200*/  PRMT R80, RZ, 0x7610, R80 ;  /* 0x00007610ff507816 */ /* 0x000fe20000000050 */
[----:B------:R-:W0:Y:S02]  /*a210*/  S2R R66, SR_TID.X ;  /* 0x0000000000427919 */ /* 0x000e240000002100 */
[----:B------:R-:W-:Y:S01]  /*a220*/  IMAD.X R55, R74, 0x1, R6, P1 ;  /* 0x000000014a377824 */ /* 0x000fe200008e0606 */
[----:B------:R-:W-:Y:S01]  /*a230*/  PRMT R71, RZ, 0x7610, R71 ;  /* 0x00007610ff477816 */ /* 0x000fe20000000047 */
[----:B------:R-:W3:Y:S04]  /*a240*/  LDL.LU R243, [R1+0x10] ;  /* 0x0000100001f37983 */ /* 0x000ee80000300800 */
[----:B------:R1:W3:Y:S01]  /*a250*/  @!P0 LDG.E.U16 R80, [R54.64] ;  /* 0x0000000636508981 */ /* 0x0002e2000c1e1500 */
[----:B------:R-:W-:-:S02]  /*a260*/  PRMT R70, RZ, 0x7610, R70 ;  /* 0x00007610ff467816 */ /* 0x000fc40000000046 */
[----:B------:R-:W-:Y:S01]  /*a270*/  PRMT R69, RZ, 0x7610, R69 ;  /* 0x00007610ff457816 */ /* 0x000fe20000000045 */
[----:B------:R-:W3:Y:S01]  /*a280*/  LDL.LU R174, [R1+0xc4] ;  /* 0x0000c40001ae7983 */ /* 0x000ee20000300800 */
[----:B-1----:R-:W-:-:S05]  /*a290*/  IADD3 R54, P1, R168, R7, RZ ;  /* 0x00000007a8367210 */ /* 0x002fca0007f3e0ff */
[----:B------:R-:W-:-:S05]  /*a2a0*/  IMAD.X R55, R150, 0x1, R6, P1 ;  /* 0x0000000196377824 */ /* 0x000fca00008e0606 */
[----:B------:R1:W3:Y:S02]  /*a2b0*/  @!P0 LDG.E.U16 R71, [R54.64] ;  /* 0x0000000636478981 */ /* 0x0002e4000c1e1500 */
[----:B-1----:R-:W-:-:S05]  /*a2c0*/  IADD3 R54, P1, R46, R7, RZ ;  /* 0x000000072e367210 */ /* 0x002fca0007f3e0ff */
[----:B------:R-:W-:-:S05]  /*a2d0*/  IMAD.X R55, R163, 0x1, R6, P1 ;  /* 0x00000001a3377824 */ /* 0x000fca00008e0606 */
[----:B------:R1:W3:Y:S02]  /*a2e0*/  @!P0 LDG.E.U16 R70, [R54.64] ;  /* 0x0000000636468981 */ /* 0x0002e4000c1e1500 */
[----:B-1----:R-:W-:-:S05]  /*a2f0*/  IADD3 R54, P1, R51, R7, RZ ;  /* 0x0000000733367210 */ /* 0x002fca0007f3e0ff */
[----:B------:R-:W-:-:S05]  /*a300*/  IMAD.X R55, R248, 0x1, R6, P1 ;  /* 0x00000001f8377824 */ /* 0x000fca00008e0606 */
[----:B------:R1:W3:Y:S01]  /*a310*/  @!P0 LDG.E.U16 R69, [R54.64] ;  /* 0x0000000636458981 */ /* 0x0002e2000c1e1500 */
[----:B0-----:R-:W-:Y:S02]  /*a320*/  LOP3.LUT R66, R66, 0x7f, RZ, 0xc0, !PT ;  /* 0x0000007f42427812 */ /* 0x001fe400078ec0ff */
[----:B------:R-:W-:-:S03]  /*a330*/  PRMT R68, RZ, 0x7610, R68 ;  /* 0x00007610ff447816 */ /* 0x000fc60000000044 */
[----:B------:R-:W-:Y:S01]  /*a340*/  IMAD.SHL.U32 R45, R66, 0x2, RZ ;  /* 0x00000002422d7824 */ /* 0x000fe200078e00ff */
[----:B-1----:R-:W-:-:S04]  /*a350*/  IADD3 R54, P1, R154, R7, RZ ;  /* 0x000000079a367210 */ /* 0x002fc80007f3e0ff */
[----:B------:R-:W-:Y:S01]  /*a360*/  LOP3.LUT R45, R45, 0x10, RZ, 0x3c, !PT ;  /* 0x000000102d2d7812 */ /* 0x000fe200078e3cff */
[----:B------:R-:W-:-:S04]  /*a370*/  IMAD.X R55, R140, 0x1, R6, P1 ;  /* 0x000000018c377824 */ /* 0x000fc800008e0606 */
[----:B--2---:R0:W-:Y:S04]  /*a380*/  STS.U16 [R45+0x100], R62 ;  /* 0x0001003e2d007388 */ /* 0x0041e80000000400 */
[----:B------:R1:W2:Y:S01]  /*a390*/  @!P0 LDG.E.U16 R68, [R54.64] ;  /* 0x0000000636448981 */ /* 0x0002a2000c1e1500 */
[----:B------:R-:W-:-:S03]  /*a3a0*/  PRMT R63, RZ, 0x7610, R63 ;  /* 0x00007610ff3f7816 */ /* 0x000fc6000000003f */
[----:B----4-:R4:W-:Y:S01]  /*a3b0*/  STS.U16 [R45+0x900], R61 ;  /* 0x0009003d2d007388 */ /* 0x0109e20000000400 */
[----:B-1----:R-:W-:-:S03]  /*a3c0*/  IADD3 R54, P1, R237, R7, RZ ;  /* 0x00000007ed367210 */ /* 0x002fc60007f3e0ff */
[----:B---3--:R-:W-:Y:S02]  /*a3d0*/  STS.U16 [R45+0x1100], R60 ;  /* 0x0011003c2d007388 */ /* 0x008fe40000000400 */
[----:B------:R-:W-:Y:S02]  /*a3e0*/  IMAD.X R55, R134, 0x1, R6, P1 ;  /* 0x0000000186377824 */ /* 0x000fe400008e0606 */
[----:B------:R-:W-:Y:S04]  /*a3f0*/  STS.U16 [R45+0x1900], R59 ;  /* 0x0019003b2d007388 */ /* 0x000fe80000000400 */
[----:B------:R-:W-:Y:S04]  /*a400*/  STS.U16 [R45+0x2100], R58 ;  /* 0x0021003a2d007388 */ /* 0x000fe80000000400 */
[----:B------:R-:W-:Y:S04]  /*a410*/  STS.U16 [R45+0x2900], R57 ;  /* 0x002900392d007388 */ /* 0x000fe80000000400 */
[----:B------:R-:W-:Y:S04]  /*a420*/  STS.U16 [R45+0x3100], R56 ;  /* 0x003100382d007388 */ /* 0x000fe80000000400 */
[----:B------:R-:W-:Y:S04]  /*a430*/  STS.U16 [R45+0x3900], R208 ;  /* 0x003900d02d007388 */ /* 0x000fe80000000400 */
[----:B------:R1:W3:Y:S04]  /*a440*/  @!P0 LDG.E.U16 R63, [R54.64] ;  /* 0x00000006363f8981 */ /* 0x0002e8000c1e1500 */
[----:B------:R-:W-:Y:S01]  /*a450*/  STS.U16 [R45+0x4100], R207 ;  /* 0x004100cf2d007388 */ /* 0x000fe20000000400 */
[----:B0-----:R-:W-:-:S03]  /*a460*/  PRMT R62, RZ, 0x7610, R62 ;  /* 0x00007610ff3e7816 */ /* 0x001fc6000000003e */
[----:B------:R-:W-:Y:S01]  /*a470*/  STS.U16 [R45+0x4900], R206 ;  /* 0x004900ce2d007388 */ /* 0x000fe20000000400 */
[----:B-1----:R-:W-:-:S03]  /*a480*/  IADD3 R54, P1, R249, R7, RZ ;  /* 0x00000007f9367210 */ /* 0x002fc60007f3e0ff */
[----:B------:R-:W-:Y:S01]  /*a490*/  STS.U16 [R45+0x5100], R210 ;  /* 0x005100d22d007388 */ /* 0x000fe20000000400 */
[----:B------:R-:W-:-:S03]  /*a4a0*/  IADD3.X R55, R232, R6, RZ, P1, !PT ;  /* 0x00000006e8377210 */ /* 0x000fc60000ffe4ff */
[----:B------:R-:W-:Y:S04]  /*a4b0*/  STS.U16 [R45+0x5900], R53 ;  /* 0x005900352d007388 */ /* 0x000fe80000000400 */
[----:B------:R-:W-:Y:S04]  /*a4c0*/  STS.U16 [R45+0x6100], R209 ;  /* 0x006100d12d007388 */ /* 0x000fe80000000400 */
[----:B------:R-:W-:Y:S04]  /*a4d0*/  STS.U16 [R45+0x6900], R83 ;  /* 0x006900532d007388 */ /* 0x000fe80000000400 */
[----:B------:R-:W-:Y:S04]  /*a4e0*/  STS.U16 [R45+0x7100], R82 ;  /* 0x007100522d007388 */ /* 0x000fe80000000400 */
[----:B------:R0:W2:Y:S01]  /*a4f0*/  @!P0 LDG.E.U16 R62, [R54.64] ;  /* 0x00000006363e8981 */ /* 0x0000a2000c1e1500 */
[----:B----4-:R-:W-:-:S03]  /*a500*/  PRMT R61, RZ, 0x7610, R61 ;  /* 0x00007610ff3d7816 */ /* 0x010fc6000000003d */
[----:B------:R1:W-:Y:S01]  /*a510*/  STS.U16 [R45+0x7900], R81 ;  /* 0x007900512d007388 */ /* 0x0003e20000000400 */
[----:B0-----:R-:W-:-:S03]  /*a520*/  IADD3 R54, P1, R118, R7, RZ ;  /* 0x0000000776367210 */ /* 0x001fc60007f3e0ff */
[----:B-1----:R-:W4:Y:S04]  /*a530*/  LDL.LU R45, [R1+0x50] ;  /* 0x00005000012d7983 */ /* 0x002f280000300800 */
[----:B------:R-:W2:Y:S01]  /*a540*/  LDL.LU R112, [R1+0x70] ;  /* 0x0000700001707983 */ /* 0x000ea20000300800 */
[----:B------:R-:W-:Y:S01]  /*a550*/  IMAD.X R55, R117, 0x1, R6, P1 ;  /* 0x0000000175377824 */ /* 0x000fe200008e0606 */
[----:B------:R-:W-:Y:S02]  /*a560*/  PRMT R60, RZ, 0x7610, R60 ;  /* 0x00007610ff3c7816 */ /* 0x000fe4000000003c */
[----:B------:R-:W-:Y:S01]  /*a570*/  PRMT R59, RZ, 0x7610, R59 ;  /* 0x00007610ff3b7816 */ /* 0x000fe2000000003b */
[----:B------:R-:W0:Y:S04]  /*a580*/  S2R R66, SR_TID.X ;  /* 0x0000000000427919 */ /* 0x000e280000002100 */
[----:B------:R1:W2:Y:S01]  /*a590*/  @!P0 LDG.E.U16 R61, [R54.64] ;  /* 0x00000006363d8981 */ /* 0x0002a2000c1e1500 */
[----:B------:R-:W-:-:S02]  /*a5a0*/  PRMT R58, RZ, 0x7610, R58 ;  /* 0x00007610ff3a7816 */ /* 0x000fc4000000003a */
[----:B------:R-:W-:Y:S01]  /*a5b0*/  PRMT R57, RZ, 0x7610, R57 ;  /* 0x00007610ff397816 */ /* 0x000fe20000000039 */
[----:B------:R-:W2:Y:S01]  /*a5c0*/  LDL.LU R148, [R1+0xa4] ;  /* 0x0000a40001947983 */ /* 0x000ea20000300800 */
[----:B-1----:R-:W-:-:S05]  /*a5d0*/  IADD3 R54, P1, R221, R7, RZ ;  /* 0x00000007dd367210 */ /* 0x002fca0007f3e0ff */
[----:B------:R-:W-:-:S05]  /*a5e0*/  IMAD.X R55, R110, 0x1, R6, P1 ;  /* 0x000000016e377824 */ /* 0x000fca00008e0606 */
[----:B------:R1:W2:Y:S02]  /*a5f0*/  @!P0 LDG.E.U16 R60, [R54.64] ;  /* 0x00000006363c8981 */ /* 0x0002a4000c1e1500 */
        /* <DEDUP_REMOVED lines=8> */
[----:B------:R1:W3:Y:S01]  /*a680*/  @!P0 LDG.E.U16 R57, [R54.64] ;  /* 0x0000000636398981 */ /* 0x0002e2000c1e1500 */
[----:B------:R-:W-:Y:S02]  /*a690*/  PRMT R56, RZ, 0x7610, R56 ;  /* 0x00007610ff387816 */ /* 0x000fe40000000038 */
[----:B-1----:R-:W-:-:S05]  /*a6a0*/  IADD3 R54, P1, R212, R7, RZ ;  /* 0x00000007d4367210 */ /* 0x002fca0007f3e0ff */
[----:B------:R-:W-:-:S05]  /*a6b0*/  IMAD.X R55, R195, 0x1, R6, P1 ;  /* 0x00000001c3377824 */ /* 0x000fca00008e0606 */
[----:B------:R1:W4:Y:S01]  /*a6c0*/  @!P0 LDG.E.U16 R56, [R54.64] ;  /* 0x0000000636388981 */ /* 0x000322000c1e1500 */
        /* <DEDUP_REMOVED lines=17> */
[----:B0-----:R-:W-:Y:S02]  /*a7e0*/  LOP3.LUT R66, R66, 0x7f, RZ, 0xc0, !PT ;  /* 0x0000007f42427812 */ /* 0x001fe400078ec0ff */
[----:B-1----:R-:W-:-:S05]  /*a7f0*/  IADD3 R54, P1, R0, R7, RZ ;  /* 0x0000000700367210 */ /* 0x002fca0007f3e0ff */
[----:B------:R-:W-:Y:S02]  /*a800*/  IMAD.X R55, R141, 0x1, R6, P1 ;  /* 0x000000018d377824 */ /* 0x000fe400008e0606 */
[----:B------:R-:W-:Y:S02]  /*a810*/  IMAD.SHL.U32 R47, R66, 0x2, RZ ;  /* 0x00000002422f7824 */ /* 0x000fe400078e00ff */
[----:B------:R-:W4:Y:S04]  /*a820*/  LDL.LU R66, [R1+0xd8] ;  /* 0x0000d80001427983 */ /* 0x000f280000300800 */
[----:B------:R0:W4:Y:S01]  /*a830*/  @!P0 LDG.E.U16 R53, [R54.64] ;  /* 0x0000000636358981 */ /* 0x000122000c1e1500 */
[----:B------:R-:W-:-:S03]  /*a840*/  PRMT R209, RZ, 0x7610, R209 ;  /* 0x00007610ffd17816 */ /* 0x000fc600000000d1 */
[----:B------:R-:W4:Y:S04]  /*a850*/  LDL.LU R164, [R1+0xb8] ;  /* 0x0000b80001a47983 */ /* 0x000f280000300800 */
[----:B------:R-:W4:Y:S01]  /*a860*/  LDL.LU R158, [R1+0x24] ;  /* 0x00002400019e7983 */ /* 0x000f220000300800 */
[----:B0-----:R-:W-:-:S03]  /*a870*/  IADD3 R54, P1, R162, R7, RZ ;  /* 0x00000007a2367210 */ /* 0x001fc60007f3e0ff */
[----:B------:R-:W4:Y:S01]  /*a880*/  LDL.LU R169, [R1+0x98] ;  /* 0x0000980001a97983 */ /* 0x000f220000300800 */
[----:B------:R-:W-:-:S03]  /*a890*/  IADD3.X R55, R147, R6, RZ, P1, !PT ;  /* 0x0000000693377210 */ /* 0x000fc60000ffe4ff */
[----:B------:R-:W4:Y:S04]  /*a8a0*/  LDL.LU R191, [R1+0x44] ;  /* 0x0000440001bf7983 */ /* 0x000f280000300800 */
[----:B------:R-:W4:Y:S04]  /*a8b0*/  LDL.LU R104, [R1+0x64] ;  /* 0x0000640001687983 */ /* 0x000f280000300800 */
[----:B------:R-:W4:Y:S04]  /*a8c0*/  LDL.LU R233, [R1+0x84] ;  /* 0x0000840001e97983 */ /* 0x000f280000300800 */
[----:B------:R0:W4:Y:S01]  /*a8d0*/  @!P0 LDG.E.U16 R209, [R54.64] ;  /* 0x0000000636d18981 */ /* 0x000122000c1e1500 */
[----:B------:R-:W-:-:S02]  /*a8e0*/  PRMT R83, RZ, 0x7610, R83 ;  /* 0x00007610ff537816 */ /* 0x000fc40000000053 */
[----:B------:R-:W-:Y:S01]  /*a8f0*/  PRMT R82, RZ, 0x7610, R82 ;  /* 0x00007610ff527816 */ /* 0x000fe20000000052 */
[----:B------:R-:W4:Y:S01]  /*a900*/  LDL.LU R145, [R1+0x20] ;  /* 0x0000200001917983 */ /* 0x000f220000300800 */
[----:B------:R-:W-:Y:S02]  /*a910*/  PRMT R81, RZ, 0x7610, R81 ;  /* 0x00007610ff517816 */ /* 0x000fe40000000051 */
[----:B------:R-:W-:Y:S01]  /*a920*/  LOP3.LUT R47, R47, 0x20, RZ, 0x3c, !PT ;  /* 0x000000202f2f7812 */ /* 0x000fe200078e3cff */
[----:B------:R-:W4:Y:S01]  /*a930*/  LDL.LU R175, [R1+0xcc] ;  /* 0x0000cc0001af7983 */ /* 0x000f220000300800 */
[----:B0-----:R-:W-:-:S05]  /*a940*/  IADD3 R54, P1, R247, R7, RZ ;  /* 0x00000007f7367210 */ /* 0x001fca0007f3e0ff */
[----:B------:R-:W-:-:S05]  /*a950*/  IMAD.X R55, R157, 0x1, R6, P1 ;  /* 0x000000019d377824 */ /* 0x000fca00008e0606 */
[----:B------:R0:W4:Y:S02]  /*a960*/  @!P0 LDG.E.U16 R83, [R54.64] ;  /* 0x0000000636538981 */ /* 0x000124000c1e1500 */
[----:B0-----:R-:W-:-:S05]  /*a970*/  IADD3 R54, P1, R48, R7, RZ ;  /* 0x0000000730367210 */ /* 0x001fca0007f3e0ff */
[----:B------:R-:W-:-:S05]  /*a980*/  IMAD.X R55, R242, 0x1, R6, P1 ;  /* 0x00000001f2377824 */ /* 0x000fca00008e0606 */
[----:B------:R0:W4:Y:S02]  /*a990*/  @!P0 LDG.E.U16 R82, [R54.64] ;  /* 0x0000000636528981 */ /* 0x000124000c1e1500 */
[----:B0-----:R-:W-:-:S05]  /*a9a0*/  IADD3 R54, P1, R133, R7, RZ ;  /* 0x0000000785367210 */ /* 0x001fca0007f3e0ff */
[----:B------:R-:W-:Y:S01]  /*a9b0*/  IMAD.X R55, R132, 0x1, R6, P1 ;  /* 0x0000000184377824 */ /* 0x000fe200008e0606 */
[----:B------:R0:W-:Y:S04]  /*a9c0*/  STS.U16 [R47+0x200], R80 ;  /* 0x000200502f007388 */ /* 0x0001e80000000400 */
[----:B------:R1:W4:Y:S01]  /*a9d0*/  @!P0 LDG.E.U16 R81, [R54.64] ;  /* 0x0000000636518981 */ /* 0x000322000c1e1500 */
[----:B0-----:R-:W-:Y:S02]  /*a9e0*/  PRMT R80, RZ, 0x7610, R80 ;  /* 0x00007610ff507816 */ /* 0x001fe40000000050 */
[----:B-1----:R-:W-:-:S05]  /*a9f0*/  IADD3 R54, P1, R231, R7, RZ ;  /* 0x00000007e7367210 */ /* 0x002fca0007f3e0ff */
        /* <DEDUP_REMOVED lines=15> */
[----:B------:R-:W-:-:S05]  /*aaf0*/  IMAD.X R55, R101, 0x1, R6, P1 ;  /* 0x0000000165377824 */ /* 0x000fca00008e0606 */
[----:B------:R0:W4:Y:S04]  /*ab00*/  @!P0 LDG.E.U16 R69, [R54.64] ;  /* 0x0000000636458981 */ /* 0x000128000c1e1500 */
[----:B--2---:R1:W-:Y:S01]  /*ab10*/  STS.U16 [R47+0x2200], R68 ;  /* 0x002200442f007388 */ /* 0x0043e20000000400 */
[----:B0-----:R-:W-:Y:S02]  /*ab20*/  IADD3 R54, P1, R112, R7, RZ ;  /* 0x0000000770367210 */ /* 0x001fe40007f3e0ff */
[----:B-1----:R-:W-:-:S03]  /*ab30*/  PRMT R68, RZ, 0x7610, R68 ;  /* 0x00007610ff447816 */ /* 0x002fc60000000044 */
[----:B------:R-:W-:Y:S01]  /*ab40*/  IMAD.X R55, R205, 0x1, R6, P1 ;  /* 0x00000001cd377824 */ /* 0x000fe200008e0606 */
[----:B---3--:R0:W-:Y:S04]  /*ab50*/  STS.U16 [R47+0x2a00], R63 ;  /* 0x002a003f2f007388 */ /* 0x0081e80000000400 */
[----:B------:R1:W2:Y:S01]  /*ab60*/  @!P0 LDG.E.U16 R68, [R54.64] ;  /* 0x0000000636448981 */ /* 0x0002a2000c1e1500 */
        /* <DEDUP_REMOVED lines=9> */
[----:B------:R4:W2:Y:S01]  /*ac00*/  @!P0 LDG.E.U16 R62, [R54.64] ;  /* 0x00000006363e8981 */ /* 0x0008a2000c1e1500 */
[----:B0-----:R-:W-:Y:S02]  /*ac10*/  PRMT R61, RZ, 0x7610, R61 ;  /* 0x00007610ff3d7816 */ /* 0x001fe4000000003d */
[----:B----4-:R-:W-:-:S04]  /*ac20*/  IADD3 R54, P1, R45, R7, RZ ;  /* 0x000000072d367210 */ /* 0x010fc80007f3e0ff */
[----:B------:R-:W-:Y:S01]  /*ac30*/  IADD3.X R55, R189, R6, RZ, P1, !PT ;  /* 0x00000006bd377210 */ /* 0x000fe20000ffe4ff */
[----:B------:R0:W-:Y:S04]  /*ac40*/  STS.U16 [R47+0x4200], R60 ;  /* 0x0042003c2f007388 */ /* 0x0001e80000000400 */
[----:B------:R1:W4:Y:S01]  /*ac50*/  @!P0 LDG.E.U16 R61, [R54.64] ;  /* 0x00000006363d8981 */ /* 0x000322000c1e1500 */
        /* <DEDUP_REMOVED lines=20> */
[----:B------:R-:W-:Y:S02]  /*ada0*/  LOP3.LUT R5, R5, 0x7f, RZ, 0xc0, !PT ;  /* 0x0000007f05057812 */ /* 0x000fe400078ec0ff */
[----:B0-----:R-:W-:Y:S02]  /*adb0*/  PRMT R56, RZ, 0x7610, R56 ;  /* 0x00007610ff387816 */ /* 0x001fe40000000038 */
[----:B-1----:R-:W-:-:S05]  /*adc0*/  IADD3 R54, P1, R174, R7, RZ ;  /* 0x00000007ae367210 */ /* 0x002fca0007f3e0ff */
[----:B------:R-:W-:Y:S01]  /*add0*/  IMAD.X R55, R252, 0x1, R6, P1 ;  /* 0x00000001fc377824 */ /* 0x000fe200008e0606 */
[----:B------:R0:W-:Y:S04]  /*ade0*/  STS.U16 [R47+0x6a00], R208 ;  /* 0x006a00d02f007388 */ /* 0x0001e80000000400 */
[----:B------:R1:W4:Y:S01]  /*adf0*/  @!P0 LDG.E.U16 R56, [R54.64] ;  /* 0x0000000636388981 */ /* 0x000322000c1e1500 */
[----:B------:R-:W-:-:S03]  /*ae00*/  IMAD.SHL.U32 R2, R5, 0x2, RZ ;  /* 0x0000000205027824 */ /* 0x000fc600078e00ff */
[----:B------:R-:W-:Y:S01]  /*ae10*/  STS.U16 [R47+0x7200], R207 ;  /* 0x007200cf2f007388 */ /* 0x000fe20000000400 */
[----:B0-----:R-:W-:-:S03]  /*ae20*/  PRMT R208, RZ, 0x7610, R208 ;  /* 0x00007610ffd07816 */ /* 0x001fc600000000d0 */
[----:B------:R0:W-:Y:S01]  /*ae30*/  STS.U16 [R47+0x7a00], R206 ;  /* 0x007a00ce2f007388 */ /* 0x0001e20000000400 */
[----:B-1----:R-:W-:-:S05]  /*ae40*/  IADD3 R54, P1, R156, R7, RZ ;  /* 0x000000079c367210 */ /* 0x002fca0007f3e0ff */
[----:B------:R-:W-:Y:S01]  /*ae50*/  IMAD.X R55, R144, 0x1, R6, P1 ;  /* 0x0000000190377824 */ /* 0x000fe200008e0606 */
[----:B0-----:R-:W4:Y:S04]  /*ae60*/  LDL.LU R47, [R1+0xc] ;  /* 0x00000c00012f7983 */ /* 0x001f280000300800 */
[----:B------:R-:W4:Y:S04]  /*ae70*/  LDL.LU R5, [R1+0xac] ;  /* 0x0000ac0001057983 */ /* 0x000f280000300800 */
[----:B------:R-:W4:Y:S04]  /*ae80*/  LDL.LU R180, [R1+0x38] ;  /* 0x0000380001b47983 */ /* 0x000f280000300800 */
[----:B------:R-:W4:Y:S04]  /*ae90*/  LDL.LU R88, [R1+0x58] ;  /* 0x0000580001587983 */ /* 0x000f280000300800 */
[----:B------:R-:W4:Y:S04]  /*aea0*/  LDL.LU R228, [R1+0x78] ;  /* 0x0000780001e47983 */ /* 0x000f280000300800 */
[----:B------:R0:W4:Y:S01]  /*aeb0*/  @!P0 LDG.E.U16 R208, [R54.64] ;  /* 0x0000000636d08981 */ /* 0x000122000c1e1500 */
[----:B------:R-:W-:-:S02]  /*aec0*/  PRMT R207, RZ, 0x7610, R207 ;  /* 0x00007610ffcf7816 */ /* 0x000fc400000000cf */
[----:B------:R-:W-:Y:S01]  /*aed0*/  PRMT R206, RZ, 0x7610, R206 ;  /* 0x00007610ffce7816 */ /* 0x000fe200000000ce */
[----:B------:R-:W1:Y:S01]  /*aee0*/  S2R R49, SR_TID.X ;  /* 0x0000000000317919 */ /* 0x000e620000002100 */
[----:B------:R-:W-:-:S03]  /*aef0*/  LOP3.LUT R2, R2, 0x30, RZ, 0x3c, !PT ;  /* 0x0000003002027812 */ /* 0x000fc600078e3cff */
[----:B------:R-:W4:Y:S01]  /*af00*/  LDL.LU R136, [R1+0x8c] ;  /* 0x00008c0001887983 */ /* 0x000f220000300800 */
        /* <DEDUP_REMOVED lines=18> */
[----:B-1----:R-:W-:-:S04]  /*b030*/  IADD3 R54, P1, R233, R7, RZ ;  /* 0x00000007e9367210 */ /* 0x002fc80007f3e0ff */
[----:B------:R-:W-:Y:S01]  /*b040*/  IADD3.X R55, R220, R6, RZ, P1, !PT ;  /* 0x00000006dc377210 */ /* 0x000fe20000ffe4ff */
[----:B------:R0:W-:Y:S04]  /*b050*/  STS.U16 [R2+0x1b00], R83 ;  /* 0x001b005302007388 */ /* 0x0001e80000000400 */
[----:B------:R1:W4:Y:S01]  /*b060*/  @!P0 LDG.E.U16 R209, [R54.64] ;  /* 0x0000000636d18981 */ /* 0x000322000c1e1500 */
[----:B0-----:R-:W-:Y:S02]  /*b070*/  PRMT R83, RZ, 0x7610, R83 ;  /* 0x00007610ff537816 */ /* 0x001fe40000000053 */
[----:B-1----:R-:W-:-:S05]  /*b080*/  IADD3 R54, P1, R100, R7, RZ ;  /* 0x0000000764367210 */ /* 0x002fca0007f3e0ff */
[----:B------:R-:W-:-:S05]  /*b090*/  IMAD.X R55, R99, 0x1, R6, P1 ;  /* 0x0000000163377824 */ /* 0x000fca00008e0606 */
[----:B------:R0:W4:Y:S04]  /*b0a0*/  @!P0 LDG.E.U16 R83, [R54.64] ;  /* 0x0000000636538981 */ /* 0x000128000c1e1500 */
[----:B------:R1:W-:Y:S01]  /*b0b0*/  STS.U16 [R2+0x2300], R82 ;  /* 0x0023005202007388 */ /* 0x0003e20000000400 */
[----:B0-----:R-:W-:Y:S02]  /*b0c0*/  IADD3 R54, P1, R204, R7, RZ ;  /* 0x00000007cc367210 */ /* 0x001fe40007f3e0ff */
[----:B-1----:R-:W-:-:S03]  /*b0d0*/  PRMT R82, RZ, 0x7610, R82 ;  /* 0x00007610ff527816 */ /* 0x002fc60000000052 */
        /* <DEDUP_REMOVED lines=41> */
[----:B----4-:R0:W-:Y:S04]  /*b370*/  STS.U16 [R2+0x6b00], R61 ;  /* 0x006b003d02007388 */ /* 0x0101e80000000400 */
[----:B------:R1:W4:Y:S01]  /*b380*/  @!P0 LDG.E.U16 R62, [R54.64] ;  /* 0x00000006363e8981 */ /* 0x000322000c1e1500 */
[----:B0-----:R-:W-:Y:S02]  /*b390*/  PRMT R61, RZ, 0x7610, R61 ;  /* 0x00007610ff3d7816 */ /* 0x001fe4000000003d */
[----:B-1----:R-:W-:-:S05]  /*b3a0*/  IADD3 R54, P1, R164, R7, RZ ;  /* 0x00000007a4367210 */ /* 0x002fca0007f3e0ff */
[----:B------:R-:W-:Y:S01]  /*b3b0*/  IMAD.X R55, R246, 0x1, R6, P1 ;  /* 0x00000001f6377824 */ /* 0x000fe200008e0606 */
[----:B------:R0:W-:Y:S04]  /*b3c0*/  STS.U16 [R2+0x7300], R60 ;  /* 0x0073003c02007388 */ /* 0x0001e80000000400 */
[----:B------:R1:W2:Y:S01]  /*b3d0*/  @!P0 LDG.E.U16 R61, [R54.64] ;  /* 0x00000006363d8981 */ /* 0x0002a2000c1e1500 */
[----:B0-----:R-:W-:Y:S02]  /*b3e0*/  PRMT R60, RZ, 0x7610, R60 ;  /* 0x00007610ff3c7816 */ /* 0x001fe4000000003c */
[----:B-1----:R-:W-:-:S04]  /*b3f0*/  IADD3 R54, P1, R153, R7, RZ ;  /* 0x0000000799367210 */ /* 0x002fc80007f3e0ff */
[----:B------:R-:W-:Y:S02]  /*b400*/  IADD3.X R55, R138, R6, RZ, P1, !PT ;  /* 0x000000068a377210 */ /* 0x000fe40000ffe4ff */
[----:B------:R-:W-:-:S03]  /*b410*/  LOP3.LUT R49, R49, 0x7f, RZ, 0xc0, !PT ;  /* 0x0000007f31317812 */ /* 0x000fc600078ec0ff */
[----:B------:R0:W2:Y:S04]  /*b420*/  @!P0 LDG.E.U16 R60, [R54.64] ;  /* 0x00000006363c8981 */ /* 0x0000a8000c1e1500 */
[----:B------:R1:W-:Y:S01]  /*b430*/  STS.U16 [R2+0x7b00], R59 ;  /* 0x007b003b02007388 */ /* 0x0003e20000000400 */
[----:B0-----:R-:W-:Y:S01]  /*b440*/  IADD3 R54, P1, R235, R7, RZ ;  /* 0x00000007eb367210 */ /* 0x001fe20007f3e0ff */
[----:B-1----:R-:W-:Y:S01]  /*b450*/  IMAD.SHL.U32 R2, R49, 0x2, RZ ;  /* 0x0000000231027824 */ /* 0x002fe200078e00ff */
[----:B------:R-:W-:-:S03]  /*b460*/  PRMT R59, RZ, 0x7610, R59 ;  /* 0x00007610ff3b7816 */ /* 0x000fc6000000003b */
[----:B------:R-:W-:Y:S01]  /*b470*/  IMAD.X R55, R131, 0x1, R6, P1 ;  /* 0x0000000183377824 */ /* 0x000fe200008e0606 */
[----:B------:R-:W-:-:S04]  /*b480*/  LOP3.LUT R2, R2, 0x40, RZ, 0x3c, !PT ;  /* 0x0000004002027812 */ /* 0x000fc800078e3cff */
        /* <DEDUP_REMOVED lines=49> */
[----:B------:R-:W-:-:S05]  /*b7a0*/  IADD3.X R55, R177, R6, RZ, P1, !PT ;  /* 0x00000006b1377210 */ /* 0x000fca0000ffe4ff */
[----:B------:R0:W4:Y:S04]  /*b7b0*/  @!P0 LDG.E.U16 R83, [R54.64] ;  /* 0x0000000636538981 */ /* 0x000128000c1e1500 */
[----:B------:R-:W-:Y:S04]  /*b7c0*/  STS.U16 [R2+0x5400], R82 ;  /* 0x0054005202007388 */ /* 0x000fe80000000400 */
[----:B------:R-:W-:Y:S04]  /*b7d0*/  STS.U16 [R2+0x5c00], R81 ;  /* 0x005c005102007388 */ /* 0x000fe80000000400 */
[----:B------:R-:W-:Y:S04]  /*b7e0*/  STS.U16 [R2+0x6400], R80 ;  /* 0x0064005002007388 */ /* 0x000fe80000000400 */
[----:B------:R-:W-:Y:S04]  /*b7f0*/  STS.U16 [R2+0x6c00], R71 ;  /* 0x006c004702007388 */ /* 0x000fe80000000400 */
[----:B------:R-:W-:Y:S04]  /*b800*/  STS.U16 [R2+0x7400], R70 ;  /* 0x0074004602007388 */ /* 0x000fe80000000400 */
[----:B------:R1:W-:Y:S04]  /*b810*/  STS.U16 [R2+0x7c00], R69 ;  /* 0x007c004502007388 */ /* 0x0003e80000000400 */
[----:B-1----:R-:W4:Y:S04]  /*b820*/  LDL.LU R2, [R1+0x8] ;  /* 0x0000080001027983 */ /* 0x002f280000300800 */
[----:B------:R-:W4:Y:S04]  /*b830*/  LDL.LU R49, [R1+0xa0] ;  /* 0x0000a00001317983 */ /* 0x000f280000300800 */
[----:B------:R-:W4:Y:S04]  /*b840*/  LDL.LU R10, [R1+0xc0] ;  /* 0x0000c000010a7983 */ /* 0x000f280000300800 */
[----:B------:R-:W4:Y:S04]  /*b850*/  LDL.LU R196, [R1+0x4c] ;  /* 0x00004c0001c47983 */ /* 0x000f280000300800 */
[----:B------:R-:W4:Y:S04]  /*b860*/  LDL.LU R111, [R1+0x6c] ;  /* 0x00006c00016f7983 */ /* 0x000f280000300800 */
[----:B------:R-:W1:Y:S01]  /*b870*/  S2R R128, SR_TID.X ;  /* 0x0000000000807919 */ /* 0x000e620000002100 */
[----:B0-----:R-:W-:-:S02]  /*b880*/  IADD3 R54, P1, R145, R7, RZ ;  /* 0x0000000791367210 */ /* 0x001fc40007f3e0ff */
[----:B------:R-:W-:Y:S01]  /*b890*/  PRMT R82, RZ, 0x7610, R82 ;  /* 0x00007610ff527816 */ /* 0x000fe20000000052 */
[----:B------:R-:W4:Y:S02]  /*b8a0*/  LDL.LU R50, [R1+0x60] ;  /* 0x0000600001327983 */ /* 0x000f240000300800 */
[----:B------:R-:W-:-:S05]  /*b8b0*/  IMAD.X R55, R171, 0x1, R6, P1 ;  /* 0x00000001ab377824 */ /* 0x000fca00008e0606 */
[----:B------:R0:W4:Y:S01]  /*b8c0*/  @!P0 LDG.E.U16 R82, [R54.64] ;  /* 0x0000000636528981 */ /* 0x000122000c1e1500 */
[----:B-1----:R-:W-:-:S05]  /*b8d0*/  LOP3.LUT R128, R128, 0x7f, RZ, 0xc0, !PT ;  /* 0x0000007f80807812 */ /* 0x002fca00078ec0ff */
[----:B------:R-:W-:Y:S01]  /*b8e0*/  IMAD.SHL.U32 R23, R128, 0x2, RZ ;  /* 0x0000000280177824 */ /* 0x000fe200078e00ff */
[----:B0-----:R-:W-:-:S04]  /*b8f0*/  IADD3 R54, P1, R175, R7, RZ ;  /* 0x00000007af367210 */ /* 0x001fc80007f3e0ff */
[----:B------:R-:W-:Y:S01]  /*b900*/  LOP3.LUT R23, R23, 0x50, RZ, 0x3c, !PT ;  /* 0x0000005017177812 */ /* 0x000fe200078e3cff */
[----:B------:R-:W-:Y:S01]  /*b910*/  IMAD.X R55, R47, 0x1, R6, P1 ;  /* 0x000000012f377824 */ /* 0x000fe200008e0606 */
[----:B------:R-:W-:-:S03]  /*b920*/  PRMT R81, RZ, 0x7610, R81 ;  /* 0x00007610ff517816 */ /* 0x000fc60000000051 */
[----:B--2---:R-:W-:Y:S04]  /*b930*/  STS.U16 [R23+0x500], R68 ;  /* 0x0005004417007388 */ /* 0x004fe80000000400 */
[----:B---3--:R-:W-:Y:S04]  /*b940*/  STS.U16 [R23+0xd00], R63 ;  /* 0x000d003f17007388 */ /* 0x008fe80000000400 */
[----:B----4-:R-:W-:Y:S04]  /*b950*/  STS.U16 [R23+0x1500], R62 ;  /* 0x0015003e17007388 */ /* 0x010fe80000000400 */
[----:B------:R-:W-:Y:S04]  /*b960*/  STS.U16 [R23+0x1d00], R61 ;  /* 0x001d003d17007388 */ /* 0x000fe80000000400 */
[----:B------:R-:W-:Y:S04]  /*b970*/  STS.U16 [R23+0x2500], R60 ;  /* 0x0025003c17007388 */ /* 0x000fe80000000400 */
[----:B------:R-:W-:Y:S04]  /*b980*/  STS.U16 [R23+0x2d00], R59 ;  /* 0x002d003b17007388 */ /* 0x000fe80000000400 */
[----:B------:R0:W2:Y:S04]  /*b990*/  @!P0 LDG.E.U16 R81, [R54.64] ;  /* 0x0000000636518981 */ /* 0x0000a8000c1e1500 */
[----:B------:R-:W-:Y:S01]  /*b9a0*/  STS.U16 [R23+0x3500], R58 ;  /* 0x0035003a17007388 */ /* 0x000fe20000000400 */
[----:B------:R-:W-:-:S02]  /*b9b0*/  PRMT R80, RZ, 0x7610, R80 ;  /* 0x00007610ff507816 */ /* 0x000fc40000000050 */
[----:B0-----:R-:W-:-:S05]  /*b9c0*/  IADD3 R54, P1, R160, R7, RZ ;  /* 0x00000007a0367210 */ /* 0x001fca0007f3e0ff */
[----:B------:R-:W-:-:S05]  /*b9d0*/  IMAD.X R55, R146, 0x1, R6, P1 ;  /* 0x0000000192377824 */ /* 0x000fca00008e0606 */
[----:B------:R0:W3:Y:S04]  /*b9e0*/  @!P0 LDG.E.U16 R80, [R54.64] ;  /* 0x0000000636508981 */ /* 0x0000e8000c1e1500 */
[----:B------:R-:W-:Y:S01]  /*b9f0*/  STS.U16 [R23+0x3d00], R57 ;  /* 0x003d003917007388 */ /* 0x000fe20000000400 */
[----:B------:R-:W-:Y:S02]  /*ba00*/  PRMT R71, RZ, 0x7610, R71 ;  /* 0x00007610ff477816 */ /* 0x000fe40000000047 */
[----:B0-----:R-:W-:Y:S01]  /*ba10*/  IADD3 R54, P1, R245, R7, RZ ;  /* 0x00000007f5367210 */ /* 0x001fe20007f3e0ff */
[----:B------:R-:W-:Y:S04]  /*ba20*/  STS.U16 [R23+0x4500], R56 ;  /* 0x0045003817007388 */ /* 0x000fe80000000400 */
[----:B------:R-:W-:-:S05]  /*ba30*/  IMAD.X R55, R143, 0x1, R6, P1 ;  /* 0x000000018f377824 */ /* 0x000fca00008e0606 */
[----:B------:R0:W4:Y:S04]  /*ba40*/  @!P0 LDG.E.U16 R71, [R54.64] ;  /* 0x0000000636478981 */ /* 0x000128000c1e1500 */
[----:B------:R-:W-:Y:S04]  /*ba50*/  STS.U16 [R23+0x4d00], R208 ;  /* 0x004d00d017007388 */ /* 0x000fe80000000400 */
[----:B------:R-:W-:Y:S04]  /*ba60*/  STS.U16 [R23+0x5500], R207 ;  /* 0x005500cf17007388 */ /* 0x000fe80000000400 */
[----:B------:R-:W-:Y:S04]  /*ba70*/  STS.U16 [R23+0x5d00], R206 ;  /* 0x005d00ce17007388 */ /* 0x000fe80000000400 */
[----:B------:R-:W-:Y:S01]  /*ba80*/  STS.U16 [R23+0x6500], R210 ;  /* 0x006500d217007388 */ /* 0x000fe20000000400 */
[----:B0-----:R-:W-:-:S03]  /*ba90*/  IADD3 R54, P1, R5, R7, RZ ;  /* 0x0000000705367210 */ /* 0x001fc60007f3e0ff */
[----:B------:R-:W-:Y:S04]  /*baa0*/  STS.U16 [R23+0x6d00], R53 ;  /* 0x006d003517007388 */ /* 0x000fe80000000400 */
[----:B------:R-:W-:Y:S04]  /*bab0*/  STS.U16 [R23+0x7500], R209 ;  /* 0x007500d117007388 */ /* 0x000fe80000000400 */
[----:B------:R0:W-:Y:S04]  /*bac0*/  STS.U16 [R23+0x7d00], R83 ;  /* 0x007d005317007388 */ /* 0x0001e80000000400 */
[----:B0-----:R-:W2:Y:S04]  /*bad0*/  LDL.LU R23, [R1+0x40] ;  /* 0x0000400001177983 */ /* 0x001ea80000300800 */
[----:B------:R-:W2:Y:S01]  /*bae0*/  LDL.LU R128, [R1+0x80] ;  /* 0x0000800001807983 */ /* 0x000ea20000300800 */
[----:B------:R-:W-:Y:S01]  /*baf0*/  PRMT R70, RZ, 0x7610, R70 ;  /* 0x00007610ff467816 */ /* 0x000fe20000000046 */
[----:B------:R-:W-:-:S05]  /*bb00*/  IMAD.X R55, R240, 0x1, R6, P1 ;  /* 0x00000001f0377824 */ /* 0x000fca00008e0606 */
[----:B------:R0:W2:Y:S01]  /*bb10*/  @!P0 LDG.E.U16 R70, [R54.64] ;  /* 0x0000000636468981 */ /* 0x0000a2000c1e1500 */
[----:B------:R-:W-:Y:S02]  /*bb20*/  PRMT R69, RZ, 0x7610, R69 ;  /* 0x00007610ff457816 */ /* 0x000fe40000000045 */
[----:B0-----:R-:W-:-:S05]  /*bb30*/  IADD3 R54, P1, R130, R7, RZ ;  /* 0x0000000782367210 */ /* 0x001fca0007f3e0ff */
        /* <DEDUP_REMOVED lines=9> */
[----:B------:R0:W3:Y:S01]  /*bbd0*/  @!P0 LDG.E.U16 R63, [R54.64] ;  /* 0x00000006363f8981 */ /* 0x0000e2000c1e1500 */
[----:B------:R-:W-:Y:S02]  /*bbe0*/  PRMT R62, RZ, 0x7610, R62 ;  /* 0x00007610ff3e7816 */ /* 0x000fe4000000003e */
[----:B0-----:R-:W-:-:S05]  /*bbf0*/  IADD3 R54, P1, R106, R7, RZ ;  /* 0x000000076a367210 */ /* 0x001fca0007f3e0ff */
[----:B------:R-:W-:-:S05]  /*bc00*/  IMAD.X R55, R105, 0x1, R6, P1 ;  /* 0x0000000169377824 */ /* 0x000fca00008e0606 */
[----:B------:R0:W4:Y:S01]  /*bc10*/  @!P0 LDG.E.U16 R62, [R54.64] ;  /* 0x00000006363e8981 */ /* 0x000122000c1e1500 */
[----:B------:R-:W-:Y:S02]  /*bc20*/  PRMT R61, RZ, 0x7610, R61 ;  /* 0x00007610ff3d7816 */ /* 0x000fe4000000003d */
[----:B0-----:R-:W-:-:S05]  /*bc30*/  IADD3 R54, P1, R213, R7, RZ ;  /* 0x00000007d5367210 */ /* 0x001fca0007f3e0ff */
[----:B------:R-:W-:Y:S01]  /*bc40*/  IMAD.X R55, R98, 0x1, R6, P1 ;  /* 0x0000000162377824 */ /* 0x000fe200008e0606 */
[----:B------:R-:W-:-:S04]  /*bc50*/  PRMT R60, RZ, 0x7610, R60 ;  /* 0x00007610ff3c7816 */ /* 0x000fc8000000003c */
[----:B------:R0:W4:Y:S02]  /*bc60*/  @!P0 LDG.E.U16 R61, [R54.64] ;  /* 0x00000006363d8981 */ /* 0x000124000c1e1500 */
[----:B0-----:R-:W-:-:S04]  /*bc70*/  IADD3 R54, P1, R111, R7, RZ ;  /* 0x000000076f367210 */ /* 0x001fc80007f3e0ff */
[----:B------:R-:W-:-:S05]  /*bc80*/  IADD3.X R55, R203, R6, RZ, P1, !PT ;  /* 0x00000006cb377210 */ /* 0x000fca0000ffe4ff */
[----:B------:R0:W4:Y:S01]  /*bc90*/  @!P0 LDG.E.U16 R60, [R54.64] ;  /* 0x00000006363c8981 */ /* 0x000122000c1e1500 */
[----:B------:R-:W-:Y:S02]  /*bca0*/  PRMT R59, RZ, 0x7610, R59 ;  /* 0x00007610ff3b7816 */ /* 0x000fe4000000003b */
[----:B0-----:R-:W-:-:S05]  /*bcb0*/  IADD3 R54, P1, R41, R7, RZ ;  /* 0x0000000729367210 */ /* 0x001fca0007f3e0ff */
[----:B------:R-:W-:-:S05]  /*bcc0*/  IMAD.X R55, R42, 0x1, R6, P1 ;  /* 0x000000012a377824 */ /* 0x000fca00008e0606 */
        /* <DEDUP_REMOVED lines=37> */
[----:B------:R0:W4:Y:S01]  /*bf20*/  @!P0 LDG.E.U16 R209, [R54.64] ;  /* 0x0000000636d18981 */ /* 0x000122000c1e1500 */
[----:B------:R-:W-:Y:S01]  /*bf30*/  IMAD.SHL.U32 R67, R67, 0x2, RZ ;  /* 0x0000000243437824 */ /* 0x000fe200078e00ff */
[----:B0-----:R-:W-:-:S04]  /*bf40*/  IADD3 R54, P1, R49, R7, RZ ;  /* 0x0000000731367210 */ /* 0x001fc80007f3e0ff */
[----:B------:R-:W-:Y:S02]  /*bf50*/  IADD3.X R55, R234, R6, RZ, P1, !PT ;  /* 0x00000006ea377210 */ /* 0x000fe40000ffe4ff */
[----:B------:R-:W-:-:S03]  /*bf60*/  LOP3.LUT R67, R67, 0x60, RZ, 0x3c, !PT ;  /* 0x0000006043437812 */ /* 0x000fc600078e3cff */
[----:B------:R0:W4:Y:S04]  /*bf70*/  @!P0 LDG.E.U16 R83, [R54.64] ;  /* 0x0000000636538981 */ /* 0x000128000c1e1500 */
[----:B------:R1:W-:Y:S01]  /*bf80*/  STS.U16 [R67+0x600], R82 ;  /* 0x0006005243007388 */ /* 0x0003e20000000400 */
[----:B0-----:R-:W-:Y:S02]  /*bf90*/  IADD3 R54, P1, R121, R7, RZ ;  /* 0x0000000779367210 */ /* 0x001fe40007f3e0ff */
[----:B-1----:R-:W-:-:S03]  /*bfa0*/  PRMT R82, RZ, 0x7610, R82 ;  /* 0x00007610ff527816 */ /* 0x002fc60000000052 */
[----:B------:R-:W-:Y:S01]  /*bfb0*/  IMAD.X R55, R120, 0x1, R6, P1 ;  /* 0x0000000178377824 */ /* 0x000fe200008e0606 */
[----:B--2---:R0:W-:Y:S04]  /*bfc0*/  STS.U16 [R67+0xe00], R81 ;  /* 0x000e005143007388 */ /* 0x0041e80000000400 */
[----:B------:R1:W2:Y:S01]  /*bfd0*/  @!P0 LDG.E.U16 R82, [R54.64] ;  /* 0x0000000636528981 */ /* 0x0002a2000c1e1500 */
[----:B0-----:R-:W-:Y:S02]  /*bfe0*/  PRMT R81, RZ, 0x7610, R81 ;  /* 0x00007610ff517816 */ /* 0x001fe40000000051 */
[----:B-1----:R-:W-:-:S05]  /*bff0*/  IADD3 R54, P1, R223, R7, RZ ;  /* 0x00000007df367210 */ /* 0x002fca0007f3e0ff */
[----:B------:R-:W-:Y:S01]  /*c000*/  IMAD.X R55, R113, 0x1, R6, P1 ;  /* 0x0000000171377824 */ /* 0x000fe200008e0606 */
[----:B---3--:R0:W-:Y:S04]  /*c010*/  STS.U16 [R67+0x1600], R80 ;  /* 0x0016005043007388 */ /* 0x0081e80000000400 */
        /* <DEDUP_REMOVED lines=35> */
[----:B------:R1:W-:Y:S04]  /*c250*/  STS.U16 [R67+0x4e00], R61 ;  /* 0x004e003d43007388 */ /* 0x0003e80000000400 */
[----:B------:R1:W-:Y:S01]  /*c260*/  STS.U16 [R67+0x5600], R60 ;  /* 0x0056003c43007388 */ /* 0x0003e20000000400 */
[----:B0-----:R-:W-:-:S03]  /*c270*/  IMAD.MOV.U32 R54, RZ, RZ, R74 ;  /* 0x000000ffff367224 */ /* 0x001fc600078e004a */
[----:B------:R-:W4:Y:S01]  /*c280*/  LDL.LU R74, [R1+0x1b4] ;  /* 0x0001b400014a7983 */ /* 0x000f220000300800 */
[----:B------:R-:W-:Y:S01]  /*c290*/  IMAD.MOV.U32 R55, RZ, RZ, R75 ;  /* 0x000000ffff377224 */ /* 0x000fe200078e004b */
[----:B-1----:R-:W-:Y:S02]  /*c2a0*/  MOV R61, R64 ;  /* 0x00000040003d7202 */ /* 0x002fe40000000f00 */
[----:B------:R-:W4:Y:S01]  /*c2b0*/  LDL.LU R75, [R1+0x1b0] ;  /* 0x0001b000014b7983 */ /* 0x000f220000300800 */
[----:B------:R-:W-:-:S03]  /*c2c0*/  IMAD.MOV.U32 R60, RZ, RZ, R65 ;  /* 0x000000ffff3c7224 */ /* 0x000fc600078e0041 */
[----:B------:R-:W4:Y:S04]  /*c2d0*/  LDL.LU R64, [R1+0x1ac] ;  /* 0x0001ac0001407983 */ /* 0x000f280000300800 */
[----:B------:R0:W-:Y:S04]  /*c2e0*/  STS.U16 [R67+0x5e00], R59 ;  /* 0x005e003b43007388 */ /* 0x0001e80000000400 */
[----:B------:R-:W4:Y:S04]  /*c2f0*/  LDL.LU R65, [R1+0x1a8] ;  /* 0x0001a80001417983 */ /* 0x000f280000300800 */
[----:B------:R-:W-:Y:S01]  /*c300*/  STS.U16 [R67+0x6600], R58 ;  /* 0x0066003a43007388 */ /* 0x000fe20000000400 */
[----:B0-----:R-:W-:-:S03]  /*c310*/  IMAD.MOV.U32 R59, RZ, RZ, R66 ;  /* 0x000000ffff3b7224 */ /* 0x001fc600078e0042 */
[----:B------:R-:W4:Y:S04]  /*c320*/  LDL.LU R66, [R1+0x1a4] ;  /* 0x0001a40001427983 */ /* 0x000f280000300800 */
[----:B------:R0:W-:Y:S04]  /*c330*/  STS.U16 [R67+0x6e00], R57 ;  /* 0x006e003943007388 */ /* 0x0001e80000000400 */
[----:B0-----:R-:W4:Y:S04]  /*c340*/  LDL.LU R67, [R1+0x1a0] ;  /* 0x0001a00001437983 */ /* 0x001f280000300800 */
[----:B------:R-:W0:Y:S04]  /*c350*/  S2R R57, SR_TID.X ;  /* 0x0000000000397919 */ /* 0x000e280000002100 */
[----:B------:R-:W1:Y:S01]  /*c360*/  S2R R58, SR_TID.X ;  /* 0x00000000003a7919 */ /* 0x000e620000002100 */
[----:B0-----:R-:W-:-:S02]  /*c370*/  LOP3.LUT R57, R57, 0x7f, RZ, 0xc0, !PT ;  /* 0x0000007f39397812 */ /* 0x001fc400078ec0ff */
[----:B-1----:R-:W-:-:S03]  /*c380*/  LOP3.LUT R58, R58, 0x7f, RZ, 0xc0, !PT ;  /* 0x0000007f3a3a7812 */ /* 0x002fc600078ec0ff */
[----:B------:R-:W-:Y:S02]  /*c390*/  IMAD.SHL.U32 R57, R57, 0x2, RZ ;  /* 0x0000000239397824 */ /* 0x000fe400078e00ff */
[----:B------:R-:W-:-:S03]  /*c3a0*/  IMAD.SHL.U32 R58, R58, 0x2, RZ ;  /* 0x000000023a3a7824 */ /* 0x000fc600078e00ff */
[----:B------:R-:W-:Y:S02]  /*c3b0*/  LOP3.LUT R57, R57, 0x60, RZ, 0x3c, !PT ;  /* 0x0000006039397812 */ /* 0x000fe400078e3cff */
[----:B------:R-:W-:-:S03]  /*c3c0*/  LOP3.LUT R58, R58, 0x70, RZ, 0x3c, !PT ;  /* 0x000000703a3a7812 */ /* 0x000fc600078e3cff */
[----:B------:R-:W-:Y:S04]  /*c3d0*/  STS.U16 [R57+0x7600], R56 ;  /* 0x0076003839007388 */ /* 0x000fe80000000400 */
[----:B------:R-:W-:Y:S04]  /*c3e0*/  STS.U16 [R57+0x7e00], R208 ;  /* 0x007e00d039007388 */ /* 0x000fe80000000400 */
[----:B------:R-:W-:Y:S04]  /*c3f0*/  STS.U16 [R58+0x7f00], R52 ;  /* 0x007f00343a007388 */ /* 0x000fe80000000400 */
[----:B------:R-:W-:Y:S04]  /*c400*/  STS.U16 [R58+0x700], R207 ;  /* 0x000700cf3a007388 */ /* 0x000fe80000000400 */
[----:B------:R-:W-:Y:S04]  /*c410*/  STS.U16 [R58+0xf00], R206 ;  /* 0x000f00ce3a007388 */ /* 0x000fe80000000400 */
[----:B------:R-:W-:Y:S04]  /*c420*/  STS.U16 [R58+0x1700], R210 ;  /* 0x001700d23a007388 */ /* 0x000fe80000000400 */
[----:B------:R-:W-:Y:S04]  /*c430*/  STS.U16 [R58+0x1f00], R53 ;  /* 0x001f00353a007388 */ /* 0x000fe80000000400 */
[----:B------:R0:W-:Y:S04]  /*c440*/  STS.U16 [R58+0x2700], R209 ;  /* 0x002700d13a007388 */ /* 0x0001e80000000400 */
[----:B------:R-:W-:Y:S04]  /*c450*/  STS.U16 [R58+0x2f00], R83 ;  /* 0x002f00533a007388 */ /* 0x000fe80000000400 */
[----:B--2---:R-:W-:Y:S04]  /*c460*/  STS.U16 [R58+0x3700], R82 ;  /* 0x003700523a007388 */ /* 0x004fe80000000400 */
[----:B---3--:R-:W-:Y:S04]  /*c470*/  STS.U16 [R58+0x3f00], R81 ;  /* 0x003f00513a007388 */ /* 0x008fe80000000400 */
[----:B----4-:R-:W-:Y:S04]  /*c480*/  STS.U16 [R58+0x4700], R80 ;  /* 0x004700503a007388 */ /* 0x010fe80000000400 */
[----:B------:R-:W-:Y:S04]  /*c490*/  STS.U16 [R58+0x4f00], R71 ;  /* 0x004f00473a007388 */ /* 0x000fe80000000400 */
[----:B------:R-:W-:Y:S04]  /*c4a0*/  STS.U16 [R58+0x5700], R70 ;  /* 0x005700463a007388 */ /* 0x000fe80000000400 */
[----:B------:R-:W-:Y:S04]  /*c4b0*/  STS.U16 [R58+0x5f00], R69 ;  /* 0x005f00453a007388 */ /* 0x000fe80000000400 */
[----:B------:R-:W-:Y:S04]  /*c4c0*/  STS.U16 [R58+0x6700], R68 ;  /* 0x006700443a007388 */ /* 0x000fe80000000400 */
[----:B------:R-:W-:Y:S04]  /*c4d0*/  STS.U16 [R58+0x6f00], R63 ;  /* 0x006f003f3a007388 */ /* 0x000fe80000000400 */
[----:B------:R-:W-:Y:S04]  /*c4e0*/  STS.U16 [R58+0x7700], R62 ;  /* 0x0077003e3a007388 */ /* 0x000fe80000000400 */
[----:B------:R-:W-:Y:S01]  /*c4f0*/  BAR.SYNC.DEFER_BLOCKING 0x0 ;  /* 0x0000000000007b1d */ /* 0x000fe20000010000 */
[----:B0-----:R-:W-:-:S02]  /*c500*/  IMAD.MOV.U32 R209, RZ, RZ, R59 ;  /* 0x000000ffffd17224 */ /* 0x001fc400078e003b */
[----:B------:R-:W-:Y:S02]  /*c510*/  IMAD.MOV.U32 R210, RZ, RZ, R60 ;  /* 0x000000ffffd27224 */ /* 0x000fe400078e003c */
[----:B------:R-:W-:Y:S02]  /*c520*/  IMAD.MOV.U32 R207, RZ, RZ, R61 ;  /* 0x000000ffffcf7224 */ /* 0x000fe400078e003d */
[----:B------:R-:W-:Y:S02]  /*c530*/  IMAD.MOV.U32 R206, RZ, RZ, R54 ;  /* 0x000000ffffce7224 */ /* 0x000fe400078e0036 */
[----:B------:R-:W-:Y:S01]  /*c540*/  IMAD.MOV.U32 R208, RZ, RZ, R55 ;  /* 0x000000ffffd07224 */ /* 0x000fe200078e0037 */
[----:B------:R-:W-:Y:S04]  /*c550*/  LDSM.16.MT88.4 R68, [R4+0x8000] ;  /* 0x008000000444783b */ /* 0x000fe80000004200 */
[----:B------:R-:W0:Y:S04]  /*c560*/  LDSM.16.M88.4 R60, [R3] ;  /* 0x00000000033c783b */ /* 0x000e280000000200 */
[----:B------:R-:W1:Y:S04]  /*c570*/  LDSM.16.M88.4 R56, [R3+0x2000] ;  /* 0x002000000338783b */ /* 0x000e680000000200 */
[----:B------:R-:W2:Y:S04]  /*c580*/  LDSM.16.M88.4 R52, [R3+0x4000] ;  /* 0x004000000334783b */ /* 0x000ea80000000200 */
[----:B------:R-:W3:Y:S01]  /*c590*/  LDSM.16.M88.4 R80, [R3+0x6000] ;  /* 0x006000000350783b */ /* 0x000ee20000000200 */
[C---:B0-----:R-:W-:Y:S08]  /*c5a0*/  HMMA.16816.F32.BF16 R84, R68.reuse, R60, R84 ;  /* 0x0000003c4454723c */ /* 0x041ff00000041854 */
[C---:B-1----:R-:W-:Y:S08]  /*c5b0*/  HMMA.16816.F32.BF16 R76, R68.reuse, R56, R76 ;  /* 0x00000038444c723c */ /* 0x042ff0000004184c */
[C---:B--2---:R-:W-:Y:S08]  /*c5c0*/  HMMA.16816.F32.BF16 R72, R68.reuse, R52, R72 ;  /* 0x000000344448723c */ /* 0x044ff00000041848 */
[----:B---3--:R-:W-:Y:S01]  /*c5d0*/  HMMA.16816.F32.BF16 R64, R68, R80, R64 ;  /* 0x000000504440723c */ /* 0x008fe20000041840 */
[----:B------:R-:W0:Y:S07]  /*c5e0*/  LDSM.16.MT88.4 R68, [R4+0x8200] ;  /* 0x008200000444783b */ /* 0x000e2e0000004200 */
[C---:B0-----:R-:W-:Y:S01]  /*c5f0*/  HMMA.16816.F32.BF16 R60, R68.reuse, R62, R84 ;  /* 0x0000003e443c723c */ /* 0x041fe20000041854 */
[----:B------:R-:W-:Y:S07]  /*c600*/  LDSM.16.MT88.4 R84, [R4+0x8400] ;  /* 0x008400000454783b */ /* 0x000fee0000004200 */
[C---:B------:R-:W-:Y:S08]  /*c610*/  HMMA.16816.F32.BF16 R56, R68.reuse, R58, R76 ;  /* 0x0000003a4438723c */ /* 0x040ff0000004184c */
[C---:B------:R-:W-:Y:S08]  /*c620*/  HMMA.16816.F32.BF16 R52, R68.reuse, R54, R72 ;  /* 0x000000364434723c */ /* 0x040ff00000041848 */
[----:B------:R-:W-:Y:S07]  /*c630*/  HMMA.16816.F32.BF16 R80, R68, R82, R64 ;  /* 0x000000524450723c */ /* 0x000fee0000041840 */
[----:B------:R-:W-:-:S05]  /*c640*/  LOP3.LUT R71, R3, 0x40, RZ, 0x3c, !PT ;  /* 0x0000004003477812 */ /* 0x000fca00078e3cff */
        /* <DEDUP_REMOVED lines=10> */
[----:B------:R-:W-:Y:S07]  /*c6f0*/  LDSM.16.M88.4 R64, [R3+0x80] ;  /* 0x000080000340783b */ /* 0x000fee0000000200 */
[C---:B------:R-:W-:Y:S01]  /*c700*/  HMMA.16816.F32.BF16 R56, R84.reuse, R78, R56 ;  /* 0x0000004e5438723c */ /* 0x040fe20000041838 */
[----:B------:R-:W-:Y:S07]  /*c710*/  LDSM.16.M88.4 R76, [R3+0x2080] ;  /* 0x00208000034c783b */ /* 0x000fee0000000200 */
[C---:B------:R-:W-:Y:S01]  /*c720*/  HMMA.16816.F32.BF16 R52, R84.reuse, R74, R52 ;  /* 0x0000004a5434723c */ /* 0x040fe20000041834 */
[----:B------:R-:W-:Y:S07]  /*c730*/  LDSM.16.M88.4 R72, [R3+0x4080] ;  /* 0x004080000348783b */ /* 0x000fee0000000200 */
[----:B------:R-:W-:Y:S01]  /*c740*/  HMMA.16816.F32.BF16 R80, R84, R70, R80 ;  /* 0x000000465450723c */ /* 0x000fe20000041850 */
[----:B------:R-:W0:Y:S04]  /*c750*/  LDSM.16.MT88.4 R84, [R4+0x8800] ;  /* 0x008800000454783b */ /* 0x000e280000004200 */
[----:B------:R-:W1:Y:S03]  /*c760*/  LDSM.16.M88.4 R68, [R3+0x6080] ;  /* 0x006080000344783b */ /* 0x000e660000000200 */
[C---:B0-----:R-:W-:Y:S08]  /*c770*/  HMMA.16816.F32.BF16 R60, R84.reuse, R64, R60 ;  /* 0x00000040543c723c */ /* 0x041ff0000004183c */
[C---:B------:R-:W-:Y:S08]  /*c780*/  HMMA.16816.F32.BF16 R56, R84.reuse, R76, R56 ;  /* 0x0000004c5438723c */ /* 0x040ff00000041838 */
[C---:B------:R-:W-:Y:S08]  /*c790*/  HMMA.16816.F32.BF16 R52, R84.reuse, R72, R52 ;  /* 0x000000485434723c */ /* 0x040ff00000041834 */
[----:B-1----:R-:W-:Y:S01]  /*c7a0*/  HMMA.16816.F32.BF16 R80, R84, R68, R80 ;  /* 0x000000445450723c */ /* 0x002fe20000041850 */
[----:B------:R-:W0:Y:S01]  /*c7b0*/  LDSM.16.MT88.4 R84, [R4+0x8a00] ;  /* 0x008a00000454783b */ /* 0x000e220000004200 */
[----:B------:R-:W-:-:S06]  /*c7c0*/  LOP3.LUT R65, R3, 0x40, RZ, 0x3c, !PT ;  /* 0x0000004003417812 */ /* 0x000fcc00078e3cff */
[C---:B0-----:R-:W-:Y:S08]  /*c7d0*/  HMMA.16816.F32.BF16 R60, R84.reuse, R66, R60 ;  /* 0x00000042543c723c */ /* 0x041ff0000004183c */
[C---:B------:R-:W-:Y:S01]  /*c7e0*/  HMMA.16816.F32.BF16 R56, R84.reuse, R78, R56 ;  /* 0x0000004e5438723c */ /* 0x040fe20000041838 */
[----:B------:R-:W-:Y:S07]  /*c7f0*/  LDSM.16.M88.4 R76, [R65+0x2080] ;  /* 0x00208000414c783b */ /* 0x000fee0000000200 */
[C---:B------:R-:W-:Y:S01]  /*c800*/  HMMA.16816.F32.BF16 R52, R84.reuse, R74, R52 ;  /* 0x0000004a5434723c */ /* 0x040fe20000041834 */
[----:B------:R-:W-:Y:S07]  /*c810*/  LDSM.16.M88.4 R72, [R65+0x4080] ;  /* 0x004080004148783b */ /* 0x000fee0000000200 */
[----:B------:R-:W-:Y:S01]  /*c820*/  HMMA.16816.F32.BF16 R80, R84, R70, R80 ;  /* 0x000000465450723c */ /* 0x000fe20000041850 */
[----:B------:R-:W-:Y:S04]  /*c830*/  LDSM.16.M88.4 R84, [R65+0x80] ;  /* 0x000080004154783b */ /* 0x000fe80000000200 */
[----:B------:R-:W0:Y:S04]  /*c840*/  LDSM.16.MT88.4 R68, [R4+0x8c00] ;  /* 0x008c00000444783b */ /* 0x000e280000004200 */
[----:B------:R-:W1:Y:S01]  /*c850*/  LDSM.16.M88.4 R64, [R65+0x6080] ;  /* 0x006080004140783b */ /* 0x000e620000000200 */
[C---:B0-----:R-:W-:Y:S08]  /*c860*/  HMMA.16816.F32.BF16 R60, R68.reuse, R84, R60 ;  /* 0x00000054443c723c */ /* 0x041ff0000004183c */
[C---:B------:R-:W-:Y:S08]  /*c870*/  HMMA.16816.F32.BF16 R56, R68.reuse, R76, R56 ;  /* 0x0000004c4438723c */ /* 0x040ff00000041838 */
[C---:B------:R-:W-:Y:S08]  /*c880*/  HMMA.16816.F32.BF16 R52, R68.reuse, R72, R52 ;  /* 0x000000484434723c */ /* 0x040ff00000041834 */
[----:B-1----:R-:W-:Y:S01]  /*c890*/  HMMA.16816.F32.BF16 R80, R68, R64, R80 ;  /* 0x000000404450723c */ /* 0x002fe20000041850 */
[----:B------:R-:W0:Y:S01]  /*c8a0*/  LDSM.16.MT88.4 R68, [R4+0x8e00] ;  /* 0x008e00000444783b */ /* 0x000e220000004200 */
[----:B------:R-:W-:-:S02]  /*c8b0*/  IMAD.MOV.U32 R84, RZ, RZ, R164 ;  /* 0x000000ffff547224 */ /* 0x000fc400078e00a4 */
[----:B------:R-:W-:Y:S01]  /*c8c0*/  IMAD.MOV.U32 R85, RZ, RZ, R2 ;  /* 0x000000ffff557224 */ /* 0x000fe200078e0002 */
[----:B------:R-:W-:Y:S01]  /*c8d0*/  MOV R76, R141 ;  /* 0x0000008d004c7202 */ /* 0x000fe20000000f00 */
[----:B------:R-:W-:Y:S01]  /*c8e0*/  IMAD.MOV.U32 R77, RZ, RZ, R243 ;  /* 0x000000ffff4d7224 */ /* 0x000fe200078e00f3 */
[----:B------:R-:W2:Y:S01]  /*c8f0*/  LDL.LU R164, [R1+0x19c] ;  /* 0x00019c0001a47983 */ /* 0x000ea20000300800 */
[----:B------:R-:W-:Y:S02]  /*c900*/  IMAD.MOV.U32 R64, RZ, RZ, R84 ;  /* 0x000000ffff407224 */ /* 0x000fe400078e0054 */
[----:B------:R-:W-:Y:S01]  /*c910*/  IMAD.MOV.U32 R65, RZ, RZ, R85 ;  /* 0x000000ffff417224 */ /* 0x000fe200078e0055 */
[----:B------:R1:W5:Y:S01]  /*c920*/  LDL.LU R2, [R1+0x198] ;  /* 0x0001980001027983 */ /* 0x0003620000300800 */
[----:B------:R-:W-:Y:S02]  /*c930*/  IMAD.MOV.U32 R72, RZ, RZ, R145 ;  /* 0x000000ffff487224 */ /* 0x000fe400078e0091 */
[----:B------:R-:W-:Y:S01]  /*c940*/  IMAD.MOV.U32 R73, RZ, RZ, R158 ;  /* 0x000000ffff497224 */ /* 0x000fe200078e009e */
[----:B------:R-:W3:Y:S04]  /*c950*/  LDL.LU R141, [R1+0x194] ;  /* 0x00019400018d7983 */ /* 0x000ee80000300800 */
[----:B------:R-:W4:Y:S04]  /*c960*/  LDL.LU R243, [R1+0x190] ;  /* 0x0001900001f37983 */ /* 0x000f280000300800 */
[----:B------:R-:W2:Y:S04]  /*c970*/  LDL.LU R145, [R1+0x18c] ;  /* 0x00018c0001917983 */ /* 0x000ea80000300800 */
[----:B------:R-:W2:Y:S01]  /*c980*/  LDL.LU R158, [R1+0x188] ;  /* 0x00018800019e7983 */ /* 0x000ea20000300800 */
[----:B0-----:R-:W-:Y:S07]  /*c990*/  HMMA.16816.F32.BF16 R84, R68, R86, R60 ;  /* 0x000000564454723c */ /* 0x001fee000004183c */
[----:B------:R-:W-:-:S02]  /*c9a0*/  IMAD.MOV.U32 R60, RZ, RZ, R175 ;  /* 0x000000ffff3c7224 */ /* 0x000fc400078e00af */
[----:B------:R-:W-:Y:S01]  /*c9b0*/  IMAD.MOV.U32 R62, RZ, RZ, R76 ;  /* 0x000000ffff3e7224 */ /* 0x000fe200078e004c */
[----:B------:R-:W2:Y:S01]  /*c9c0*/  LDL.LU R175, [R1+0x184] ;  /* 0x0001840001af7983 */ /* 0x000ea20000300800 */
[----:B------:R-:W-:Y:S02]  /*c9d0*/  IMAD.MOV.U32 R63, RZ, RZ, R77 ;  /* 0x000000ffff3f7224 */ /* 0x000fe400078e004d */
[----:B------:R-:W-:Y:S01]  /*c9e0*/  HMMA.16816.F32.BF16 R76, R68, R78, R56 ;  /* 0x0000004e444c723c */ /* 0x000fe20000041838 */
[----:B------:R-:W-:Y:S02]  /*c9f0*/  IMAD.MOV.U32 R61, RZ, RZ, R0 ;  /* 0x000000ffff3d7224 */ /* 0x000fe400078e0000 */
[----:B------:R-:W2:Y:S04]  /*ca00*/  LDL.LU R0, [R1+0x180] ;  /* 0x0001800001007983 */ /* 0x000ea80000300800 */
[----:B------:R-:W-:Y:S01]  /*ca10*/  MOV R58, R60 ;  /* 0x0000003c003a7202 */ /* 0x000fe20000000f00 */
[----:B------:R-:W-:-:S02]  /*ca20*/  IMAD.MOV.U32 R60, RZ, RZ, R62 ;  /* 0x000000ffff3c7224 */ /* 0x000fc400078e003e */
[----:B------:R-:W-:Y:S02]  /*ca30*/  IMAD.MOV.U32 R59, RZ, RZ, R63 ;  /* 0x000000ffff3b7224 */ /* 0x000fe400078e003f */
[----:B------:R-:W-:Y:S02]  /*ca40*/  IMAD.MOV.U32 R56, RZ, RZ, R169 ;  /* 0x000000ffff387224 */ /* 0x000fe400078e00a9 */
[----:B------:R-:W-:Y:S01]  /*ca50*/  IMAD.MOV.U32 R62, RZ, RZ, R72 ;  /* 0x000000ffff3e7224 */ /* 0x000fe200078e0048 */
[----:B------:R-:W2:Y:S01]  /*ca60*/  LDL.LU R169, [R1+0x17c] ;  /* 0x00017c0001a97983 */ /* 0x000ea20000300800 */
[----:B------:R-:W-:Y:S02]  /*ca70*/  IMAD.MOV.U32 R63, RZ, RZ, R73 ;  /* 0x000000ffff3f7224 */ /* 0x000fe400078e0049 */
[----:B------:R-:W-:Y:S01]  /*ca80*/  IMAD.MOV.U32 R57, RZ, RZ, R50 ;  /* 0x000000ffff397224 */ /* 0x000fe200078e0032 */
[----:B------:R-:W-:Y:S01]  /*ca90*/  HMMA.16816.F32.BF16 R72, R68, R74, R52 ;  /* 0x0000004a4448723c */ /* 0x000fe20000041834 */
[----:B------:R-:W2:Y:S06]  /*caa0*/  LDL.LU R50, [R1+0x178] ;  /* 0x0001780001327983 */ /* 0x000eac0000300800 */
[----:B------:R-:W-:-:S02]  /*cab0*/  IMAD.MOV.U32 R52, RZ, RZ, R174 ;  /* 0x000000ffff347224 */ /* 0x000fc400078e00ae */
[----:B------:R-:W2:Y:S01]  /*cac0*/  LDL.LU R174, [R1+0x174] ;  /* 0x0001740001ae7983 */ /* 0x000ea20000300800 */
[----:B------:R-:W-:-:S03]  /*cad0*/  IMAD.MOV.U32 R53, RZ, RZ, R47 ;  /* 0x000000ffff357224 */ /* 0x000fc600078e002f */
[----:B------:R-:W2:Y:S01]  /*cae0*/  LDL.LU R47, [R1+0x170] ;  /* 0x00017000012f7983 */ /* 0x000ea20000300800 */
[----:B------:R-:W-:Y:S02]  /*caf0*/  IMAD.MOV.U32 R54, RZ, RZ, R64 ;  /* 0x000000ffff367224 */ /* 0x000fe400078e0040 */
[----:B------:R-:W-:Y:S02]  /*cb00*/  IMAD.MOV.U32 R55, RZ, RZ, R65 ;  /* 0x000000ffff377224 */ /* 0x000fe400078e0041 */
[----:B------:R-:W-:Y:S07]  /*cb10*/  HMMA.16816.F32.BF16 R64, R68, R66, R80 ;  /* 0x000000424440723c */ /* 0x000fee0000041850 */
[----:B------:R-:W-:-:S02]  /*cb20*/  IMAD.MOV.U32 R69, RZ, RZ, R49 ;  /* 0x000000ffff457224 */ /* 0x000fc400078e0031 */
[----:B------:R-:W3:Y:S01]  /*cb30*/  LDL.LU R49, [R1+0x16c] ;  /* 0x00016c0001317983 */ /* 0x000ee20000300800 */
[----:B------:R-:W-:Y:S02]  /*cb40*/  IMAD.MOV.U32 R80, RZ, RZ, R10 ;  /* 0x000000ffff507224 */ /* 0x000fe400078e000a */
[----:B------:R-:W-:Y:S01]  /*cb50*/  IMAD.MOV.U32 R81, RZ, RZ, R52 ;  /* 0x000000ffff517224 */ /* 0x000fe200078e0034 */
[----:B------:R-:W4:Y:S01]  /*cb60*/  LDL.LU R10, [R1+0x168] ;  /* 0x00016800010a7983 */ /* 0x000f220000300800 */
[----:B------:R-:W-:-:S03]  /*cb70*/  MOV R52, R180 ;  /* 0x000000b400347202 */ /* 0x000fc60000000f00 */
[----:B------:R-:W4:Y:S01]  /*cb80*/  LDL.LU R180, [R1+0x164] ;  /* 0x0001640001b47983 */ /* 0x000f220000300800 */
[----:B------:R-:W-:Y:S01]  /*cb90*/  IMAD.MOV.U32 R70, RZ, RZ, R5 ;  /* 0x000000ffff467224 */ /* 0x000fe200078e0005 */
[----:B------:R-:W-:Y:S01]  /*cba0*/  MOV R5, c[0x0][0x18c] ;  /* 0x0000630000057a02 */ /* 0x000fe20000000f00 */
[----:B------:R-:W-:Y:S02]  /*cbb0*/  IMAD.MOV.U32 R83, RZ, RZ, R53 ;  /* 0x000000ffff537224 */ /* 0x000fe400078e0035 */
[----:B------:R-:W-:Y:S02]  /*cbc0*/  IMAD.MOV.U32 R53, RZ, RZ, R177 ;  /* 0x000000ffff357224 */ /* 0x000fe400078e00b1 */
[----:B------:R-:W-:-:S04]  /*cbd0*/  IMAD.SHL.U32 R5, R5, 0x80, RZ ;  /* 0x0000008005057824 */ /* 0x000fc800078e00ff */
[----:B------:R-:W-:-:S05]  /*cbe0*/  IMAD.WIDE R52, R5, 0x2, R52 ;  /* 0x0000000205347825 */ /* 0x000fca00078e0234 */
[----:B------:R0:W-:Y:S02]  /*cbf0*/  STL [R1+0x38], R52 ;  /* 0x0000383401007387 */ /* 0x0001e40000100800 */
[----:B0-----:R-:W-:Y:S02]  /*cc00*/  IMAD.MOV.U32 R52, RZ, RZ, R24 ;  /* 0x000000ffff347224 */ /* 0x001fe400078e0018 */
[----:B------:R-:W4:Y:S01]  /*cc10*/  LDL.LU R24, [R1+0x160] ;  /* 0x0001600001187983 */ /* 0x000f220000300800 */
[----:B------:R-:W-:Y:S02]  /*cc20*/  IMAD.MOV.U32 R82, RZ, RZ, R55 ;  /* 0x000000ffff527224 */ /* 0x000fe400078e0037 */
[----:B------:R-:W-:Y:S02]  /*cc30*/  IMAD.MOV.U32 R68, RZ, RZ, R56 ;  /* 0x000000ffff447224 */ /* 0x000fe400078e0038 */
[----:B------:R-:W-:Y:S02]  /*cc40*/  IMAD.MOV.U32 R56, RZ, RZ, R176 ;  /* 0x000000ffff387224 */ /* 0x000fe400078e00b0 */
[----:B------:R-:W-:-:S02]  /*cc50*/  IMAD.MOV.U32 R71, RZ, RZ, R54 ;  /* 0x000000ffff477224 */ /* 0x000fc400078e0036 */
[----:B--2---:R-:W-:Y:S02]  /*cc60*/  IMAD.MOV.U32 R55, RZ, RZ, R47 ;  /* 0x000000ffff377224 */ /* 0x004fe400078e002f */
[----:B------:R-:W-:Y:S02]  /*cc70*/  IMAD.MOV.U32 R47, RZ, RZ, R57 ;  /* 0x000000ffff2f7224 */ /* 0x000fe400078e0039 */
[----:B------:R-:W-:Y:S02]  /*cc80*/  IMAD.MOV.U32 R57, RZ, RZ, R8 ;  /* 0x000000ffff397224 */ /* 0x000fe400078e0008 */
[----:B------:R-:W-:Y:S02]  /*cc90*/  IMAD.MOV.U32 R177, RZ, RZ, R47 ;  /* 0x000000ffffb17224 */ /* 0x000fe400078e002f */
[----:B------:R-:W-:-:S04]  /*cca0*/  IMAD.WIDE R56, R5, 0x2, R56 ;  /* 0x0000000205387825 */ /* 0x000fc800078e0238 */
[----:B---3--:R-:W-:Y:S02]  /*ccb0*/  IMAD.MOV.U32 R54, RZ, RZ, R49 ;  /* 0x000000ffff367224 */ /* 0x008fe400078e0031 */
[----:B------:R-:W-:Y:S02]  /*ccc0*/  IMAD.MOV.U32 R8, RZ, RZ, R57 ;  /* 0x000000ffff087224 */ /* 0x000fe400078e0039 */
[----:B------:R-:W-:-:S04]  /*ccd0*/  IMAD.WIDE R54, R5, 0x2, R54 ;  /* 0x0000000205367825 */ /* 0x000fc800078e0236 */
[----:B------:R-:W-:Y:S02]  /*cce0*/  IMAD.MOV.U32 R57, RZ, RZ, R177 ;  /* 0x000000ffff397224 */ /* 0x000fe400078e00b1 */
[----:B------:R-:W-:Y:S02]  /*ccf0*/  IMAD.MOV.U32 R47, RZ, RZ, R55 ;  /* 0x000000ffff2f7224 */ /* 0x000fe400078e0037 */
[----:B------:R-:W-:Y:S01]  /*cd00*/  IMAD.MOV.U32 R176, RZ, RZ, R56 ;  /* 0x000000ffffb07224 */ /* 0x000fe200078e0038 */
[----:B------:R-:W-:Y:S01]  /*cd10*/  MOV R56, R178 ;  /* 0x000000b200387202 */ /* 0x000fe20000000f00 */
[----:B------:R-:W-:Y:S02]  /*cd20*/  IMAD.MOV.U32 R55, RZ, RZ, R12 ;  /* 0x000000ffff377224 */ /* 0x000fe400078e000c */
[----:B------:R-:W-:Y:S02]  /*cd30*/  IMAD.MOV.U32 R49, RZ, RZ, R54 ;  /* 0x000000ffff317224 */ /* 0x000fe400078e0036 */
[----:B------:R-:W-:-:S02]  /*cd40*/  IMAD.MOV.U32 R12, RZ, RZ, R57 ;  /* 0x000000ffff0c7224 */ /* 0x000fc400078e0039 */
[----:B------:R-:W-:Y:S02]  /*cd50*/  IMAD.MOV.U32 R177, RZ, RZ, R53 ;  /* 0x000000ffffb17224 */ /* 0x000fe400078e0035 */
[----:B------:R-:W-:Y:S02]  /*cd60*/  IMAD.MOV.U32 R54, RZ, RZ, R11 ;  /* 0x000000ffff367224 */ /* 0x000fe400078e000b */
[----:B------:R-:W-:Y:S02]  /*cd70*/  IMAD.MOV.U32 R57, RZ, RZ, R9 ;  /* 0x000000ffff397224 */ /* 0x000fe400078e0009 */
[----:B------:R-:W-:Y:S02]  /*cd80*/  IMAD.MOV.U32 R53, RZ, RZ, R179 ;  /* 0x000000ffff357224 */ /* 0x000fe400078e00b3 */
[----:B------:R-:W-:-:S04]  /*cd90*/  IMAD.WIDE R54, R5, 0x2, R54 ;  /* 0x0000000205367825 */ /* 0x000fc800078e0236 */
[----:B------:R-:W-:-:S04]  /*cda0*/  IMAD.WIDE R56, R5, 0x2, R56 ;  /* 0x0000000205387825 */ /* 0x000fc800078e0238 */
[----:B------:R-:W-:Y:S02]  /*cdb0*/  IMAD.MOV.U32 R179, RZ, RZ, R12 ;  /* 0x000000ffffb37224 */ /* 0x000fe400078e000c */
[----:B------:R-:W-:-:S04]  /*cdc0*/  IMAD.WIDE R52, R5, 0x2, R52 ;  /* 0x0000000205347825 */ /* 0x000fc800078e0234 */
[----:B------:R-:W-:Y:S01]  /*cdd0*/  IMAD.MOV.U32 R12, RZ, RZ, R55 ;  /* 0x000000ffff0c7224 */ /* 0x000fe200078e0037 */
[----:B----4-:R-:W-:Y:S01]  /*cde0*/  MOV R55, R10 ;  /* 0x0000000a00377202 */ /* 0x010fe20000000f00 */
[----:B------:R-:W-:Y:S01]  /*cdf0*/  IMAD.MOV.U32 R9, RZ, RZ, R57 ;  /* 0x000000ffff097224 */ /* 0x000fe200078e0039 */
[----:B------:R0:W-:Y:S01]  /*ce00*/  STL [R1+0x3c], R52 ;  /* 0x00003c3401007387 */ /* 0x0001e20000100800 */
[----:B------:R-:W-:Y:S02]  /*ce10*/  IMAD.MOV.U32 R11, RZ, RZ, R54 ;  /* 0x000000ffff0b7224 */ /* 0x000fe400078e0036 */
[----:B------:R-:W-:Y:S02]  /*ce20*/  IMAD.MOV.U32 R57, RZ, RZ, R179 ;  /* 0x000000ffff397224 */ /* 0x000fe400078e00b3 */
[----:B------:R-:W-:Y:S02]  /*ce30*/  IMAD.MOV.U32 R179, RZ, RZ, R53 ;  /* 0x000000ffffb37224 */ /* 0x000fe400078e0035 */
[----:B------:R-:W-:-:S02]  /*ce40*/  IMAD.MOV.U32 R54, RZ, RZ, R180 ;  /* 0x000000ffff367224 */ /* 0x000fc400078e00b4 */
[----:B0-----:R-:W-:Y:S02]  /*ce50*/  IMAD.MOV.U32 R52, RZ, RZ, R23 ;  /* 0x000000ffff347224 */ /* 0x001fe400078e0017 */
[----:B------:R-:W-:Y:S01]  /*ce60*/  IMAD.MOV.U32 R53, RZ, RZ, R181 ;  /* 0x000000ffff357224 */ /* 0x000fe200078e00b5 */
[----:B------:R-:W2:Y:S01]  /*ce70*/  LDL.LU R23, [R1+0x15c] ;  /* 0x00015c0001177983 */ /* 0x000ea20000300800 */
[----:B------:R-:W-:-:S04]  /*ce80*/  IMAD.WIDE R54, R5, 0x2, R54 ;  /* 0x0000000205367825 */ /* 0x000fc800078e0236 */
[----:B------:R-:W-:-:S04]  /*ce90*/  IMAD.WIDE R52, R5, 0x2, R52 ;  /* 0x0000000205347825 */ /* 0x000fc800078e0234 */
[----:B------:R-:W-:Y:S01]  /*cea0*/  IMAD.MOV.U32 R10, RZ, RZ, R55 ;  /* 0x000000ffff0a7224 */ /* 0x000fe200078e0037 */
[----:B------:R0:W-:Y:S01]  /*ceb0*/  STL [R1+0x40], R52 ;  /* 0x0000403401007387 */ /* 0x0001e20000100800 */
[----:B------:R-:W-:Y:S02]  /*cec0*/  IMAD.MOV.U32 R55, RZ, RZ, R18 ;  /* 0x000000ffff377224 */ /* 0x000fe400078e0012 */
[----:B------:R-:W-:Y:S02]  /*ced0*/  IMAD.MOV.U32 R178, RZ, RZ, R56 ;  /* 0x000000ffffb27224 */ /* 0x000fe400078e0038 */
[----:B------:R-:W-:Y:S02]  /*cee0*/  IMAD.MOV.U32 R180, RZ, RZ, R54 ;  /* 0x000000ffffb47224 */ /* 0x000fe400078e0036 */
[----:B------:R-:W-:Y:S02]  /*cef0*/  IMAD.MOV.U32 R181, RZ, RZ, R53 ;  /* 0x000000ffffb57224 */ /* 0x000fe400078e0035 */
[----:B------:R-:W-:-:S02]  /*cf00*/  IMAD.MOV.U32 R18, RZ, RZ, R57 ;  /* 0x000000ffff127224 */ /* 0x000fc400078e0039 */
[----:B------:R-:W-:Y:S01]  /*cf10*/  IMAD.MOV.U32 R54, RZ, RZ, R17 ;  /* 0x000000ffff367224 */ /* 0x000fe200078e0011 */
[----:B0-----:R-:W-:Y:S01]  /*cf20*/  MOV R53, R183 ;  /* 0x000000b700357202 */ /* 0x001fe20000000f00 */
[----:B------:R-:W-:Y:S02]  /*cf30*/  IMAD.MOV.U32 R56, RZ, RZ, R182 ;  /* 0x000000ffff387224 */ /* 0x000fe400078e00b6 */
[----:B------:R-:W-:Y:S02]  /*cf40*/  IMAD.MOV.U32 R57, RZ, RZ, R13 ;  /* 0x000000ffff397224 */ /* 0x000fe400078e000d */
[----:B------:R-:W-:Y:S02]  /*cf50*/  IMAD.MOV.U32 R52, RZ, RZ, R191 ;  /* 0x000000ffff347224 */ /* 0x000fe400078e00bf */
[C---:B------:R-:W-:Y:S01]  /*cf60*/  IMAD.WIDE R54, R5.reuse, 0x2, R54 ;  /* 0x0000000205367825 */ /* 0x040fe200078e0236 */
[----:B------:R-:W3:Y:S03]  /*cf70*/  LDL.LU R191, [R1+0x158] ;  /* 0x0001580001bf7983 */ /* 0x000ee60000300800 */
[----:B------:R-:W-:-:S04]  /*cf80*/  IMAD.WIDE R56, R5, 0x2, R56 ;  /* 0x0000000205387825 */ /* 0x000fc800078e0238 */
[----:B------:R-:W-:Y:S02]  /*cf90*/  IMAD.MOV.U32 R183, RZ, RZ, R18 ;  /* 0x000000ffffb77224 */ /* 0x000fe400078e0012 */
[----:B------:R-:W-:-:S04]  /*cfa0*/  IMAD.WIDE R52, R5, 0x2, R52 ;  /* 0x0000000205347825 */ /* 0x000fc800078e0234 */
[----:B------:R-:W-:Y:S02]  /*cfb0*/  IMAD.MOV.U32 R17, RZ, RZ, R54 ;  /* 0x000000ffff117224 */ /* 0x000fe400078e0036 */
[----:B------:R-:W-:Y:S02]  /*cfc0*/  IMAD.MOV.U32 R18, RZ, RZ, R55 ;  /* 0x000000ffff127224 */ /* 0x000fe400078e0037 */
[----:B------:R-:W-:Y:S01]  /*cfd0*/  IMAD.MOV.U32 R13, RZ, RZ, R57 ;  /* 0x000000ffff0d7224 */ /* 0x000fe200078e0039 */
[----:B------:R0:W-:Y:S01]  /*cfe0*/  STL [R1+0x44], R52 ;  /* 0x0000443401007387 */ /* 0x0001e20000100800 */
[----:B------:R-:W-:Y:S02]  /*cff0*/  IMAD.MOV.U32 R57, RZ, RZ, R183 ;  /* 0x000000ffff397224 */ /* 0x000fe400078e00b7 */
[----:B------:R-:W-:Y:S02]  /*d000*/  IMAD.MOV.U32 R54, RZ, RZ, R184 ;  /* 0x000000ffff367224 */ /* 0x000fe400078e00b8 */
[----:B------:R-:W-:-:S02]  /*d010*/  IMAD.MOV.U32 R55, RZ, RZ, R16 ;  /* 0x000000ffff377224 */ /* 0x000fc400078e0010 */
[----:B------:R-:W-:Y:S02]  /*d020*/  IMAD.MOV.U32 R183, RZ, RZ, R53 ;  /* 0x000000ffffb77224 */ /* 0x000fe400078e0035 */
[----:B------:R-:W-:-:S04]  /*d030*/  IMAD.WIDE R54, R5, 0x2, R54 ;  /* 0x0000000205367825 */ /* 0x000fc800078e0236 */
[----:B0-----:R-:W-:Y:S02]  /*d040*/  IMAD.MOV.U32 R52, RZ, RZ, R34 ;  /* 0x000000ffff347224 */ /* 0x001fe400078e0022 */
[----:B------:R-:W-:Y:S01]  /*d050*/  IMAD.MOV.U32 R53, RZ, RZ, R185 ;  /* 0x000000ffff357224 */ /* 0x000fe200078e00b9 */
[----:B------:R-:W4:Y:S01]  /*d060*/  LDL.LU R34, [R1+0x154] ;  /* 0x0001540001227983 */ /* 0x000f220000300800 */
[----:B------:R-:W-:Y:S02]  /*d070*/  IMAD.MOV.U32 R16, RZ, RZ, R55 ;  /* 0x000000ffff107224 */ /* 0x000fe400078e0037 */
        /* <DEDUP_REMOVED lines=8> */
[----:B0-----:R-:W-:Y:S02]  /*d100*/  IMAD.MOV.U32 R52, RZ, RZ, R196 ;  /* 0x000000ffff347224 */ /* 0x001fe400078e00c4 */
[----:B------:R-:W-:Y:S01]  /*d110*/  IMAD.MOV.U32 R53, RZ, RZ, R187 ;  /* 0x000000ffff357224 */ /* 0x000fe200078e00bb */
[----:B------:R-:W3:Y:S01]  /*d120*/  LDL.LU R196, [R1+0x150] ;  /* 0x0001500001c47983 */ /* 0x000ee20000300800 */
[----:B------:R-:W-:-:S04]  /*d130*/  IMAD.WIDE R56, R5, 0x2, R56 ;  /* 0x0000000205387825 */ /* 0x000fc800078e0238 */
[----:B------:R-:W-:Y:S02]  /*d140*/  IMAD.MOV.U32 R187, RZ, RZ, R24 ;  /* 0x000000ffffbb7224 */ /* 0x000fe400078e0018 */
[----:B------:R-:W-:-:S04]  /*d150*/  IMAD.WIDE R52, R5, 0x2, R52 ;  /* 0x0000000205347825 */ /* 0x000fc800078e0234 */
[----:B------:R-:W-:Y:S01]  /*d160*/  IMAD.MOV.U32 R19, RZ, RZ, R57 ;  /* 0x000000ffff137224 */ /* 0x000fe200078e0039 */
[----:B------:R0:W-:Y:S01]  /*d170*/  STL [R1+0x4c], R52 ;  /* 0x00004c3401007387 */ /* 0x0001e20000100800 */
[----:B------:R-:W-:Y:S02]  /*d180*/  IMAD.MOV.U32 R57, RZ, RZ, R187 ;  /* 0x000000ffff397224 */ /* 0x000fe400078e00bb */
[----:B------:R-:W-:Y:S02]  /*d190*/  IMAD.MOV.U32 R187, RZ, RZ, R53 ;  /* 0x000000ffffbb7224 */ /* 0x000fe400078e0035 */
[----:B0-----:R-:W-:Y:S02]  /*d1a0*/  IMAD.MOV.U32 R52, RZ, RZ, R45 ;  /* 0x000000ffff347224 */ /* 0x001fe400078e002d */
[----:B------:R-:W-:Y:S01]  /*d1b0*/  IMAD.MOV.U32 R53, RZ, RZ, R189 ;  /* 0x000000ffff357224 */ /* 0x000fe200078e00bd */
[----:B------:R-:W3:Y:S03]  /*d1c0*/  LDL.LU R45, [R1+0x14c] ;  /* 0x00014c00012d7983 */ /* 0x000ee60000300800 */
[----:B------:R-:W-:-:S04]  /*d1d0*/  IMAD.WIDE R52, R5, 0x2, R52 ;  /* 0x0000000205347825 */ /* 0x000fc800078e0234 */
[----:B------:R-:W-:Y:S01]  /*d1e0*/  IMAD.MOV.U32 R189, RZ, RZ, R53 ;  /* 0x000000ffffbd7224 */ /* 0x000fe200078e0035 */
[----:B------:R0:W-:Y:S04]  /*d1f0*/  STL [R1+0x50], R52 ;  /* 0x0000503401007387 */ /* 0x0001e80000100800 */
[----:B0-----:R-:W3:Y:S01]  /*d200*/  LDL.LU R53, [R1+0x54] ;  /* 0x0000540001357983 */ /* 0x001ee20000300800 */
[----:B------:R-:W-:Y:S01]  /*d210*/  MOV R184, R54 ;  /* 0x0000003600b87202 */ /* 0x000fe20000000f00 */
[----:B------:R-:W-:Y:S02]  /*d220*/  IMAD.MOV.U32 R186, RZ, RZ, R56 ;  /* 0x000000ffffba7224 */ /* 0x000fe400078e0038 */
[----:B------:R-:W-:Y:S02]  /*d230*/  IMAD.MOV.U32 R56, RZ, RZ, R190 ;  /* 0x000000ffff387224 */ /* 0x000fe400078e00be */
[----:B--2---:R-:W-:-:S04]  /*d240*/  IMAD.MOV.U32 R54, RZ, RZ, R23 ;  /* 0x000000ffff367224 */ /* 0x004fc800078e0017 */
[----:B------:R-:W-:-:S04]  /*d250*/  IMAD.WIDE R54, R5, 0x2, R54 ;  /* 0x0000000205367825 */ /* 0x000fc800078e0236 */
[----:B------:R-:W-:Y:S01]  /*d260*/  IMAD.MOV.U32 R23, RZ, RZ, R54 ;  /* 0x000000ffff177224 */ /* 0x000fe200078e0036 */
[----:B------:R-:W-:Y:S01]  /*d270*/  MOV R24, R55 ;  /* 0x0000003700187202 */ /* 0x000fe20000000f00 */
[----:B------:R-:W-:Y:S02]  /*d280*/  IMAD.MOV.U32 R54, RZ, RZ, R188 ;  /* 0x000000ffff367224 */ /* 0x000fe400078e00bc */
[----:B------:R-:W-:-:S04]  /*d290*/  IMAD.MOV.U32 R55, RZ, RZ, R22 ;  /* 0x000000ffff377224 */ /* 0x000fc800078e0016 */
[----:B------:R-:W-:-:S04]  /*d2a0*/  IMAD.WIDE R54, R5, 0x2, R54 ;  /* 0x0000000205367825 */ /* 0x000fc800078e0236 */
[----:B------:R-:W-:Y:S01]  /*d2b0*/  IMAD.MOV.U32 R188, RZ, RZ, R54 ;  /* 0x000000ffffbc7224 */ /* 0x000fe200078e0036 */
[----:B------:R-:W-:Y:S01]  /*d2c0*/  MOV R54, R29 ;  /* 0x0000001d00367202 */ /* 0x000fe20000000f00 */
[----:B------:R-:W-:Y:S02]  /*d2d0*/  IMAD.MOV.U32 R22, RZ, RZ, R55 ;  /* 0x000000ffff167224 */ /* 0x000fe400078e0037 */
[----:B------:R-:W-:Y:S02]  /*d2e0*/  IMAD.MOV.U32 R55, RZ, RZ, R30 ;  /* 0x000000ffff377224 */ /* 0x000fe400078e001e */
[----:B------:R-:W-:Y:S02]  /*d2f0*/  IMAD.MOV.U32 R30, RZ, RZ, R57 ;  /* 0x000000ffff1e7224 */ /* 0x000fe400078e0039 */
[----:B------:R-:W-:Y:S02]  /*d300*/  IMAD.MOV.U32 R57, RZ, RZ, R25 ;  /* 0x000000ffff397224 */ /* 0x000fe400078e0019 */
[----:B------:R-:W-:-:S04]  /*d310*/  IMAD.WIDE R54, R5, 0x2, R54 ;  /* 0x0000000205367825 */ /* 0x000fc800078e0236 */
[----:B------:R-:W-:-:S04]  /*d320*/  IMAD.WIDE R56, R5, 0x2, R56 ;  /* 0x0000000205387825 */ /* 0x000fc800078e0238 */
[----:B------:R-:W-:Y:S02]  /*d330*/  IMAD.MOV.U32 R29, RZ, RZ, R54 ;  /* 0x000000ffff1d7224 */ /* 0x000fe400078e0036 */
[----:B------:R-:W-:Y:S02]  /*d340*/  IMAD.MOV.U32 R54, RZ, RZ, R192 ;  /* 0x000000ffff367224 */ /* 0x000fe400078e00c0 */
[----:B------:R-:W-:Y:S02]  /*d350*/  IMAD.MOV.U32 R25, RZ, RZ, R57 ;  /* 0x000000ffff197224 */ /* 0x000fe400078e0039 */
[----:B------:R-:W-:Y:S01]  /*d360*/  IMAD.MOV.U32 R190, RZ, RZ, R56 ;  /* 0x000000ffffbe7224 */ /* 0x000fe200078e0038 */
[----:B------:R-:W-:Y:S01]  /*d370*/  MOV R56, R194 ;  /* 0x000000c200387202 */ /* 0x000fe20000000f00 */
[----:B---3--:R-:W-:Y:S02]  /*d380*/  IMAD.MOV.U32 R52, RZ, RZ, R53 ;  /* 0x000000ffff347224 */ /* 0x008fe400078e0035 */
[----:B------:R-:W-:-:S02]  /*d390*/  IMAD.MOV.U32 R53, RZ, RZ, R191 ;  /* 0x000000ffff357224 */ /* 0x000fc400078e00bf */
[----:B------:R-:W-:Y:S02]  /*d3a0*/  IMAD.MOV.U32 R191, RZ, RZ, R30 ;  /* 0x000000ffffbf7224 */ /* 0x000fe400078e001e */
[----:B------:R-:W-:-:S04]  /*d3b0*/  IMAD.WIDE R52, R5, 0x2, R52 ;  /* 0x0000000205347825 */ /* 0x000fc800078e0234 */
[----:B------:R-:W-:Y:S02]  /*d3c0*/  IMAD.MOV.U32 R30, RZ, RZ, R55 ;  /* 0x000000ffff1e7224 */ /* 0x000fe400078e0037 */
[----:B------:R-:W-:Y:S01]  /*d3d0*/  IMAD.MOV.U32 R55, RZ, RZ, R28 ;  /* 0x000000ffff377224 */ /* 0x000fe200078e001c */
[----:B------:R-:W-:Y:S01]  /*d3e0*/  MOV R57, R191 ;  /* 0x000000bf00397202 */ /* 0x000fe20000000f00 */
[----:B------:R0:W-:Y:S01]  /*d3f0*/  STL [R1+0x54], R52 ;  /* 0x0000543401007387 */ /* 0x0001e20000100800 */
[----:B------:R-:W-:Y:S02]  /*d400*/  IMAD.MOV.U32 R191, RZ, RZ, R53 ;  /* 0x000000ffffbf7224 */ /* 0x000fe400078e0035 */
[----:B------:R-:W-:-:S04]  /*d410*/  IMAD.WIDE R54, R5, 0x2, R54 ;  /* 0x0000000205367825 */ /* 0x000fc800078e0236 */
[----:B------:R-:W-:Y:S02]  /*d420*/  IMAD.MOV.U32 R28, RZ, RZ, R55 ;  /* 0x000000ffff1c7224 */ /* 0x000fe400078e0037 */
[----:B0-----:R-:W-:Y:S02]  /*d430*/  IMAD.MOV.U32 R52, RZ, RZ, R88 ;  /* 0x000000ffff347224 */ /* 0x001fe400078e0058 */
[----:B------:R-:W-:Y:S01]  /*d440*/  IMAD.MOV.U32 R53, RZ, RZ, R193 ;  /* 0x000000ffff357224 */ /* 0x000fe200078e00c1 */
[----:B------:R-:W2:Y:S01]  /*d450*/  LDL.LU R88, [R1+0x148] ;  /* 0x0001480001587983 */ /* 0x000ea20000300800 */
[----:B------:R-:W-:Y:S02]  /*d460*/  IMAD.MOV.U32 R55, RZ, RZ, R36 ;  /* 0x000000ffff377224 */ /* 0x000fe400078e0024 */
[----:B------:R-:W-:-:S04]  /*d470*/  IMAD.WIDE R52, R5, 0x2, R52 ;  /* 0x0000000205347825 */ /* 0x000fc800078e0234 */
[----:B------:R-:W-:Y:S02]  /*d480*/  IMAD.MOV.U32 R36, RZ, RZ, R57 ;  /* 0x000000ffff247224 */ /* 0x000fe400078e0039 */
[----:B------:R-:W-:Y:S01]  /*d490*/  IMAD.MOV.U32 R57, RZ, RZ, R31 ;  /* 0x000000ffff397224 */ /* 0x000fe200078e001f */
[----:B------:R0:W-:Y:S01]  /*d4a0*/  STL [R1+0x58], R52 ;  /* 0x0000583401007387 */ /* 0x0001e20000100800 */
[----:B------:R-:W-:Y:S02]  /*d4b0*/  IMAD.MOV.U32 R193, RZ, RZ, R53 ;  /* 0x000000ffffc17224 */ /* 0x000fe400078e0035 */
[----:B------:R-:W-:-:S04]  /*d4c0*/  IMAD.WIDE R56, R5, 0x2, R56 ;  /* 0x0000000205387825 */ /* 0x000fc800078e0238 */
[----:B------:R-:W-:Y:S02]  /*d4d0*/  IMAD.MOV.U32 R31, RZ, RZ, R57 ;  /* 0x000000ffff1f7224 */ /* 0x000fe400078e0039 */
[----:B0-----:R-:W-:Y:S02]  /*d4e0*/  IMAD.MOV.U32 R52, RZ, RZ, R212 ;  /* 0x000000ffff347224 */ /* 0x001fe400078e00d4 */
[----:B------:R-:W-:Y:S01]  /*d4f0*/  IMAD.MOV.U32 R53, RZ, RZ, R195 ;  /* 0x000000ffff357224 */ /* 0x000fe200078e00c3 */
[----:B------:R-:W3:Y:S01]  /*d500*/  LDL.LU R212, [R1+0x144] ;  /* 0x0001440001d47983 */ /* 0x000ee20000300800 */
[----:B------:R-:W-:Y:S02]  /*d510*/  IMAD.MOV.U32 R195, RZ, RZ, R36 ;  /* 0x000000ffffc37224 */ /* 0x000fe400078e0024 */
[----:B------:R-:W-:-:S04]  /*d520*/  IMAD.WIDE R52, R5, 0x2, R52 ;  /* 0x0000000205347825 */ /* 0x000fc800078e0234 */
[----:B------:R-:W-:Y:S01]  /*d530*/  IMAD.MOV.U32 R57, RZ, RZ, R195 ;  /* 0x000000ffff397224 */ /* 0x000fe200078e00c3 */
[----:B------:R0:W-:Y:S01]  /*d540*/  STL [R1+0x5c], R52 ;  /* 0x00005c3401007387 */ /* 0x0001e20000100800 */
[----:B------:R-:W-:Y:S02]  /*d550*/  IMAD.MOV.U32 R195, RZ, RZ, R53 ;  /* 0x000000ffffc37224 */ /* 0x000fe400078e0035 */
[----:B0-----:R-:W-:Y:S02]  /*d560*/  IMAD.MOV.U32 R52, RZ, RZ, R57 ;  /* 0x000000ffff347224 */ /* 0x001fe400078e0039 */
[----:B------:R-:W-:-:S04]  /*d570*/  IMAD.MOV.U32 R53, RZ, RZ, R197 ;  /* 0x000000ffff357224 */ /* 0x000fc800078e00c5 */
[----:B------:R-:W-:-:S04]  /*d580*/  IMAD.WIDE R52, R5, 0x2, R52 ;  /* 0x0000000205347825 */ /* 0x000fc800078e0234 */
[----:B------:R-:W-:Y:S01]  /*d590*/  IMAD.MOV.U32 R197, RZ, RZ, R53 ;  /* 0x000000ffffc57224 */ /* 0x000fe200078e0035 */
[----:B------:R0:W-:Y:S02]  /*d5a0*/  STL [R1+0x60], R52 ;  /* 0x0000603401007387 */ /* 0x0001e40000100800 */
[----:B0-----:R-:W-:Y:S01]  /*d5b0*/  MOV R52, R104 ;  /* 0x0000006800347202 */ /* 0x001fe20000000f00 */
[----:B------:R-:W-:Y:S01]  /*d5c0*/  IMAD.MOV.U32 R53, RZ, RZ, R199 ;  /* 0x000000ffff357224 */ /* 0x000fe200078e00c7 */
[----:B------:R-:W2:Y:S03]  /*d5d0*/  LDL.LU R104, [R1+0x140] ;  /* 0x0001400001687983 */ /* 0x000ea60000300800 */
        /* <DEDUP_REMOVED lines=20> */
[----:B------:R0:W-:Y:S04]  /*d720*/  STL [R1+0x70], R52 ;  /* 0x0000703401007387 */ /* 0x0001e80000100800 */
[----:B0-----:R-:W2:Y:S02]  /*d730*/  LDL.LU R53, [R1+0x74] ;  /* 0x0000740001357983 */ /* 0x001ea40000300800 */
[----:B--2---:R-:W-:Y:S01]  /*d740*/  MOV R52, R53 ;  /* 0x0000003500347202 */ /* 0x004fe20000000f00 */
[----:B---3--:R-:W-:-:S04]  /*d750*/  IMAD.MOV.U32 R53, RZ, RZ, R212 ;  /* 0x000000ffff357224 */ /* 0x008fc800078e00d4 */
[----:B------:R-:W-:-:S04]  /*d760*/  IMAD.WIDE R52, R5, 0x2, R52 ;  /* 0x0000000205347825 */ /* 0x000fc800078e0234 */
[----:B------:R-:W-:Y:S01]  /*d770*/  IMAD.MOV.U32 R212, RZ, RZ, R53 ;  /* 0x000000ffffd47224 */ /* 0x000fe200078e0035 */
[----:B------:R0:W-:Y:S02]  /*d780*/  STL [R1+0x74], R52 ;  /* 0x0000743401007387 */ /* 0x0001e40000100800 */
[----:B0-----:R-:W-:Y:S01]  /*d790*/  MOV R52, R228 ;  /* 0x000000e400347202 */ /* 0x001fe20000000f00 */
[----:B------:R-:W-:Y:S01]  /*d7a0*/  IMAD.MOV.U32 R53, RZ, RZ, R214 ;  /* 0x000000ffff357224 */ /* 0x000fe200078e00d6 */
[----:B------:R-:W2:Y:S03]  /*d7b0*/  LDL.LU R228, [R1+0x130] ;  /* 0x0001300001e47983 */ /* 0x000ea60000300800 */
[----:B------:R-:W-:-:S05]  /*d7c0*/  IMAD.WIDE R52, R5, 0x2, R52 ;  /* 0x0000000205347825 */ /* 0x000fca00078e0234 */
[----:B------:R0:W-:Y:S02]  /*d7d0*/  STL [R1+0x78], R52 ;  /* 0x0000783401007387 */ /* 0x0001e40000100800 */
[----:B0-----:R-:W-:Y:S02]  /*d7e0*/  MOV R52, R159 ;  /* 0x0000009f00347202 */ /* 0x001fe40000000f00 */
[----:B------:R-:W3:Y:S01]  /*d7f0*/  LDL.LU R159, [R1+0x12c] ;  /* 0x00012c00019f7983 */ /* 0x000ee20000300800 */
[----:B------:R-:W-:Y:S02]  /*d800*/  IMAD.MOV.U32 R214, RZ, RZ, R53 ;  /* 0x000000ffffd67224 */ /* 0x000fe400078e0035 */
[----:B------:R-:W-:-:S04]  /*d810*/  IMAD.MOV.U32 R53, RZ, RZ, R216 ;  /* 0x000000ffff357224 */ /* 0x000fc800078e00d8 */
[----:B------:R-:W-:-:S04]  /*d820*/  IMAD.WIDE R52, R5, 0x2, R52 ;  /* 0x0000000205347825 */ /* 0x000fc800078e0234 */
[----:B------:R-:W-:Y:S01]  /*d830*/  IMAD.MOV.U32 R216, RZ, RZ, R53 ;  /* 0x000000ffffd87224 */ /* 0x000fe200078e0035 */
[----:B------:R0:W-:Y:S02]  /*d840*/  STL [R1+0x7c], R52 ;  /* 0x00007c3401007387 */ /* 0x0001e40000100800 */
[----:B0-----:R-:W-:Y:S02]  /*d850*/  IMAD.MOV.U32 R53, RZ, RZ, R128 ;  /* 0x000000ffff357224 */ /* 0x001fe400078e0080 */
[----:B------:R-:W4:Y:S02]  /*d860*/  LDL.LU R128, [R1+0x128] ;  /* 0x0001280001807983 */ /* 0x000f240000300800 */
[----:B------:R-:W-:Y:S02]  /*d870*/  IMAD.MOV.U32 R52, RZ, RZ, R53 ;  /* 0x000000ffff347224 */ /* 0x000fe400078e0035 */
[----:B------:R-:W-:-:S04]  /*d880*/  IMAD.MOV.U32 R53, RZ, RZ, R218 ;  /* 0x000000ffff357224 */ /* 0x000fc800078e00da */
[----:B------:R-:W-:-:S04]  /*d890*/  IMAD.WIDE R52, R5, 0x2, R52 ;  /* 0x0000000205347825 */ /* 0x000fc800078e0234 */
[----:B------:R-:W-:Y:S01]  /*d8a0*/  IMAD.MOV.U32 R218, RZ, RZ, R53 ;  /* 0x000000ffffda7224 */ /* 0x000fe200078e0035 */
[----:B------:R0:W-:Y:S02]  /*d8b0*/  STL [R1+0x80], R52 ;  /* 0x0000803401007387 */ /* 0x0001e40000100800 */
[----:B0-----:R-:W-:Y:S02]  /*d8c0*/  IMAD.MOV.U32 R52, RZ, RZ, R233 ;  /* 0x000000ffff347224 */ /* 0x001fe400078e00e9 */
[----:B------:R-:W-:Y:S01]  /*d8d0*/  IMAD.MOV.U32 R53, RZ, RZ, R220 ;  /* 0x000000ffff357224 */ /* 0x000fe200078e00dc */
[----:B------:R-:W4:Y:S03]  /*d8e0*/  LDL.LU R233, [R1+0x124] ;  /* 0x0001240001e97983 */ /* 0x000f260000300800 */
        /* <DEDUP_REMOVED lines=22> */
[----:B--2---:R-:W-:Y:S02]  /*da50*/  IMAD.MOV.U32 R53, RZ, RZ, R228 ;  /* 0x000000ffff357224 */ /* 0x004fe400078e00e4 */
[----:B---3--:R-:W-:Y:S02]  /*da60*/  IMAD.MOV.U32 R52, RZ, RZ, R159 ;  /* 0x000000ffff347224 */ /* 0x008fe400078e009f */
[----:B------:R-:W2:Y:S02]  /*da70*/  LDL.LU R159, [R1+0x114] ;  /* 0x00011400019f7983 */ /* 0x000ea40000300800 */
[----:B------:R-:W-:-:S04]  /*da80*/  IMAD.WIDE R52, R5, 0x2, R52 ;  /* 0x0000000205347825 */ /* 0x000fc800078e0234 */
[----:B------:R-:W-:Y:S01]  /*da90*/  IMAD.MOV.U32 R228, RZ, RZ, R53 ;  /* 0x000000ffffe47224 */ /* 0x000fe200078e0035 */
[----:B------:R0:W-:Y:S02]  /*daa0*/  STL [R1+0x94], R52 ;  /* 0x0000943401007387 */ /* 0x0001e40000100800 */
[----:B0-----:R-:W-:Y:S02]  /*dab0*/  IMAD.MOV.U32 R52, RZ, RZ, R68 ;  /* 0x000000ffff347224 */ /* 0x001fe400078e0044 */
[----:B------:R-:W-:-:S04]  /*dac0*/  IMAD.MOV.U32 R53, RZ, RZ, R230 ;  /* 0x000000ffff357224 */ /* 0x000fc800078e00e6 */
[----:B------:R-:W-:-:S04]  /*dad0*/  IMAD.WIDE R52, R5, 0x2, R52 ;  /* 0x0000000205347825 */ /* 0x000fc800078e0234 */
[----:B------:R-:W-:Y:S01]  /*dae0*/  IMAD.MOV.U32 R230, RZ, RZ, R53 ;  /* 0x000000ffffe67224 */ /* 0x000fe200078e0035 */
[----:B------:R0:W-:Y:S02]  /*daf0*/  STL [R1+0x98], R52 ;  /* 0x0000983401007387 */ /* 0x0001e40000100800 */
[----:B0-----:R-:W-:Y:S02]  /*db00*/  IMAD.MOV.U32 R52, RZ, RZ, R249 ;  /* 0x000000ffff347224 */ /* 0x001fe400078e00f9 */
[----:B------:R-:W-:Y:S01]  /*db10*/  IMAD.MOV.U32 R53, RZ, RZ, R232 ;  /* 0x000000ffff357224 */ /* 0x000fe200078e00e8 */
[----:B------:R-:W3:Y:S03]  /*db20*/  LDL.LU R249, [R1+0x110] ;  /* 0x0001100001f97983 */ /* 0x000ee60000300800 */
        /* <DEDUP_REMOVED lines=10> */
[----:B------:R-:W2:Y:S03]  /*dbd0*/  LDL.LU R148, [R1+0x10c] ;  /* 0x00010c0001947983 */ /* 0x000ea60000300800 */
        /* <DEDUP_REMOVED lines=10> */
[----:B------:R-:W-:-:S04]  /*dc80*/  IMAD.MOV.U32 R53, RZ, RZ, R240 ;  /* 0x000000ffff357224 */ /* 0x000fc800078e00f0 */
[----:B------:R-:W-:-:S05]  /*dc90*/  IMAD.WIDE R52, R5, 0x2, R52 ;  /* 0x0000000205347825 */ /* 0x000fca00078e0234 */
[----:B------:R0:W-:Y:S04]  /*dca0*/  STL [R1+0xac], R52 ;  /* 0x0000ac3401007387 */ /* 0x0001e80000100800 */
[----:B------:R-:W2:Y:S01]  /*dcb0*/  LDL.LU R70, [R1+0xb4] ;  /* 0x0000b40001467983 */ /* 0x000ea20000300800 */
[----:B------:R-:W-:Y:S02]  /*dcc0*/  IMAD.MOV.U32 R192, RZ, RZ, R54 ;  /* 0x000000ffffc07224 */ /* 0x000fe400078e0036 */
[----:B------:R-:W-:-:S04]  /*dcd0*/  IMAD.MOV.U32 R54, RZ, RZ, R35 ;  /* 0x000000ffff367224 */ /* 0x000fc800078e0023 */
[----:B------:R-:W-:-:S04]  /*dce0*/  IMAD.WIDE R54, R5, 0x2, R54 ;  /* 0x0000000205367825 */ /* 0x000fc800078e0236 */
[----:B------:R-:W-:Y:S01]  /*dcf0*/  IMAD.MOV.U32 R35, RZ, RZ, R54 ;  /* 0x000000ffff237224 */ /* 0x000fe200078e0036 */
[----:B------:R-:W-:Y:S01]  /*dd00*/  MOV R54, R196 ;  /* 0x000000c400367202 */ /* 0x000fe20000000f00 */
[----:B------:R-:W-:Y:S02]  /*dd10*/  IMAD.MOV.U32 R36, RZ, RZ, R55 ;  /* 0x000000ffff247224 */ /* 0x000fe400078e0037 */
[----:B----4-:R-:W-:-:S04]  /*dd20*/  IMAD.MOV.U32 R55, RZ, RZ, R34 ;  /* 0x000000ffff377224 */ /* 0x010fc800078e0022 */
[----:B------:R-:W-:-:S04]  /*dd30*/  IMAD.WIDE R54, R5, 0x2, R54 ;  /* 0x0000000205367825 */ /* 0x000fc800078e0236 */
[----:B------:R-:W-:Y:S02]  /*dd40*/  IMAD.MOV.U32 R196, RZ, RZ, R54 ;  /* 0x000000ffffc47224 */ /* 0x000fe400078e0036 */
[----:B------:R-:W-:Y:S02]  /*dd50*/  IMAD.MOV.U32 R34, RZ, RZ, R55 ;  /* 0x000000ffff227224 */ /* 0x000fe400078e0037 */
[----:B------:R-:W-:Y:S02]  /*dd60*/  IMAD.MOV.U32 R54, RZ, RZ, R41 ;  /* 0x000000ffff367224 */ /* 0x000fe400078e0029 */
[----:B------:R-:W-:-:S04]  /*dd70*/  IMAD.MOV.U32 R55, RZ, RZ, R42 ;  /* 0x000000ffff377224 */ /* 0x000fc800078e002a */
        /* <DEDUP_REMOVED lines=94> */
[----:B------:R-:W-:Y:S02]  /*e360*/  IMAD.MOV.U32 R54, RZ, RZ, R153 ;  /* 0x000000ffff367224 */ /* 0x000fe400078e0099 */
[----:B------:R-:W-:Y:S02]  /*e370*/  IMAD.MOV.U32 R55, RZ, RZ, R138 ;  /* 0x000000ffff377224 */ /* 0x000fe400078e008a */
[----:B0-----:R-:W-:-:S02]  /*e380*/  IMAD.MOV.U32 R52, RZ, RZ, R48 ;  /* 0x000000ffff347224 */ /* 0x001fc400078e0030 */
[----:B------:R-:W-:Y:S02]  /*e390*/  IMAD.MOV.U32 R53, RZ, RZ, R242 ;  /* 0x000000ffff357224 */ /* 0x000fe400078e00f2 */
[----:B------:R-:W-:-:S04]  /*e3a0*/  IMAD.WIDE R54, R5, 0x2, R54 ;  /* 0x0000000205367825 */ /* 0x000fc800078e0236 */
[----:B------:R-:W-:-:S04]  /*e3b0*/  IMAD.WIDE R52, R5, 0x2, R52 ;  /* 0x0000000205347825 */ /* 0x000fc800078e0234 */
[----:B------:R-:W-:Y:S01]  /*e3c0*/  IMAD.MOV.U32 R138, RZ, RZ, R55 ;  /* 0x000000ffff8a7224 */ /* 0x000fe200078e0037 */
[----:B------:R-:W-:Y:S01]  /*e3d0*/  MOV R55, R140 ;  /* 0x0000008c00377202 */ /* 0x000fe20000000f00 */
[----:B------:R-:W-:Y:S01]  /*e3e0*/  IMAD.MOV.U32 R153, RZ, RZ, R54 ;  /* 0x000000ffff997224 */ /* 0x000fe200078e0036 */
[----:B------:R2:W-:Y:S01]  /*e3f0*/  STL [R1+0xb0], R52 ;  /* 0x0000b03401007387 */ /* 0x0005e20000100800 */
[----:B------:R-:W-:Y:S02]  /*e400*/  IMAD.MOV.U32 R242, RZ, RZ, R53 ;  /* 0x000000fffff27224 */ /* 0x000fe400078e0035 */
[----:B------:R-:W-:-:S04]  /*e410*/  IMAD.MOV.U32 R54, RZ, RZ, R154 ;  /* 0x000000ffff367224 */ /* 0x000fc800078e009a */
[----:B------:R-:W-:-:S04]  /*e420*/  IMAD.WIDE R54, R5, 0x2, R54 ;  /* 0x0000000205367825 */ /* 0x000fc800078e0236 */
[----:B--2---:R-:W-:Y:S02]  /*e430*/  IMAD.MOV.U32 R52, RZ, RZ, R70 ;  /* 0x000000ffff347224 */ /* 0x004fe400078e0046 */
[----:B------:R-:W-:-:S04]  /*e440*/  IMAD.MOV.U32 R53, RZ, RZ, R244 ;  /* 0x000000ffff357224 */ /* 0x000fc800078e00f4 */
        /* <DEDUP_REMOVED lines=8> */
[----:B0-----:R-:W-:Y:S02]  /*e4d0*/  IMAD.MOV.U32 R52, RZ, RZ, R71 ;  /* 0x000000ffff347224 */ /* 0x001fe400078e0047 */
[----:B------:R-:W-:-:S04]  /*e4e0*/  IMAD.MOV.U32 R53, RZ, RZ, R246 ;  /* 0x000000ffff357224 */ /* 0x000fc800078e00f6 */
[----:B------:R-:W-:-:S04]  /*e4f0*/  IMAD.WIDE R52, R5, 0x2, R52 ;  /* 0x0000000205347825 */ /* 0x000fc800078e0234 */
[----:B------:R-:W-:Y:S02]  /*e500*/  IMAD.MOV.U32 R155, RZ, RZ, R54 ;  /* 0x000000ffff9b7224 */ /* 0x000fe400078e0036 */
[----:B------:R-:W-:Y:S01]  /*e510*/  IMAD.MOV.U32 R142, RZ, RZ, R55 ;  /* 0x000000ffff8e7224 */ /* 0x000fe200078e0037 */
[----:B------:R0:W-:Y:S01]  /*e520*/  STL [R1+0xb8], R52 ;  /* 0x0000b83401007387 */ /* 0x0001e20000100800 */
[----:B------:R-:W-:Y:S02]  /*e530*/  IMAD.MOV.U32 R54, RZ, RZ, R51 ;  /* 0x000000ffff367224 */ /* 0x000fe400078e0033 */
[----:B------:R-:W-:Y:S01]  /*e540*/  IMAD.MOV.U32 R55, RZ, RZ, R248 ;  /* 0x000000ffff377224 */ /* 0x000fe200078e00f8 */
[----:B------:R-:W2:Y:S01]  /*e550*/  LDL.LU R51, [R1+0x104] ;  /* 0x0001040001337983 */ /* 0x000ea20000300800 */
[----:B------:R-:W-:Y:S02]  /*e560*/  IMAD.MOV.U32 R246, RZ, RZ, R53 ;  /* 0x000000fffff67224 */ /* 0x000fe400078e0035 */
[----:B------:R-:W-:-:S04]  /*e570*/  IMAD.WIDE R54, R5, 0x2, R54 ;  /* 0x0000000205367825 */ /* 0x000fc800078e0236 */
[----:B0-----:R-:W-:Y:S02]  /*e580*/  IMAD.MOV.U32 R52, RZ, RZ, R247 ;  /* 0x000000ffff347224 */ /* 0x001fe400078e00f7 */
[----:B------:R-:W-:Y:S01]  /*e590*/  IMAD.MOV.U32 R53, RZ, RZ, R157 ;  /* 0x000000ffff357224 */ /* 0x000fe200078e009d */
[----:B------:R0:W-:Y:S03]  /*e5a0*/  STL [R1+0xbc], R54 ;  /* 0x0000bc3601007387 */ /* 0x0001e60000100800 */
[----:B------:R-:W-:-:S04]  /*e5b0*/  IMAD.WIDE R52, R5, 0x2, R52 ;  /* 0x0000000205347825 */ /* 0x000fc800078e0234 */
[----:B------:R-:W-:Y:S02]  /*e5c0*/  IMAD.MOV.U32 R248, RZ, RZ, R55 ;  /* 0x000000fffff87224 */ /* 0x000fe400078e0037 */
[----:B------:R-:W-:Y:S02]  /*e5d0*/  IMAD.MOV.U32 R247, RZ, RZ, R52 ;  /* 0x000000fffff77224 */ /* 0x000fe400078e0034 */
[----:B------:R-:W-:Y:S02]  /*e5e0*/  IMAD.MOV.U32 R157, RZ, RZ, R53 ;  /* 0x000000ffff9d7224 */ /* 0x000fe400078e0035 */
[----:B0-----:R-:W-:Y:S02]  /*e5f0*/  IMAD.MOV.U32 R54, RZ, RZ, R80 ;  /* 0x000000ffff367224 */ /* 0x001fe400078e0050 */
[----:B------:R-:W-:Y:S02]  /*e600*/  IMAD.MOV.U32 R55, RZ, RZ, R250 ;  /* 0x000000ffff377224 */ /* 0x000fe400078e00fa */
[----:B---3--:R-:W-:-:S02]  /*e610*/  IMAD.MOV.U32 R52, RZ, RZ, R249 ;  /* 0x000000ffff347224 */ /* 0x008fc400078e00f9 */
[----:B------:R-:W-:Y:S02]  /*e620*/  IMAD.MOV.U32 R53, RZ, RZ, R159 ;  /* 0x000000ffff357224 */ /* 0x000fe400078e009f */
[----:B------:R-:W-:-:S04]  /*e630*/  IMAD.WIDE R54, R5, 0x2, R54 ;  /* 0x0000000205367825 */ /* 0x000fc800078e0236 */
[----:B------:R-:W-:Y:S01]  /*e640*/  IMAD.WIDE R52, R5, 0x2, R52 ;  /* 0x0000000205347825 */ /* 0x000fe200078e0234 */
[----:B------:R0:W-:Y:S03]  /*e650*/  STL [R1+0xc0], R54 ;  /* 0x0000c03601007387 */ /* 0x0001e60000100800 */
[----:B------:R-:W-:Y:S02]  /*e660*/  IMAD.MOV.U32 R249, RZ, RZ, R52 ;  /* 0x000000fffff97224 */ /* 0x000fe400078e0034 */
[----:B------:R-:W-:Y:S02]  /*e670*/  IMAD.MOV.U32 R159, RZ, RZ, R53 ;  /* 0x000000ffff9f7224 */ /* 0x000fe400078e0035 */
[----:B------:R-:W-:Y:S02]  /*e680*/  IMAD.MOV.U32 R250, RZ, RZ, R55 ;  /* 0x000000fffffa7224 */ /* 0x000fe400078e0037 */
[----:B------:R-:W-:-:S02]  /*e690*/  IMAD.MOV.U32 R52, RZ, RZ, R251 ;  /* 0x000000ffff347224 */ /* 0x000fc400078e00fb */
[----:B------:R-:W-:Y:S02]  /*e6a0*/  IMAD.MOV.U32 R53, RZ, RZ, R161 ;  /* 0x000000ffff357224 */ /* 0x000fe400078e00a1 */
[----:B0-----:R-:W-:Y:S02]  /*e6b0*/  IMAD.MOV.U32 R54, RZ, RZ, R81 ;  /* 0x000000ffff367224 */ /* 0x001fe400078e0051 */
[----:B------:R-:W-:Y:S02]  /*e6c0*/  IMAD.MOV.U32 R55, RZ, RZ, R252 ;  /* 0x000000ffff377224 */ /* 0x000fe400078e00fc */
[----:B------:R-:W-:-:S04]  /*e6d0*/  IMAD.WIDE R52, R5, 0x2, R52 ;  /* 0x0000000205347825 */ /* 0x000fc800078e0234 */
[----:B------:R-:W-:-:S04]  /*e6e0*/  IMAD.WIDE R54, R5, 0x2, R54 ;  /* 0x0000000205367825 */ /* 0x000fc800078e0236 */
[----:B------:R-:W-:Y:S01]  /*e6f0*/  IMAD.MOV.U32 R251, RZ, RZ, R52 ;  /* 0x000000fffffb7224 */ /* 0x000fe200078e0034 */
[----:B------:R0:W-:Y:S01]  /*e700*/  STL [R1+0xc4], R54 ;  /* 0x0000c43601007387 */ /* 0x0001e20000100800 */
[----:B------:R-:W-:-:S03]  /*e710*/  IMAD.MOV.U32 R52, RZ, RZ, R46 ;  /* 0x000000ffff347224 */ /* 0x000fc600078e002e */
[----:B------:R-:W3:Y:S01]  /*e720*/  LDL.LU R46, [R1+0x100] ;  /* 0x00010000012e7983 */ /* 0x000ee20000300800 */
[----:B------:R-:W-:Y:S02]  /*e730*/  IMAD.MOV.U32 R161, RZ, RZ, R53 ;  /* 0x000000ffffa17224 */ /* 0x000fe400078e0035 */
[----:B------:R-:W-:Y:S02]  /*e740*/  IMAD.MOV.U32 R252, RZ, RZ, R55 ;  /* 0x000000fffffc7224 */ /* 0x000fe400078e0037 */
[----:B------:R-:W-:Y:S02]  /*e750*/  IMAD.MOV.U32 R53, RZ, RZ, R163 ;  /* 0x000000ffff357224 */ /* 0x000fe400078e00a3 */
[----:B0-----:R-:W-:Y:S02]  /*e760*/  IMAD.MOV.U32 R54, RZ, RZ, R0 ;  /* 0x000000ffff367224 */ /* 0x001fe400078e0000 */
[----:B------:R-:W-:Y:S02]  /*e770*/  IMAD.MOV.U32 R55, RZ, RZ, R175 ;  /* 0x000000ffff377224 */ /* 0x000fe400078e00af */
[C---:B------:R-:W-:Y:S01]  /*e780*/  IMAD.WIDE R52, R5.reuse, 0x2, R52 ;  /* 0x0000000205347825 */ /* 0x040fe200078e0234 */
[----:B------:R-:W4:Y:S03]  /*e790*/  LDL.LU R175, [R1+0xfc] ;  /* 0x0000fc0001af7983 */ /* 0x000f260000300800 */
[----:B------:R-:W-:Y:S01]  /*e7a0*/  IMAD.WIDE R54, R5, 0x2, R54 ;  /* 0x0000000205367825 */ /* 0x000fe200078e0236 */
[----:B------:R-:W4:Y:S03]  /*e7b0*/  LDL.LU R0, [R1+0xf8] ;  /* 0x0000f80001007983 */ /* 0x000f260000300800 */
[----:B------:R-:W-:Y:S01]  /*e7c0*/  IMAD.MOV.U32 R163, RZ, RZ, R53 ;  /* 0x000000ffffa37224 */ /* 0x000fe200078e0035 */
[----:B------:R0:W-:Y:S04]  /*e7d0*/  STL [R1], R52 ;  /* 0x0000003401007387 */ /* 0x0001e80000100800 */
[----:B------:R1:W-:Y:S04]  /*e7e0*/  STL [R1+0xc8], R54 ;  /* 0x0000c83601007387 */ /* 0x0003e80000100800 */
[----:B------:R1:W-:Y:S01]  /*e7f0*/  STL [R1+0x4], R55 ;  /* 0x0000043701007387 */ /* 0x0003e20000100800 */
[----:B0-----:R-:W-:Y:S01]  /*e800*/  MOV R53, R165 ;  /* 0x000000a500357202 */ /* 0x001fe20000000f00 */
[----:B------:R-:W-:-:S02]  /*e810*/  IMAD.MOV.U32 R52, RZ, RZ, R82 ;  /* 0x000000ffff347224 */ /* 0x000fc400078e0052 */
[----:B-1----:R-:W-:Y:S02]  /*e820*/  IMAD.MOV.U32 R54, RZ, RZ, R58 ;  /* 0x000000ffff367224 */ /* 0x002fe400078e003a */
[----:B------:R-:W-:Y:S02]  /*e830*/  IMAD.MOV.U32 R55, RZ, RZ, R83 ;  /* 0x000000ffff377224 */ /* 0x000fe400078e0053 */
[----:B------:R-:W-:-:S04]  /*e840*/  IMAD.WIDE R52, R5, 0x2, R52 ;  /* 0x0000000205347825 */ /* 0x000fc800078e0234 */
[----:B------:R-:W-:Y:S01]  /*e850*/  IMAD.WIDE R54, R5, 0x2, R54 ;  /* 0x0000000205367825 */ /* 0x000fe200078e0236 */
[----:B------:R0:W-:Y:S03]  /*e860*/  STL [R1+0x8], R52 ;  /* 0x0000083401007387 */ /* 0x0001e60000100800 */
[----:B------:R-:W-:Y:S01]  /*e870*/  IMAD.MOV.U32 R165, RZ, RZ, R53 ;  /* 0x000000ffffa57224 */ /* 0x000fe200078e0035 */
[----:B------:R1:W-:Y:S04]  /*e880*/  STL [R1+0xcc], R54 ;  /* 0x0000cc3601007387 */ /* 0x0003e80000100800 */
[----:B------:R1:W-:Y:S01]  /*e890*/  STL [R1+0xc], R55 ;  /* 0x00000c3701007387 */ /* 0x0003e20000100800 */
[----:B0-----:R-:W-:-:S02]  /*e8a0*/  IMAD.MOV.U32 R52, RZ, RZ, R59 ;  /* 0x000000ffff347224 */ /* 0x001fc400078e003b */
[----:B------:R-:W-:Y:S02]  /*e8b0*/  IMAD.MOV.U32 R53, RZ, RZ, R167 ;  /* 0x000000ffff357224 */ /* 0x000fe400078e00a7 */
[----:B-1----:R-:W-:Y:S01]  /*e8c0*/  IMAD.MOV.U32 R54, RZ, RZ, R61 ;  /* 0x000000ffff367224 */ /* 0x002fe200078e003d */
[----:B------:R-:W-:Y:S01]  /*e8d0*/  MOV R55, R60 ;  /* 0x0000003c00377202 */ /* 0x000fe20000000f00 */
[----:B------:R-:W-:-:S04]  /*e8e0*/  IMAD.WIDE R52, R5, 0x2, R52 ;  /* 0x0000000205347825 */ /* 0x000fc800078e0234 */
[----:B------:R-:W-:Y:S01]  /*e8f0*/  IMAD.WIDE R54, R5, 0x2, R54 ;  /* 0x0000000205367825 */ /* 0x000fe200078e0236 */
[----:B------:R0:W-:Y:S04]  /*e900*/  STL [R1+0x10], R52 ;  /* 0x0000103401007387 */ /* 0x0001e80000100800 */
[----:B------:R-:W-:Y:S04]  /*e910*/  STL [R1+0xd0], R54 ;  /* 0x0000d03601007387 */ /* 0x000fe80000100800 */
[----:B------:R2:W-:Y:S01]  /*e920*/  STL [R1+0x14], R55 ;  /* 0x0000143701007387 */ /* 0x0005e20000100800 */
[----:B0-----:R-:W-:-:S03]  /*e930*/  IMAD.MOV.U32 R52, RZ, RZ, R50 ;  /* 0x000000ffff347224 */ /* 0x001fc600078e0032 */
[----:B------:R-:W4:Y:S01]  /*e940*/  LDL.LU R50, [R1+0xf4] ;  /* 0x0000f40001327983 */ /* 0x000f220000300800 */
        /* <DEDUP_REMOVED lines=28> */
[----:B--2---:R-:W-:Y:S02]  /*eb10*/  IMAD.MOV.U32 R55, RZ, RZ, R51 ;  /* 0x000000ffff377224 */ /* 0x004fe400078e0033 */
[----:B------:R-:W2:Y:S01]  /*eb20*/  LDL.LU R51, [R1+0xf0] ;  /* 0x0000f00001337983 */ /* 0x000ea20000300800 */
[----:B---3--:R-:W-:-:S03]  /*eb30*/  IMAD.MOV.U32 R54, RZ, RZ, R46 ;  /* 0x000000ffff367224 */ /* 0x008fc600078e002e */
[----:B------:R-:W3:Y:S01]  /*eb40*/  LDL.LU R46, [R1+0xec] ;  /* 0x0000ec00012e7983 */ /* 0x000ee20000300800 */
[----:B------:R-:W-:-:S04]  /*eb50*/  IMAD.WIDE R56, R5, 0x2, R56 ;  /* 0x0000000205387825 */ /* 0x000fc800078e0238 */
[----:B------:R-:W-:Y:S02]  /*eb60*/  IMAD.MOV.U32 R213, RZ, RZ, R56 ;  /* 0x000000ffffd57224 */ /* 0x000fe400078e0038 */
[----:B------:R-:W-:Y:S02]  /*eb70*/  IMAD.MOV.U32 R98, RZ, RZ, R57 ;  /* 0x000000ffff627224 */ /* 0x000fe400078e0039 */
[----:B------:R-:W-:Y:S02]  /*eb80*/  IMAD.MOV.U32 R56, RZ, RZ, R215 ;  /* 0x000000ffff387224 */ /* 0x000fe400078e00d7 */
[----:B------:R-:W-:-:S04]  /*eb90*/  IMAD.MOV.U32 R57, RZ, RZ, R101 ;  /* 0x000000ffff397224 */ /* 0x000fc800078e0065 */
        /* <DEDUP_REMOVED lines=94> */
[----:B------:R-:W-:Y:S01]  /*f180*/  IMAD.WIDE R54, R5, 0x2, R54 ;  /* 0x0000000205367825 */ /* 0x000fe200078e0236 */
[----:B------:R0:W-:Y:S03]  /*f190*/  STL [R1+0x18], R52 ;  /* 0x0000183401007387 */ /* 0x0001e60000100800 */
[----:B------:R-:W-:Y:S01]  /*f1a0*/  IMAD.MOV.U32 R146, RZ, RZ, R57 ;  /* 0x000000ffff927224 */ /* 0x000fe200078e0039 */
[----:B------:R-:W-:Y:S01]  /*f1b0*/  MOV R57, R147 ;  /* 0x0000009300397202 */ /* 0x000fe20000000f00 */
[----:B------:R-:W-:Y:S02]  /*f1c0*/  IMAD.MOV.U32 R160, RZ, RZ, R56 ;  /* 0x000000ffffa07224 */ /* 0x000fe400078e0038 */
[----:B------:R-:W-:Y:S01]  /*f1d0*/  IMAD.MOV.U32 R56, RZ, RZ, R162 ;  /* 0x000000ffff387224 */ /* 0x000fe200078e00a2 */
[----:B------:R1:W-:Y:S01]  /*f1e0*/  STL [R1+0xd4], R54 ;  /* 0x0000d43601007387 */ /* 0x0003e20000100800 */
[----:B------:R-:W-:-:S02]  /*f1f0*/  IMAD.MOV.U32 R169, RZ, RZ, R53 ;  /* 0x000000ffffa97224 */ /* 0x000fc400078e0035 */
[----:B------:R-:W-:Y:S01]  /*f200*/  IMAD.WIDE R56, R5, 0x2, R56 ;  /* 0x0000000205387825 */ /* 0x000fe200078e0238 */
[----:B------:R2:W-:Y:S03]  /*f210*/  STL [R1+0x1c], R55 ;  /* 0x00001c3701007387 */ /* 0x0005e60000100800 */
[----:B0-----:R-:W-:Y:S02]  /*f220*/  IMAD.MOV.U32 R52, RZ, RZ, R62 ;  /* 0x000000ffff347224 */ /* 0x001fe400078e003e */
[----:B------:R-:W-:Y:S02]  /*f230*/  IMAD.MOV.U32 R53, RZ, RZ, R171 ;  /* 0x000000ffff357224 */ /* 0x000fe400078e00ab */
[----:B-1----:R-:W-:Y:S02]  /*f240*/  IMAD.MOV.U32 R54, RZ, RZ, R209 ;  /* 0x000000ffff367224 */ /* 0x002fe400078e00d1 */
[----:B--2---:R-:W-:-:S02]  /*f250*/  IMAD.MOV.U32 R55, RZ, RZ, R63 ;  /* 0x000000ffff377224 */ /* 0x004fc400078e003f */
[----:B------:R-:W-:-:S04]  /*f260*/  IMAD.WIDE R52, R5, 0x2, R52 ;  /* 0x0000000205347825 */ /* 0x000fc800078e0234 */
[----:B------:R-:W-:Y:S02]  /*f270*/  IMAD.MOV.U32 R162, RZ, RZ, R56 ;  /* 0x000000ffffa27224 */ /* 0x000fe400078e0038 */
[----:B------:R-:W-:Y:S02]  /*f280*/  IMAD.MOV.U32 R147, RZ, RZ, R57 ;  /* 0x000000ffff937224 */ /* 0x000fe400078e0039 */
[----:B------:R-:W-:Y:S01]  /*f290*/  IMAD.WIDE R54, R5, 0x2, R54 ;  /* 0x0000000205367825 */ /* 0x000fe200078e0236 */
[----:B------:R0:W-:Y:S03]  /*f2a0*/  STL [R1+0x20], R52 ;  /* 0x0000203401007387 */ /* 0x0001e60000100800 */
        /* <DEDUP_REMOVED lines=10> */
[----:B------:R-:W-:Y:S02]  /*f350*/  IMAD.MOV.U32 R164, RZ, RZ, R56 ;  /* 0x000000ffffa47224 */ /* 0x000fe400078e0038 */
[----:B------:R-:W-:Y:S02]  /*f360*/  IMAD.MOV.U32 R148, RZ, RZ, R57 ;  /* 0x000000ffff947224 */ /* 0x000fe400078e0039 */
[----:B------:R-:W-:Y:S02]  /*f370*/  IMAD.MOV.U32 R56, RZ, RZ, R166 ;  /* 0x000000ffff387224 */ /* 0x000fe400078e00a6 */
[----:B------:R-:W-:Y:S02]  /*f380*/  IMAD.MOV.U32 R57, RZ, RZ, R149 ;  /* 0x000000ffff397224 */ /* 0x000fe400078e0095 */
[----:B------:R-:W-:-:S04]  /*f390*/  IMAD.WIDE R52, R5, 0x2, R52 ;  /* 0x0000000205347825 */ /* 0x000fc800078e0234 */
[C---:B------:R-:W-:Y:S01]  /*f3a0*/  IMAD.WIDE R54, R5.reuse, 0x2, R54 ;  /* 0x0000000205367825 */ /* 0x040fe200078e0236 */
[----:B------:R0:W-:Y:S03]  /*f3b0*/  STL [R1+0x28], R52 ;  /* 0x0000283401007387 */ /* 0x0001e60000100800 */
[----:B------:R-:W-:Y:S01]  /*f3c0*/  IMAD.WIDE R56, R5, 0x2, R56 ;  /* 0x0000000205387825 */ /* 0x000fe200078e0238 */
[----:B------:R4:W-:Y:S03]  /*f3d0*/  STL [R1+0xdc], R54 ;  /* 0x0000dc3601007387 */ /* 0x0009e60000100800 */
[----:B------:R-:W-:Y:S01]  /*f3e0*/  IMAD.MOV.U32 R173, RZ, RZ, R53 ;  /* 0x000000ffffad7224 */ /* 0x000fe200078e0035 */
[----:B------:R1:W-:Y:S01]  /*f3f0*/  STL [R1+0x2c], R55 ;  /* 0x00002c3701007387 */ /* 0x0003e20000100800 */
[----:B------:R-:W-:-:S02]  /*f400*/  IMAD.MOV.U32 R166, RZ, RZ, R56 ;  /* 0x000000ffffa67224 */ /* 0x000fc400078e0038 */
[----:B------:R-:W-:Y:S01]  /*f410*/  IMAD.MOV.U32 R149, RZ, RZ, R57 ;  /* 0x000000ffff957224 */ /* 0x000fe200078e0039 */
[----:B------:R-:W2:Y:S01]  /*f420*/  S2R R48, SR_TID.X ;  /* 0x0000000000307919 */ /* 0x000ea20000002100 */
[----:B0-----:R-:W-:Y:S02]  /*f430*/  IMAD.MOV.U32 R52, RZ, RZ, R208 ;  /* 0x000000ffff347224 */ /* 0x001fe400078e00d0 */
[----:B------:R-:W-:Y:S01]  /*f440*/  IMAD.MOV.U32 R53, RZ, RZ, R174 ;  /* 0x000000ffff357224 */ /* 0x000fe200078e00ae */
[----:B----4-:R-:W-:Y:S01]  /*f450*/  MOV R54, R0 ;  /* 0x0000000000367202 */ /* 0x010fe20000000f00 */
[----:B------:R-:W-:Y:S01]  /*f460*/  IMAD.MOV.U32 R56, RZ, RZ, R168 ;  /* 0x000000ffff387224 */ /* 0x000fe200078e00a8 */
[----:B------:R0:W5:Y:S01]  /*f470*/  LDL.LU R0, [R1+0xe8] ;  /* 0x0000e80001007983 */ /* 0x0001620000300800 */
[----:B-1----:R-:W-:Y:S02]  /*f480*/  IMAD.MOV.U32 R55, RZ, RZ, R175 ;  /* 0x000000ffff377224 */ /* 0x002fe400078e00af */
[----:B------:R-:W-:-:S02]  /*f490*/  IMAD.MOV.U32 R57, RZ, RZ, R150 ;  /* 0x000000ffff397224 */ /* 0x000fc400078e0096 */
[----:B------:R-:W-:-:S04]  /*f4a0*/  IMAD.WIDE R52, R5, 0x2, R52 ;  /* 0x0000000205347825 */ /* 0x000fc800078e0234 */
[C---:B------:R-:W-:Y:S01]  /*f4b0*/  IMAD.WIDE R54, R5.reuse, 0x2, R54 ;  /* 0x0000000205367825 */ /* 0x040fe200078e0236 */
[----:B------:R0:W-:Y:S03]  /*f4c0*/  STL [R1+0x30], R52 ;  /* 0x0000303401007387 */ /* 0x0001e60000100800 */
[----:B------:R-:W-:Y:S01]  /*f4d0*/  IMAD.WIDE R56, R5, 0x2, R56 ;  /* 0x0000000205387825 */ /* 0x000fe200078e0238 */
[----:B------:R0:W-:Y:S01]  /*f4e0*/  STL [R1+0x34], R54 ;  /* 0x0000343601007387 */ /* 0x0001e20000100800 */
[----:B---3--:R-:W-:Y:S02]  /*f4f0*/  IADD3 R46, R46, -0x1, RZ ;  /* 0xffffffff2e2e7810 */ /* 0x008fe40007ffe0ff */
[----:B------:R-:W-:Y:S01]  /*f500*/  IMAD.MOV.U32 R168, RZ, RZ, R56 ;  /* 0x000000ffffa87224 */ /* 0x000fe200078e0038 */
[----:B------:R-:W-:Y:S01]  /*f510*/  MOV R150, R57 ;  /* 0x0000003900967202 */ /* 0x000fe20000000f00 */
[----:B------:R-:W-:-:S02]  /*f520*/  IMAD.MOV.U32 R56, RZ, RZ, R170 ;  /* 0x000000ffff387224 */ /* 0x000fc400078e00aa */
[----:B------:R-:W-:Y:S01]  /*f530*/  IMAD.MOV.U32 R57, RZ, RZ, R151 ;  /* 0x000000ffff397224 */ /* 0x000fe200078e0097 */
[----:B------:R-:W-:-:S03]  /*f540*/  ISETP.NE.U32.AND P0, PT, R46, RZ, PT ;  /* 0x000000ff2e00720c */ /* 0x000fc60003f05070 */
[----:B------:R-:W-:-:S04]  /*f550*/  IMAD.WIDE R56, R5, 0x2, R56 ;  /* 0x0000000205387825 */ /* 0x000fc800078e0238 */
[----:B------:R-:W-:Y:S01]  /*f560*/  IMAD.MOV.U32 R170, RZ, RZ, R56 ;  /* 0x000000ffffaa7224 */ /* 0x000fe200078e0038 */
[----:B------:R-:W-:Y:S01]  /*f570*/  MOV R56, R172 ;  /* 0x000000ac00387202 */ /* 0x000fe20000000f00 */
[----:B------:R-:W-:Y:S02]  /*f580*/  IMAD.MOV.U32 R151, RZ, RZ, R57 ;  /* 0x000000ffff977224 */ /* 0x000fe400078e0039 */
[----:B------:R-:W-:Y:S02]  /*f590*/  IMAD.MOV.U32 R57, RZ, RZ, R152 ;  /* 0x000000ffff397224 */ /* 0x000fe400078e0098 */
[----:B------:R-:W-:Y:S01]  /*f5a0*/  IMAD.MOV.U32 R58, RZ, RZ, c[0x0][0x188] ;  /* 0x00006200ff3a7624 */ /* 0x000fe200078e00ff */
[----:B--2---:R-:W-:Y:S01]  /*f5b0*/  LOP3.LUT R48, R48, 0x7f, RZ, 0xc0, !PT ;  /* 0x0000007f30307812 */ /* 0x004fe200078ec0ff */
[----:B------:R-:W-:Y:S01]  /*f5c0*/  IMAD.WIDE R56, R5, 0x2, R56 ;  /* 0x0000000205387825 */ /* 0x000fe200078e0238 */
[----:B------:R-:W-:-:S03]  /*f5d0*/  UIADD3 UR4, UR4, -0x80, URZ ;  /* 0xffffff8004047890 */ /* 0x000fc6000fffe03f */
[----:B------:R-:W-:Y:S02]  /*f5e0*/  IMAD.SHL.U32 R58, R58, 0x80, RZ ;  /* 0x000000803a3a7824 */ /* 0x000fe400078e00ff */
[----:B------:R-:W-:-:S04]  /*f5f0*/  IMAD.WIDE R14, R5, 0x2, R14 ;  /* 0x00000002050e7825 */ /* 0x000fc800078e020e */
[----:B------:R-:W-:-:S04]  /*f600*/  IMAD.WIDE R20, R5, 0x2, R20 ;  /* 0x0000000205147825 */ /* 0x000fc800078e0214 */
[----:B------:R-:W-:-:S04]  /*f610*/  IMAD.WIDE R26, R5, 0x2, R26 ;  /* 0x00000002051a7825 */ /* 0x000fc800078e021a */
[----:B------:R-:W-:-:S04]  /*f620*/  IMAD.WIDE R32, R5, 0x2, R32 ;  /* 0x0000000205207825 */ /* 0x000fc800078e0220 */
[----:B------:R-:W-:-:S04]  /*f630*/  IMAD.WIDE R38, R5, 0x2, R38 ;  /* 0x0000000205267825 */ /* 0x000fc800078e0226 */
[----:B------:R-:W-:Y:S02]  /*f640*/  IMAD.SHL.U32 R48, R48, 0x2, RZ ;  /* 0x0000000230307824 */ /* 0x000fe400078e00ff */
[----:B------:R-:W-:Y:S02]  /*f650*/  IMAD.MOV.U32 R172, RZ, RZ, R56 ;  /* 0x000000ffffac7224 */ /* 0x000fe400078e0038 */
[----:B------:R-:W-:Y:S02]  /*f660*/  IMAD.MOV.U32 R152, RZ, RZ, R57 ;  /* 0x000000ffff987224 */ /* 0x000fe400078e0039 */
[----:B------:R-:W-:-:S04]  /*f670*/  IMAD.WIDE R50, R58, 0x2, R50 ;  /* 0x000000023a327825 */ /* 0x000fc800078e0232 */
[----:B------:R-:W-:Y:S02]  /*f680*/  IMAD.MOV.U32 R174, RZ, RZ, R53 ;  /* 0x000000ffffae7224 */ /* 0x000fe400078e0035 */
[----:B------:R-:W-:Y:S01]  /*f690*/  IMAD.MOV.U32 R175, RZ, RZ, R55 ;  /* 0x000000ffffaf7224 */ /* 0x000fe200078e0037 */
[----:B0-----:R-:W-:Y:S01]  /*f6a0*/  @!P0 CALL.REL.NOINC `(.L_x_2) ;  /* 0x0000001000008944 */ /* 0x001fe20003c00000 */
[----:B------:R-:W-:Y:S05]  /*f6b0*/  BRA `(.L_x_3) ;  /* 0xffff919000007947 */ /* 0x000fea000383ffff */
.L_x_2:
[----:B-----5:R-:W-:Y:S02]  /*f6c0*/  F2FP.BF16.PACK_AB R2, R79, R87 ;  /* 0x000000574f02723e */ /* 0x020fe400000010ff */
[----:B------:R-:W-:Y:S02]  /*f6d0*/  F2FP.BF16.PACK_AB R4, R77, R85 ;  /* 0x000000554d04723e */ /* 0x000fe400000010ff */
[----:B------:R-:W-:Y:S02]  /*f6e0*/  F2FP.BF16.PACK_AB R3, R67, R75 ;  /* 0x0000004b4303723e */ /* 0x000fe400000010ff */
[----:B------:R-:W-:Y:S02]  /*f6f0*/  F2FP.BF16.PACK_AB R79, R66, R74 ;  /* 0x0000004a424f723e */ /* 0x000fe400000010ff */
[----:B------:R-:W-:-:S02]  /*f700*/  F2FP.BF16.PACK_AB R78, R78, R86 ;  /* 0x000000564e4e723e */ /* 0x000fc400000010ff */
[----:B------:R-:W-:Y:S02]  /*f710*/  F2FP.BF16.PACK_AB R5, R65, R73 ;  /* 0x000000494105723e */ /* 0x000fe400000010ff */
[----:B------:R-:W-:Y:S02]  /*f720*/  F2FP.BF16.PACK_AB R77, R64, R72 ;  /* 0x00000048404d723e */ /* 0x000fe400000010ff */
[----:B------:R-:W-:Y:S02]  /*f730*/  F2FP.BF16.PACK_AB R76, R76, R84 ;  /* 0x000000544c4c723e */ /* 0x000fe400000010ff */
.L_x_1:
[----:B------:R-:W2:Y:S04]  /*f740*/  LDL.LU R12, [R1+0xe4] ;  /* 0x0000e400010c7983 */ /* 0x000ea80000300800 */
[----:B------:R-:W3:Y:S04]  /*f750*/  LDL.LU R11, [R1+0xe0] ;  /* 0x0000e000010b7983 */ /* 0x000ee80000300800 */
[----:B------:R-:W1:Y:S02]  /*f760*/  S2R R14, SR_TID.X ;  /* 0x00000000000e7919 */ /* 0x000e640000002100 */
[----:B-1----:R-:W-:-:S04]  /*f770*/  SHF.R.S32.HI R8, RZ, 0x4, R14 ;  /* 0x00000004ff087819 */ /* 0x002fc8000001140e */
[----:B------:R-:W-:Y:S02]  /*f780*/  SGXT R8, R8, 0x1 ;  /* 0x000000010808781a */ /* 0x000fe40000000200 */
[C---:B0-----:R-:W-:Y:S02]  /*f790*/  LOP3.LUT R6, R14.reuse, 0x60, RZ, 0xc0, !PT ;  /* 0x000000600e067812 */ /* 0x041fe400078ec0ff */
[----:B------:R-:W-:Y:S02]  /*f7a0*/  LOP3.LUT R7, R14, 0xc, RZ, 0xc0, !PT ;  /* 0x0000000c0e077812 */ /* 0x000fe400078ec0ff */
[----:B------:R-:W-:Y:S01]  /*f7b0*/  LOP3.LUT R8, R8, 0x420, RZ, 0xc0, !PT ;  /* 0x0000042008087812 */ /* 0x000fe200078ec0ff */
[----:B------:R-:W-:Y:S02]  /*f7c0*/  IMAD.SHL.U32 R10, R14, 0x8, RZ ;  /* 0x000000080e0a7824 */ /* 0x000fe400078e00ff */
[----:B------:R-:W-:Y:S02]  /*f7d0*/  IMAD.SHL.U32 R6, R6, 0x8, RZ ;  /* 0x0000000806067824 */ /* 0x000fe400078e00ff */
[----:B------:R-:W-:Y:S01]  /*f7e0*/  IMAD R9, R7, 0x2, R8 ;  /* 0x0000000207097824 */ /* 0x000fe200078e0208 */
[----:B------:R-:W-:-:S05]  /*f7f0*/  LOP3.LUT R10, R10, 0xf8, RZ, 0xc0, !PT ;  /* 0x000000f80a0a7812 */ /* 0x000fca00078ec0ff */
[----:B------:R-:W-:-:S05]  /*f800*/  IMAD R10, R7, 0x100, R10 ;  /* 0x00000100070a7824 */ /* 0x000fca00078e020a */
[--C-:B------:R-:W-:Y:S01]  /*f810*/  LOP3.LUT R20, R10, 0x60, R14.reuse, 0x78, !PT ;  /* 0x000000600a147812 */ /* 0x100fe200078e780e */
[----:B------:R-:W-:Y:S01]  /*f820*/  BAR.SYNC.DEFER_BLOCKING 0x0 ;  /* 0x0000000000007b1d */ /* 0x000fe20000010000 */
[----:B------:R-:W-:-:S04]  /*f830*/  SHF.R.U32.HI R21, RZ, 0x4, R14 ;  /* 0x00000004ff157819 */ /* 0x000fc8000001160e */
[----:B------:R-:W-:-:S04]  /*f840*/  SGXT.U32 R21, R21, 0x3 ;  /* 0x000000031515781a */ /* 0x000fc80000000000 */
[C-C-:B------:R-:W-:Y:S02]  /*f850*/  LOP3.LUT R10, R0.reuse, 0x60, R21.reuse, 0xfe, !PT ;  /* 0x00000060000a7812 */ /* 0x140fe400078efe15 */
[C-C-:B------:R-:W-:Y:S02]  /*f860*/  LOP3.LUT R15, R0.reuse, 0x50, R21.reuse, 0xfe, !PT ;  /* 0x00000050000f7812 */ /* 0x140fe400078efe15 */
[C-C-:B------:R-:W-:Y:S02]  /*f870*/  LOP3.LUT R16, R0.reuse, 0x48, R21.reuse, 0xfe, !PT ;  /* 0x0000004800107812 */ /* 0x140fe400078efe15 */
[C-C-:B------:R-:W-:Y:S02]  /*f880*/  LOP3.LUT R17, R0.reuse, 0x40, R21.reuse, 0xfe, !PT ;  /* 0x0000004000117812 */ /* 0x140fe400078efe15 */
[C-C-:B------:R-:W-:Y:S02]  /*f890*/  LOP3.LUT R19, R0.reuse, 0x30, R21.reuse, 0xfe, !PT ;  /* 0x0000003000137812 */ /* 0x140fe400078efe15 */
[----:B------:R-:W-:-:S02]  /*f8a0*/  LOP3.LUT R8, R0, 0x28, R21, 0xfe, !PT ;  /* 0x0000002800087812 */ /* 0x000fc400078efe15 */
[----:B--2---:R-:W-:-:S04]  /*f8b0*/  LOP3.LUT R9, R9, R12, R6, 0x1e, !PT ;  /* 0x0000000c09097212 */ /* 0x004fc800078e1e06 */
[----:B------:R-:W-:Y:S01]  /*f8c0*/  LOP3.LUT R7, R9, 0x40, RZ, 0x3c, !PT ;  /* 0x0000004009077812 */ /* 0x000fe200078e3cff */
[----:B------:R-:W-:Y:S04]  /*f8d0*/  STS.64 [R9], R76 ;  /* 0x0000004c09007388 */ /* 0x000fe80000000a00 */
[----:B------:R-:W-:Y:S04]  /*f8e0*/  STS.64 [R9+0x80], R4 ;  /* 0x0000800409007388 */ /* 0x000fe80000000a00 */
[----:B------:R-:W-:Y:S04]  /*f8f0*/  STS.64 [R7+0x800], R78 ;  /* 0x0008004e07007388 */ /* 0x000fe80000000a00 */
[----:B------:R0:W-:Y:S04]  /*f900*/  STS.64 [R7+0x880], R2 ;  /* 0x0008800207007388 */ /* 0x0001e80000000a00 */
[----:B------:R-:W-:Y:S06]  /*f910*/  BAR.SYNC.DEFER_BLOCKING 0x0 ;  /* 0x0000000000007b1d */ /* 0x000fec0000010000 */
[----:B------:R-:W1:Y:S04]  /*f920*/  S2R R12, SR_TID.X ;  /* 0x00000000000c7919 */ /* 0x000e680000002100 */
[----:B------:R-:W2:Y:S04]  /*f930*/  LDS.64 R22, [R20] ;  /* 0x0000000014167984 */ /* 0x000ea80000000a00 */
[----:B------:R-:W4:Y:S04]  /*f940*/  LDS.64 R24, [R20+0x100] ;  /* 0x0001000014187984 */ /* 0x000f280000000a00 */
[----:B------:R-:W5:Y:S04]  /*f950*/  LDS.64 R26, [R20+0x200] ;  /* 0x00020000141a7984 */ /* 0x000f680000000a00 */
[----:B------:R1:W2:Y:S01]  /*f960*/  LDS.64 R28, [R20+0x300] ;  /* 0x00030000141c7984 */ /* 0x0002a20000000a00 */
[C---:B---3--:R-:W-:Y:S01]  /*f970*/  ISETP.GE.AND P0, PT, R11.reuse, c[0x0][0x178], PT ;  /* 0x00005e000b007a0c */ /* 0x048fe20003f06270 */
[----:B------:R-:W-:Y:S01]  /*f980*/  IMAD R6, R11, c[0x0][0x194], RZ ;  /* 0x000065000b067a24 */ /* 0x000fe200078e02ff */
[----:B0-----:R-:W-:-:S02]  /*f990*/  LOP3.LUT R3, R0, R21, RZ, 0xfc, !PT ;  /* 0x0000001500037212 */ /* 0x001fc400078efcff */
[----:B------:R-:W-:Y:S02]  /*f9a0*/  LOP3.LUT R2, R0, 0x8, R21, 0xfe, !PT ;  /* 0x0000000800027812 */ /* 0x000fe400078efe15 */
[C---:B------:R-:W-:Y:S01]  /*f9b0*/  ISETP.LT.AND P2, PT, R3.reuse, c[0x0][0x17c], !P0 ;  /* 0x00005f0003007a0c */ /* 0x040fe20004741270 */
[----:B------:R-:W-:Y:S01]  /*f9c0*/  IMAD R3, R3, c[0x0][0x198], RZ ;  /* 0x0000660003037a24 */ /* 0x000fe200078e02ff */
[----:B------:R-:W-:Y:S01]  /*f9d0*/  LEA R30, P1, R6, c[0x0][0x170], 0x1 ;  /* 0x00005c00061e7a11 */ /* 0x000fe200078208ff */
[C---:B------:R-:W-:Y:S01]  /*f9e0*/  IMAD R5, R2.reuse, c[0x0][0x198], RZ ;  /* 0x0000660002057a24 */ /* 0x040fe200078e02ff */
[----:B------:R-:W-:Y:S02]  /*f9f0*/  ISETP.LT.AND P4, PT, R2, c[0x0][0x17c], !P0 ;  /* 0x00005f0002007a0c */ /* 0x000fe40004781270 */
[----:B------:R-:W-:Y:S02]  /*fa00*/  LEA.HI.X.SX32 R31, R6, c[0x0][0x174], 0x1, P1 ;  /* 0x00005d00061f7a11 */ /* 0x000fe400008f0eff */
[----:B-1----:R-:W-:-:S02]  /*fa10*/  LEA.HI R13, R12, 0x78, RZ, 0x1c ;  /* 0x000000780c0d7811 */ /* 0x002fc400078fe0ff */
[-C--:B------:R-:W-:Y:S02]  /*fa20*/  LEA R2, P1, R3, R30.reuse, 0x1 ;  /* 0x0000001e03027211 */ /* 0x080fe400078208ff */
[----:B------:R-:W-:Y:S02]  /*fa30*/  LEA.HI R12, R14, 0x38, RZ, 0x1c ;  /* 0x000000380e0c7811 */ /* 0x000fe400078fe0ff */
[----:B------:R-:W-:Y:S02]  /*fa40*/  LEA R4, P3, R5, R30, 0x1 ;  /* 0x0000001e05047211 */ /* 0x000fe400078608ff */
[C---:B------:R-:W-:Y:S02]  /*fa50*/  LOP3.LUT R6, R0.reuse, 0x10, R21, 0xfe, !PT ;  /* 0x0000001000067812 */ /* 0x040fe400078efe15 */
[-C--:B------:R-:W-:Y:S02]  /*fa60*/  LEA.HI.X.SX32 R3, R3, R31.reuse, 0x1, P1 ;  /* 0x0000001f03037211 */ /* 0x080fe400008f0eff */
[----:B------:R-:W-:Y:S01]  /*fa70*/  LOP3.LUT R18, R0, R12, RZ, 0xfc, !PT ;  /* 0x0000000c00127212 */ /* 0x000fe200078efcff */
[----:B------:R-:W-:Y:S01]  /*fa80*/  IMAD R7, R6, c[0x0][0x198], RZ ;  /* 0x0000660006077a24 */ /* 0x000fe200078e02ff */
[----:B------:R-:W-:-:S02]  /*fa90*/  LEA.HI.X.SX32 R5, R5, R31, 0x1, P3 ;  /* 0x0000001f05057211 */ /* 0x000fc400018f0eff */
[C---:B------:R-:W-:Y:S02]  /*faa0*/  LOP3.LUT R13, R0.reuse, R13, RZ, 0xfc, !PT ;  /* 0x0000000d000d7212 */ /* 0x040fe400078efcff */
[C-C-:B------:R-:W-:Y:S02]  /*fab0*/  LOP3.LUT R14, R0.reuse, 0x70, R21.reuse, 0xfe, !PT ;  /* 0x00000070000e7812 */ /* 0x140fe400078efe15 */
[C-C-:B------:R-:W-:Y:S02]  /*fac0*/  LOP3.LUT R11, R0.reuse, 0x68, R21.reuse, 0xfe, !PT ;  /* 0x00000068000b7812 */ /* 0x140fe400078efe15 */
[C-C-:B------:R-:W-:Y:S02]  /*fad0*/  LOP3.LUT R12, R0.reuse, 0x58, R21.reuse, 0xfe, !PT ;  /* 0x00000058000c7812 */ /* 0x140fe400078efe15 */
[C-C-:B------:R-:W-:Y:S02]  /*fae0*/  LOP3.LUT R9, R0.reuse, 0x20, R21.reuse, 0xfe, !PT ;  /* 0x0000002000097812 */ /* 0x140fe400078efe15 */
[----:B------:R-:W-:-:S02]  /*faf0*/  LOP3.LUT R0, R0, 0x18, R21, 0xfe, !PT ;  /* 0x0000001800007812 */ /* 0x000fc400078efe15 */
[----:B------:R-:W-:Y:S01]  /*fb00*/  ISETP.LT.AND P1, PT, R6, c[0x0][0x17c], !P0 ;  /* 0x00005f0006007a0c */ /* 0x000fe20004721270 */
[----:B--2---:R0:W-:Y:S01]  /*fb10*/  @P2 STG.E.U16 [R2.64], R22 ;  /* 0x0000001602002986 */ /* 0x0041e2000c101506 */
[C---:B------:R-:W-:Y:S01]  /*fb20*/  ISETP.LT.AND P3, PT, R0.reuse, c[0x0][0x17c], !P0 ;  /* 0x00005f0000007a0c */ /* 0x040fe20004761270 */
[----:B------:R-:W-:Y:S02]  /*fb30*/  IMAD R0, R0, c[0x0][0x198], RZ ;  /* 0x0000660000007a24 */ /* 0x000fe400078e02ff */
[----:B----4-:R1:W-:Y:S01]  /*fb40*/  @P4 STG.E.U16 [R4.64], R24 ;  /* 0x0000001804004986 */ /* 0x0103e2000c101506 */
[----:B------:R-:W-:Y:S01]  /*fb50*/  LEA R6, P4, R7, R30, 0x1 ;  /* 0x0000001e07067211 */ /* 0x000fe200078808ff */
[C---:B------:R-:W-:Y:S01]  /*fb60*/  IMAD R20, R9.reuse, c[0x0][0x198], RZ ;  /* 0x0000660009147a24 */ /* 0x040fe200078e02ff */
[----:B------:R-:W-:Y:S01]  /*fb70*/  ISETP.LT.AND P2, PT, R9, c[0x0][0x17c], !P0 ;  /* 0x00005f0009007a0c */ /* 0x000fe20004741270 */
[----:B------:R-:W-:Y:S01]  /*fb80*/  IMAD R21, R8, c[0x0][0x198], RZ ;  /* 0x0000660008157a24 */ /* 0x000fe200078e02ff */
[----:B------:R-:W-:-:S02]  /*fb90*/  LEA.HI.X.SX32 R7, R7, R31, 0x1, P4 ;  /* 0x0000001f07077211 */ /* 0x000fc400020f0eff */
[----:B------:R-:W-:Y:S02]  /*fba0*/  ISETP.LT.AND P4, PT, R8, c[0x0][0x17c], !P0 ;  /* 0x00005f0008007a0c */ /* 0x000fe40004781270 */
[-C--:B------:R-:W-:Y:S01]  /*fbb0*/  LEA R8, P5, R0, R30.reuse, 0x1 ;  /* 0x0000001e00087211 */ /* 0x080fe200078a08ff */
[----:B-----5:R2:W-:Y:S01]  /*fbc0*/  @P1 STG.E.U16 [R6.64], R26 ;  /* 0x0000001a06001986 */ /* 0x0205e2000c101506 */
[-C--:B0-----:R-:W-:Y:S02]  /*fbd0*/  LEA R2, P1, R20, R30.reuse, 0x1 ;  /* 0x0000001e14027211 */ /* 0x081fe400078208ff */
[-C--:B------:R-:W-:Y:S02]  /*fbe0*/  LEA.HI.X.SX32 R9, R0, R31.reuse, 0x1, P5 ;  /* 0x0000001f00097211 */ /* 0x080fe400028f0eff */
[----:B-1----:R-:W-:Y:S02]  /*fbf0*/  LEA R4, P6, R21, R30, 0x1 ;  /* 0x0000001e15047211 */ /* 0x002fe400078c08ff */
[----:B------:R-:W-:Y:S01]  /*fc00*/  PRMT R22, R22, 0x7632, R22 ;  /* 0x0000763216167816 */ /* 0x000fe20000000016 */
[----:B------:R-:W-:Y:S01]  /*fc10*/  @P3 STG.E.U16 [R8.64], R28 ;  /* 0x0000001c08003986 */ /* 0x000fe2000c101506 */
[----:B------:R-:W-:-:S02]  /*fc20*/  LEA.HI.X.SX32 R3, R20, R31, 0x1, P1 ;  /* 0x0000001f14037211 */ /* 0x000fc400008f0eff */
[----:B------:R-:W-:Y:S02]  /*fc30*/  PRMT R24, R24, 0x7632, R24 ;  /* 0x0000763218187816 */ /* 0x000fe40000000018 */
[-C--:B------:R-:W-:Y:S02]  /*fc40*/  LEA.HI.X.SX32 R5, R21, R31.reuse, 0x1, P6 ;  /* 0x0000001f15057211 */ /* 0x080fe400030f0eff */
[C---:B------:R-:W-:Y:S01]  /*fc50*/  ISETP.LT.AND P1, PT, R19.reuse, c[0x0][0x17c], !P0 ;  /* 0x00005f0013007a0c */ /* 0x040fe20004721270 */
[----:B------:R-:W-:Y:S01]  /*fc60*/  IMAD R19, R19, c[0x0][0x198], RZ ;  /* 0x0000660013137a24 */ /* 0x000fe200078e02ff */
[C---:B------:R-:W-:Y:S01]  /*fc70*/  ISETP.LT.AND P3, PT, R18.reuse, c[0x0][0x17c], !P0 ;  /* 0x00005f0012007a0c */ /* 0x040fe20004761270 */
[----:B------:R-:W-:Y:S01]  /*fc80*/  IMAD R18, R18, c[0x0][0x198], RZ ;  /* 0x0000660012127a24 */ /* 0x000fe200078e02ff */
[----:B------:R0:W-:Y:S01]  /*fc90*/  @P2 STG.E.U16 [R2.64], R22 ;  /* 0x0000001602002986 */ /* 0x0001e2000c101506 */
[C---:B------:R-:W-:Y:S01]  /*fca0*/  ISETP.LT.AND P2, PT, R17.reuse, c[0x0][0x17c], !P0 ;  /* 0x00005f0011007a0c */ /* 0x040fe20004741270 */
[----:B------:R-:W-:Y:S01]  /*fcb0*/  IMAD R17, R17, c[0x0][0x198], RZ ;  /* 0x0000660011117a24 */ /* 0x000fe200078e02ff */
[C---:B--2---:R-:W-:Y:S01]  /*fcc0*/  LEA R6, P6, R19.reuse, R30, 0x1 ;  /* 0x0000001e13067211 */ /* 0x044fe200078c08ff */
[----:B------:R1:W-:Y:S01]  /*fcd0*/  @P4 STG.E.U16 [R4.64], R24 ;  /* 0x0000001804004986 */ /* 0x0003e2000c101506 */
[C---:B------:R-:W-:Y:S01]  /*fce0*/  ISETP.LT.AND P4, PT, R16.reuse, c[0x0][0x17c], !P0 ;  /* 0x00005f0010007a0c */ /* 0x040fe20004781270 */
[----:B------:R-:W-:Y:S01]  /*fcf0*/  IMAD R16, R16, c[0x0][0x198], RZ ;  /* 0x0000660010107a24 */ /* 0x000fe200078e02ff */
[----:B------:R-:W-:-:S02]  /*fd00*/  LEA.HI.X.SX32 R7, R19, R31, 0x1, P6 ;  /* 0x0000001f13077211 */ /* 0x000fc400030f0eff */
[-C--:B0-----:R-:W-:Y:S02]  /*fd10*/  LEA R2, P5, R18, R30.reuse, 0x1 ;  /* 0x0000001e12027211 */ /* 0x081fe400078a08ff */
[----:B------:R-:W-:Y:S02]  /*fd20*/  PRMT R26, R26, 0x7632, R26 ;  /* 0x000076321a1a7816 */ /* 0x000fe4000000001a */
[-C--:B-1----:R-:W-:Y:S02]  /*fd30*/  LEA R4, P6, R17, R30.reuse, 0x1 ;  /* 0x0000001e11047211 */ /* 0x082fe400078c08ff */
[----:B------:R-:W-:Y:S02]  /*fd40*/  LEA.HI.X.SX32 R3, R18, R31, 0x1, P5 ;  /* 0x0000001f12037211 */ /* 0x000fe400028f0eff */
[----:B------:R-:W-:Y:S02]  /*fd50*/  LEA R8, P5, R16, R30, 0x1 ;  /* 0x0000001e10087211 */ /* 0x000fe400078a08ff */
[----:B------:R-:W-:-:S02]  /*fd60*/  PRMT R28, R28, 0x7632, R28 ;  /* 0x000076321c1c7816 */ /* 0x000fc4000000001c */
[-C--:B------:R-:W-:Y:S02]  /*fd70*/  LEA.HI.X.SX32 R5, R17, R31.reuse, 0x1, P6 ;  /* 0x0000001f11057211 */ /* 0x080fe400030f0eff */
[----:B------:R-:W-:Y:S01]  /*fd80*/  LEA.HI.X.SX32 R9, R16, R31, 0x1, P5 ;  /* 0x0000001f10097211 */ /* 0x000fe200028f0eff */
[----:B------:R-:W-:Y:S04]  /*fd90*/  @P1 STG.E.U16 [R6.64], R26 ;  /* 0x0000001a06001986 */ /* 0x000fe8000c101506 */
[----:B------:R-:W-:Y:S04]  /*fda0*/  @P3 STG.E.U16 [R2.64], R28 ;  /* 0x0000001c02003986 */ /* 0x000fe8000c101506 */
[----:B------:R0:W-:Y:S04]  /*fdb0*/  @P2 STG.E.U16 [R4.64], R23 ;  /* 0x0000001704002986 */ /* 0x0001e8000c101506 */
[----:B------:R1:W-:Y:S01]  /*fdc0*/  @P4 STG.E.U16 [R8.64], R25 ;  /* 0x0000001908004986 */ /* 0x0003e2000c101506 */
[C---:B------:R-:W-:Y:S01]  /*fdd0*/  ISETP.LT.AND P4, PT, R12.reuse, c[0x0][0x17c], !P0 ;  /* 0x00005f000c007a0c */ /* 0x040fe20004781270 */
[----:B------:R-:W-:-:S02]  /*fde0*/  IMAD R12, R12, c[0x0][0x198], RZ ;  /* 0x000066000c0c7a24 */ /* 0x000fc400078e02ff */
[----:B------:R-:W-:Y:S02]  /*fdf0*/  IMAD R0, R10, c[0x0][0x198], RZ ;  /* 0x000066000a007a24 */ /* 0x000fe400078e02ff */
[----:B------:R-:W-:Y:S01]  /*fe00*/  IMAD R17, R14, c[0x0][0x198], RZ ;  /* 0x000066000e117a24 */ /* 0x000fe200078e02ff */
[-C--:B0-----:R-:W-:Y:S02]  /*fe10*/  LEA R4, P1, R12, R30.reuse, 0x1 ;  /* 0x0000001e0c047211 */ /* 0x081fe400078208ff */
[C---:B------:R-:W-:Y:S01]  /*fe20*/  ISETP.LT.AND P5, PT, R15.reuse, c[0x0][0x17c], !P0 ;  /* 0x00005f000f007a0c */ /* 0x040fe200047a1270 */
[----:B------:R-:W-:Y:S01]  /*fe30*/  IMAD R15, R15, c[0x0][0x198], RZ ;  /* 0x000066000f0f7a24 */ /* 0x000fe200078e02ff */
[----:B------:R-:W-:Y:S02]  /*fe40*/  LEA R6, P2, R0, R30, 0x1 ;  /* 0x0000001e00067211 */ /* 0x000fe400078408ff */
[----:B------:R-:W-:Y:S02]  /*fe50*/  ISETP.LT.AND P3, PT, R10, c[0x0][0x17c], !P0 ;  /* 0x00005f000a007a0c */ /* 0x000fe40004761270 */
[----:B------:R-:W-:-:S02]  /*fe60*/  LEA.HI.X.SX32 R5, R12, R31, 0x1, P1 ;  /* 0x0000001f0c057211 */ /* 0x000fc400008f0eff */
[-C--:B------:R-:W-:Y:S01]  /*fe70*/  LEA R10, P1, R17, R30.reuse, 0x1 ;  /* 0x0000001e110a7211 */ /* 0x080fe200078208ff */
[----:B------:R-:W-:Y:S01]  /*fe80*/  IMAD R16, R11, c[0x0][0x198], RZ ;  /* 0x000066000b107a24 */ /* 0x000fe200078e02ff */
[-C--:B------:R-:W-:Y:S02]  /*fe90*/  LEA.HI.X.SX32 R7, R0, R31.reuse, 0x1, P2 ;  /* 0x0000001f00077211 */ /* 0x080fe400010f0eff */
[----:B------:R-:W-:Y:S02]  /*fea0*/  LEA R2, P6, R15, R30, 0x1 ;  /* 0x0000001e0f027211 */ /* 0x000fe400078c08ff */
[----:B------:R-:W-:Y:S02]  /*feb0*/  ISETP.LT.AND P2, PT, R11, c[0x0][0x17c], !P0 ;  /* 0x00005f000b007a0c */ /* 0x000fe40004741270 */
[----:B------:R-:W-:Y:S02]  /*fec0*/  LEA.HI.X.SX32 R11, R17, R31, 0x1, P1 ;  /* 0x0000001f110b7211 */ /* 0x000fe400008f0eff */
[----:B------:R-:W-:-:S02]  /*fed0*/  ISETP.LT.AND P1, PT, R14, c[0x0][0x17c], !P0 ;  /* 0x00005f000e007a0c */ /* 0x000fc40004721270 */
[----:B------:R-:W-:Y:S02]  /*fee0*/  ISETP.LT.AND P0, PT, R13, c[0x0][0x17c], !P0 ;  /* 0x00005f000d007a0c */ /* 0x000fe40004701270 */
[-C--:B------:R-:W-:Y:S02]  /*fef0*/  LEA.HI.X.SX32 R3, R15, R31.reuse, 0x1, P6 ;  /* 0x0000001f0f037211 */ /* 0x080fe400030f0eff */
[C---:B-1----:R-:W-:Y:S01]  /*ff00*/  LEA R8, P6, R16.reuse, R30, 0x1 ;  /* 0x0000001e10087211 */ /* 0x042fe200078c08ff */
[----:B------:R-:W-:Y:S01]  /*ff10*/  IMAD R18, R13, c[0x0][0x198], RZ ;  /* 0x000066000d127a24 */ /* 0x000fe200078e02ff */
[----:B------:R-:W-:Y:S02]  /*ff20*/  PRMT R23, R23, 0x7632, R23 ;  /* 0x0000763217177816 */ /* 0x000fe40000000017 */
[----:B------:R-:W-:Y:S02]  /*ff30*/  LEA.HI.X.SX32 R9, R16, R31, 0x1, P6 ;  /* 0x0000001f10097211 */ /* 0x000fe400030f0eff */
[----:B------:R-:W-:Y:S01]  /*ff40*/  PRMT R25, R25, 0x7632, R25 ;  /* 0x0000763219197816 */ /* 0x000fe20000000019 */
[----:B------:R0:W-:Y:S01]  /*ff50*/  @P5 STG.E.U16 [R2.64], R27 ;  /* 0x0000001b02005986 */ /* 0x0001e2000c101506 */
[----:B------:R-:W-:-:S03]  /*ff60*/  PRMT R0, R27, 0x7632, R0 ;  /* 0x000076321b007816 */ /* 0x000fc60000000000 */
[----:B------:R0:W-:Y:S01]  /*ff70*/  @P4 STG.E.U16 [R4.64], R29 ;  /* 0x0000001d04004986 */ /* 0x0001e2000c101506 */
[----:B------:R-:W-:-:S03]  /*ff80*/  LEA R12, P6, R18, R30, 0x1 ;  /* 0x0000001e120c7211 */ /* 0x000fc600078c08ff */
[----:B------:R0:W-:Y:S04]  /*ff90*/  @P3 STG.E.U16 [R6.64], R23 ;  /* 0x0000001706003986 */ /* 0x0001e8000c101506 */
[----:B------:R0:W-:Y:S01]  /*ffa0*/  @P2 STG.E.U16 [R8.64], R25 ;  /* 0x0000001908002986 */ /* 0x0001e2000c101506 */
[----:B------:R-:W-:-:S03]  /*ffb0*/  LEA.HI.X.SX32 R13, R18, R31, 0x1, P6 ;  /* 0x0000001f120d7211 */ /* 0x000fc600030f0eff */
[----:B------:R0:W-:Y:S01]  /*ffc0*/  @P1 STG.E.U16 [R10.64], R0 ;  /* 0x000000000a001986 */ /* 0x0001e2000c101506 */
[----:B------:R-:W-:Y:S05]  /*ffd0*/  @!P0 EXIT ;  /* 0x000000000000894d */ /* 0x000fea0003800000 */
[----:B0-----:R-:W-:-:S05]  /*ffe0*/  PRMT R6, R29, 0x7632, R6 ;  /* 0x000076321d067816 */ /* 0x001fca0000000006 */
[----:B------:R-:W-:Y:S01]  /*fff0*/  STG.E.U16 [R12.64], R6 ;  /* 0x000000060c007986 */ /* 0x000fe2000c101506 */
[----:B------:R-:W-:Y:S05]  /*10000*/  EXIT ;  /* 0x000000000000794d */ /* 0x000fea0003800000 */
.L_x_4:
[----:B------:R-:W-:-:S00]  /*10010*/  BRA `(.L_x_4) ;  /* 0xfffffff000007947 */ /* 0x000fc0000383ffff */
[----:B------:R-:W-:-:S00]  /*10020*/  NOP ;  /* 0x0000000000007918 */ /* 0x000fc00000000000 */
        /* <DEDUP_REMOVED lines=13> */
.L_x_5:


//--------------------- .nv.shared.matmul_kernel  --------------------------
	.section	.nv.shared.matmul_kernel,"aw",@nobits
	.sectionflags	@""
	.align	16
